//
// Generated by NVIDIA NVVM Compiler
//
// Compiler Build ID: CL-36424714
// Cuda compilation tools, release 13.0, V13.0.88
// Based on NVVM 20.0.0
//

.version 9.0
.target sm_100
.address_size 64

	// .globl	_Z16kernel_normalizaPffi
// _ZZN3cub18CUB_300001_SM_10006detail6reduce28DeviceReduceSingleTileKernelINS2_10policy_hubIfjN4cuda3std3__44plusIfEEE10Policy1000EN6thrust24THRUST_300001_SM_1000_NS6detail15normal_iteratorINSD_10device_ptrIfEEEEPfjS9_ffNS7_10__identityEEEvT0_T1_T2_T3_T4_T6_E12temp_storage has been demoted
// _ZZN3cub18CUB_300001_SM_10006detail6reduce18DeviceReduceKernelINS2_10policy_hubIfjN4cuda3std3__44plusIfEEE10Policy1000EN6thrust24THRUST_300001_SM_1000_NS6detail15normal_iteratorINSD_10device_ptrIfEEEEjS9_fNS7_10__identityEEEvT0_PT3_T1_NS0_13GridEvenShareISN_EET2_T4_E12temp_storage has been demoted
// _ZZN3cub18CUB_300001_SM_10006detail6reduce28DeviceReduceSingleTileKernelINS2_10policy_hubIfjN4cuda3std3__44plusIfEEE10Policy1000EPfSC_iS9_ffNS7_10__identityEEEvT0_T1_T2_T3_T4_T6_E12temp_storage has been demoted
// _ZZN3cub18CUB_300001_SM_10006detail6reduce28DeviceReduceSingleTileKernelINS2_10policy_hubIfyN4cuda3std3__44plusIfEEE10Policy1000EN6thrust24THRUST_300001_SM_1000_NS6detail15normal_iteratorINSD_10device_ptrIfEEEEPfyS9_ffNS7_10__identityEEEvT0_T1_T2_T3_T4_T6_E12temp_storage has been demoted
// _ZZN3cub18CUB_300001_SM_10006detail6reduce18DeviceReduceKernelINS2_10policy_hubIfyN4cuda3std3__44plusIfEEE10Policy1000EN6thrust24THRUST_300001_SM_1000_NS6detail15normal_iteratorINSD_10device_ptrIfEEEEyS9_fNS7_10__identityEEEvT0_PT3_T1_NS0_13GridEvenShareISN_EET2_T4_E12temp_storage has been demoted
// _ZZN3cub18CUB_300001_SM_10006detail6reduce28DeviceReduceSingleTileKernelINS2_10policy_hubIfyN4cuda3std3__44plusIfEEE10Policy1000EPfSC_iS9_ffNS7_10__identityEEEvT0_T1_T2_T3_T4_T6_E12temp_storage has been demoted
.global .align 1 .b8 _ZN34_INTERNAL_786e8ac3_4_k_cu_1f679fd84cuda3std3__45__cpo5beginE[1];
.global .align 1 .b8 _ZN34_INTERNAL_786e8ac3_4_k_cu_1f679fd84cuda3std3__45__cpo3endE[1];
.global .align 1 .b8 _ZN34_INTERNAL_786e8ac3_4_k_cu_1f679fd84cuda3std3__45__cpo6cbeginE[1];
.global .align 1 .b8 _ZN34_INTERNAL_786e8ac3_4_k_cu_1f679fd84cuda3std3__45__cpo4cendE[1];
.global .align 1 .b8 _ZN34_INTERNAL_786e8ac3_4_k_cu_1f679fd84cuda3std3__45__cpo6rbeginE[1];
.global .align 1 .b8 _ZN34_INTERNAL_786e8ac3_4_k_cu_1f679fd84cuda3std3__45__cpo4rendE[1];
.global .align 1 .b8 _ZN34_INTERNAL_786e8ac3_4_k_cu_1f679fd84cuda3std3__45__cpo7crbeginE[1];
.global .align 1 .b8 _ZN34_INTERNAL_786e8ac3_4_k_cu_1f679fd84cuda3std3__45__cpo5crendE[1];
.global .align 1 .b8 _ZN34_INTERNAL_786e8ac3_4_k_cu_1f679fd84cuda3std3__436_GLOBAL__N__786e8ac3_4_k_cu_1f679fd86ignoreE[1];
.global .align 1 .b8 _ZN34_INTERNAL_786e8ac3_4_k_cu_1f679fd84cuda3std3__419piecewise_constructE[1];
.global .align 1 .b8 _ZN34_INTERNAL_786e8ac3_4_k_cu_1f679fd84cuda3std3__48in_placeE[1];
.global .align 1 .b8 _ZN34_INTERNAL_786e8ac3_4_k_cu_1f679fd84cuda3std3__420unreachable_sentinelE[1];
.global .align 1 .b8 _ZN34_INTERNAL_786e8ac3_4_k_cu_1f679fd84cuda3std3__47nulloptE[1];
.global .align 1 .b8 _ZN34_INTERNAL_786e8ac3_4_k_cu_1f679fd84cuda3std3__48unexpectE[1];
.global .align 1 .b8 _ZN34_INTERNAL_786e8ac3_4_k_cu_1f679fd84cuda3std6ranges3__45__cpo4swapE[1];
.global .align 1 .b8 _ZN34_INTERNAL_786e8ac3_4_k_cu_1f679fd84cuda3std6ranges3__45__cpo9iter_moveE[1];
.global .align 1 .b8 _ZN34_INTERNAL_786e8ac3_4_k_cu_1f679fd84cuda3std6ranges3__45__cpo5beginE[1];
.global .align 1 .b8 _ZN34_INTERNAL_786e8ac3_4_k_cu_1f679fd84cuda3std6ranges3__45__cpo3endE[1];
.global .align 1 .b8 _ZN34_INTERNAL_786e8ac3_4_k_cu_1f679fd84cuda3std6ranges3__45__cpo6cbeginE[1];
.global .align 1 .b8 _ZN34_INTERNAL_786e8ac3_4_k_cu_1f679fd84cuda3std6ranges3__45__cpo4cendE[1];
.global .align 1 .b8 _ZN34_INTERNAL_786e8ac3_4_k_cu_1f679fd84cuda3std6ranges3__45__cpo7advanceE[1];
.global .align 1 .b8 _ZN34_INTERNAL_786e8ac3_4_k_cu_1f679fd84cuda3std6ranges3__45__cpo9iter_swapE[1];
.global .align 1 .b8 _ZN34_INTERNAL_786e8ac3_4_k_cu_1f679fd84cuda3std6ranges3__45__cpo4nextE[1];
.global .align 1 .b8 _ZN34_INTERNAL_786e8ac3_4_k_cu_1f679fd84cuda3std6ranges3__45__cpo4prevE[1];
.global .align 1 .b8 _ZN34_INTERNAL_786e8ac3_4_k_cu_1f679fd84cuda3std6ranges3__45__cpo4dataE[1];
.global .align 1 .b8 _ZN34_INTERNAL_786e8ac3_4_k_cu_1f679fd84cuda3std6ranges3__45__cpo5cdataE[1];
.global .align 1 .b8 _ZN34_INTERNAL_786e8ac3_4_k_cu_1f679fd84cuda3std6ranges3__45__cpo4sizeE[1];
.global .align 1 .b8 _ZN34_INTERNAL_786e8ac3_4_k_cu_1f679fd84cuda3std6ranges3__45__cpo5ssizeE[1];
.global .align 1 .b8 _ZN34_INTERNAL_786e8ac3_4_k_cu_1f679fd84cuda3std6ranges3__45__cpo8distanceE[1];
.global .align 1 .b8 _ZN34_INTERNAL_786e8ac3_4_k_cu_1f679fd86thrust24THRUST_300001_SM_1000_NS8cuda_cub3parE[1];
.global .align 1 .b8 _ZN34_INTERNAL_786e8ac3_4_k_cu_1f679fd86thrust24THRUST_300001_SM_1000_NS8cuda_cub10par_nosyncE[1];
.global .align 1 .b8 _ZN34_INTERNAL_786e8ac3_4_k_cu_1f679fd86thrust24THRUST_300001_SM_1000_NS6system6detail10sequential3seqE[1];
.global .align 1 .b8 _ZN34_INTERNAL_786e8ac3_4_k_cu_1f679fd86thrust24THRUST_300001_SM_1000_NS12placeholders2_1E[1];
.global .align 1 .b8 _ZN34_INTERNAL_786e8ac3_4_k_cu_1f679fd86thrust24THRUST_300001_SM_1000_NS12placeholders2_2E[1];
.global .align 1 .b8 _ZN34_INTERNAL_786e8ac3_4_k_cu_1f679fd86thrust24THRUST_300001_SM_1000_NS12placeholders2_3E[1];
.global .align 1 .b8 _ZN34_INTERNAL_786e8ac3_4_k_cu_1f679fd86thrust24THRUST_300001_SM_1000_NS12placeholders2_4E[1];
.global .align 1 .b8 _ZN34_INTERNAL_786e8ac3_4_k_cu_1f679fd86thrust24THRUST_300001_SM_1000_NS12placeholders2_5E[1];
.global .align 1 .b8 _ZN34_INTERNAL_786e8ac3_4_k_cu_1f679fd86thrust24THRUST_300001_SM_1000_NS12placeholders2_6E[1];
.global .align 1 .b8 _ZN34_INTERNAL_786e8ac3_4_k_cu_1f679fd86thrust24THRUST_300001_SM_1000_NS12placeholders2_7E[1];
.global .align 1 .b8 _ZN34_INTERNAL_786e8ac3_4_k_cu_1f679fd86thrust24THRUST_300001_SM_1000_NS12placeholders2_8E[1];
.global .align 1 .b8 _ZN34_INTERNAL_786e8ac3_4_k_cu_1f679fd86thrust24THRUST_300001_SM_1000_NS12placeholders2_9E[1];
.global .align 1 .b8 _ZN34_INTERNAL_786e8ac3_4_k_cu_1f679fd86thrust24THRUST_300001_SM_1000_NS12placeholders3_10E[1];
.global .align 1 .b8 _ZN34_INTERNAL_786e8ac3_4_k_cu_1f679fd86thrust24THRUST_300001_SM_1000_NS3seqE[1];

.visible .entry _Z16kernel_normalizaPffi(
	.param .u64 .ptr .align 1 _Z16kernel_normalizaPffi_param_0,
	.param .f32 _Z16kernel_normalizaPffi_param_1,
	.param .u32 _Z16kernel_normalizaPffi_param_2
)
{
	.reg .pred 	%p<2>;
	.reg .b32 	%r<6>;
	.reg .b32 	%f<4>;
	.reg .b64 	%rd<5>;

	ld.param.u64 	%rd1, [_Z16kernel_normalizaPffi_param_0];
	ld.param.f32 	%f1, [_Z16kernel_normalizaPffi_param_1];
	ld.param.u32 	%r2, [_Z16kernel_normalizaPffi_param_2];
	mov.u32 	%r3, %tid.x;
	mov.u32 	%r4, %ctaid.x;
	mov.u32 	%r5, %ntid.x;
	mad.lo.s32 	%r1, %r4, %r5, %r3;
	setp.ge.s32 	%p1, %r1, %r2;
	@%p1 bra 	$L__BB0_2;
	cvta.to.global.u64 	%rd2, %rd1;
	mul.wide.s32 	%rd3, %r1, 4;
	add.s64 	%rd4, %rd2, %rd3;
	ld.global.f32 	%f2, [%rd4];
	div.rn.f32 	%f3, %f2, %f1;
	st.global.f32 	[%rd4], %f3;
$L__BB0_2:
	ret;

}
	// .globl	_ZN3cub18CUB_300001_SM_10006detail11EmptyKernelIvEEvv
.visible .entry _ZN3cub18CUB_300001_SM_10006detail11EmptyKernelIvEEvv()
{


	ret;

}
	// .globl	_ZN3cub18CUB_300001_SM_10006detail8for_each13static_kernelINS2_12policy_hub_t12policy_500_tEmN6thrust24THRUST_300001_SM_1000_NS8cuda_cub20__uninitialized_fill7functorINS7_10device_ptrIfEEfEEEEvT0_T1_
.visible .entry _ZN3cub18CUB_300001_SM_10006detail8for_each13static_kernelINS2_12policy_hub_t12policy_500_tEmN6thrust24THRUST_300001_SM_1000_NS8cuda_cub20__uninitialized_fill7functorINS7_10device_ptrIfEEfEEEEvT0_T1_(
	.param .u64 _ZN3cub18CUB_300001_SM_10006detail8for_each13static_kernelINS2_12policy_hub_t12policy_500_tEmN6thrust24THRUST_300001_SM_1000_NS8cuda_cub20__uninitialized_fill7functorINS7_10device_ptrIfEEfEEEEvT0_T1__param_0,
	.param .align 8 .b8 _ZN3cub18CUB_300001_SM_10006detail8for_each13static_kernelINS2_12policy_hub_t12policy_500_tEmN6thrust24THRUST_300001_SM_1000_NS8cuda_cub20__uninitialized_fill7functorINS7_10device_ptrIfEEfEEEEvT0_T1__param_1[16]
)
.maxntid 256
{
	.reg .pred 	%p<4>;
	.reg .b16 	%rs<5>;
	.reg .b32 	%r<10>;
	.reg .b32 	%f<3>;
	.reg .b64 	%rd<16>;

	ld.param.f32 	%f2, [_ZN3cub18CUB_300001_SM_10006detail8for_each13static_kernelINS2_12policy_hub_t12policy_500_tEmN6thrust24THRUST_300001_SM_1000_NS8cuda_cub20__uninitialized_fill7functorINS7_10device_ptrIfEEfEEEEvT0_T1__param_1+8];
	ld.param.u64 	%rd4, [_ZN3cub18CUB_300001_SM_10006detail8for_each13static_kernelINS2_12policy_hub_t12policy_500_tEmN6thrust24THRUST_300001_SM_1000_NS8cuda_cub20__uninitialized_fill7functorINS7_10device_ptrIfEEfEEEEvT0_T1__param_1];
	ld.param.u64 	%rd5, [_ZN3cub18CUB_300001_SM_10006detail8for_each13static_kernelINS2_12policy_hub_t12policy_500_tEmN6thrust24THRUST_300001_SM_1000_NS8cuda_cub20__uninitialized_fill7functorINS7_10device_ptrIfEEfEEEEvT0_T1__param_0];
	mov.u32 	%r7, %ctaid.x;
	mul.wide.u32 	%rd1, %r7, 512;
	sub.s64 	%rd2, %rd5, %rd1;
	setp.lt.u64 	%p1, %rd2, 512;
	@%p1 bra 	$L__BB2_2;
	mov.u32 	%r9, %tid.x;
	cvta.to.global.u64 	%rd11, %rd4;
	cvt.u64.u32 	%rd12, %r9;
	add.s64 	%rd13, %rd1, %rd12;
	shl.b64 	%rd14, %rd13, 2;
	add.s64 	%rd15, %rd11, %rd14;
	st.global.f32 	[%rd15], %f2;
	st.global.f32 	[%rd15+1024], %f2;
	bra.uni 	$L__BB2_6;
$L__BB2_2:
	cvta.to.global.u64 	%rd6, %rd4;
	mov.u32 	%r1, %tid.x;
	cvt.u64.u32 	%rd7, %r1;
	setp.le.u64 	%p2, %rd2, %rd7;
	add.s64 	%rd8, %rd1, %rd7;
	shl.b64 	%rd9, %rd8, 2;
	add.s64 	%rd3, %rd6, %rd9;
	@%p2 bra 	$L__BB2_4;
	st.global.f32 	[%rd3], %f2;
$L__BB2_4:
	add.s32 	%r8, %r1, 256;
	cvt.u64.u32 	%rd10, %r8;
	setp.le.u64 	%p3, %rd2, %rd10;
	@%p3 bra 	$L__BB2_6;
	st.global.f32 	[%rd3+1024], %f2;
$L__BB2_6:
	ret;

}
	// .globl	_ZN3cub18CUB_300001_SM_10006detail6reduce28DeviceReduceSingleTileKernelINS2_10policy_hubIfjN4cuda3std3__44plusIfEEE10Policy1000EN6thrust24THRUST_300001_SM_1000_NS6detail15normal_iteratorINSD_10device_ptrIfEEEEPfjS9_ffNS7_10__identityEEEvT0_T1_T2_T3_T4_T6_
.visible .entry _ZN3cub18CUB_300001_SM_10006detail6reduce28DeviceReduceSingleTileKernelINS2_10policy_hubIfjN4cuda3std3__44plusIfEEE10Policy1000EN6thrust24THRUST_300001_SM_1000_NS6detail15normal_iteratorINSD_10device_ptrIfEEEEPfjS9_ffNS7_10__identityEEEvT0_T1_T2_T3_T4_T6_(
	.param .align 8 .b8 _ZN3cub18CUB_300001_SM_10006detail6reduce28DeviceReduceSingleTileKernelINS2_10policy_hubIfjN4cuda3std3__44plusIfEEE10Policy1000EN6thrust24THRUST_300001_SM_1000_NS6detail15normal_iteratorINSD_10device_ptrIfEEEEPfjS9_ffNS7_10__identityEEEvT0_T1_T2_T3_T4_T6__param_0[8],
	.param .u64 .ptr .align 1 _ZN3cub18CUB_300001_SM_10006detail6reduce28DeviceReduceSingleTileKernelINS2_10policy_hubIfjN4cuda3std3__44plusIfEEE10Policy1000EN6thrust24THRUST_300001_SM_1000_NS6detail15normal_iteratorINSD_10device_ptrIfEEEEPfjS9_ffNS7_10__identityEEEvT0_T1_T2_T3_T4_T6__param_1,
	.param .u32 _ZN3cub18CUB_300001_SM_10006detail6reduce28DeviceReduceSingleTileKernelINS2_10policy_hubIfjN4cuda3std3__44plusIfEEE10Policy1000EN6thrust24THRUST_300001_SM_1000_NS6detail15normal_iteratorINSD_10device_ptrIfEEEEPfjS9_ffNS7_10__identityEEEvT0_T1_T2_T3_T4_T6__param_2,
	.param .align 1 .b8 _ZN3cub18CUB_300001_SM_10006detail6reduce28DeviceReduceSingleTileKernelINS2_10policy_hubIfjN4cuda3std3__44plusIfEEE10Policy1000EN6thrust24THRUST_300001_SM_1000_NS6detail15normal_iteratorINSD_10device_ptrIfEEEEPfjS9_ffNS7_10__identityEEEvT0_T1_T2_T3_T4_T6__param_3[1],
	.param .f32 _ZN3cub18CUB_300001_SM_10006detail6reduce28DeviceReduceSingleTileKernelINS2_10policy_hubIfjN4cuda3std3__44plusIfEEE10Policy1000EN6thrust24THRUST_300001_SM_1000_NS6detail15normal_iteratorINSD_10device_ptrIfEEEEPfjS9_ffNS7_10__identityEEEvT0_T1_T2_T3_T4_T6__param_4,
	.param .align 1 .b8 _ZN3cub18CUB_300001_SM_10006detail6reduce28DeviceReduceSingleTileKernelINS2_10policy_hubIfjN4cuda3std3__44plusIfEEE10Policy1000EN6thrust24THRUST_300001_SM_1000_NS6detail15normal_iteratorINSD_10device_ptrIfEEEEPfjS9_ffNS7_10__identityEEEvT0_T1_T2_T3_T4_T6__param_5[1]
)
.maxntid 512
.minnctapersm 1
{
	.reg .pred 	%p<67>;
	.reg .b32 	%r<211>;
	.reg .b32 	%f<384>;
	.reg .b64 	%rd<84>;
	// demoted variable
	.shared .align 4 .b8 _ZZN3cub18CUB_300001_SM_10006detail6reduce28DeviceReduceSingleTileKernelINS2_10policy_hubIfjN4cuda3std3__44plusIfEEE10Policy1000EN6thrust24THRUST_300001_SM_1000_NS6detail15normal_iteratorINSD_10device_ptrIfEEEEPfjS9_ffNS7_10__identityEEEvT0_T1_T2_T3_T4_T6_E12temp_storage[84];
	ld.param.u64 	%rd9, [_ZN3cub18CUB_300001_SM_10006detail6reduce28DeviceReduceSingleTileKernelINS2_10policy_hubIfjN4cuda3std3__44plusIfEEE10Policy1000EN6thrust24THRUST_300001_SM_1000_NS6detail15normal_iteratorINSD_10device_ptrIfEEEEPfjS9_ffNS7_10__identityEEEvT0_T1_T2_T3_T4_T6__param_0];
	ld.param.u64 	%rd10, [_ZN3cub18CUB_300001_SM_10006detail6reduce28DeviceReduceSingleTileKernelINS2_10policy_hubIfjN4cuda3std3__44plusIfEEE10Policy1000EN6thrust24THRUST_300001_SM_1000_NS6detail15normal_iteratorINSD_10device_ptrIfEEEEPfjS9_ffNS7_10__identityEEEvT0_T1_T2_T3_T4_T6__param_1];
	ld.param.u32 	%r51, [_ZN3cub18CUB_300001_SM_10006detail6reduce28DeviceReduceSingleTileKernelINS2_10policy_hubIfjN4cuda3std3__44plusIfEEE10Policy1000EN6thrust24THRUST_300001_SM_1000_NS6detail15normal_iteratorINSD_10device_ptrIfEEEEPfjS9_ffNS7_10__identityEEEvT0_T1_T2_T3_T4_T6__param_2];
	ld.param.f32 	%f42, [_ZN3cub18CUB_300001_SM_10006detail6reduce28DeviceReduceSingleTileKernelINS2_10policy_hubIfjN4cuda3std3__44plusIfEEE10Policy1000EN6thrust24THRUST_300001_SM_1000_NS6detail15normal_iteratorINSD_10device_ptrIfEEEEPfjS9_ffNS7_10__identityEEEvT0_T1_T2_T3_T4_T6__param_4];
	cvta.to.global.u64 	%rd1, %rd10;
	setp.ne.s32 	%p1, %r51, 0;
	@%p1 bra 	$L__BB3_3;
	mov.u32 	%r193, %tid.x;
	setp.ne.s32 	%p66, %r193, 0;
	@%p66 bra 	$L__BB3_52;
	st.global.f32 	[%rd1], %f42;
	bra.uni 	$L__BB3_52;
$L__BB3_3:
	cvta.to.global.u64 	%rd2, %rd9;
	setp.gt.u32 	%p2, %r51, 8191;
	@%p2 bra 	$L__BB3_28;
	mov.u32 	%r1, %tid.x;
	setp.ge.u32 	%p24, %r1, %r51;
	mov.f32 	%f371, 0f00000000;
	mov.u32 	%r197, %r1;
	@%p24 bra 	$L__BB3_6;
	mul.wide.u32 	%rd73, %r1, 4;
	add.s64 	%rd74, %rd2, %rd73;
	ld.global.f32 	%f371, [%rd74];
	add.s32 	%r197, %r1, 512;
$L__BB3_6:
	setp.ge.u32 	%p25, %r197, %r51;
	@%p25 bra 	$L__BB3_19;
	not.b32 	%r120, %r197;
	add.s32 	%r121, %r51, %r120;
	shr.u32 	%r122, %r121, 9;
	add.s32 	%r4, %r122, 1;
	and.b32  	%r5, %r4, 15;
	setp.lt.u32 	%p26, %r121, 7680;
	@%p26 bra 	$L__BB3_10;
	and.b32  	%r123, %r4, 16777200;
	neg.s32 	%r195, %r123;
	mul.wide.u32 	%rd75, %r197, 4;
	add.s64 	%rd76, %rd75, %rd2;
	add.s64 	%rd82, %rd76, 16384;
$L__BB3_9:
	.pragma "nounroll";
	ld.global.f32 	%f205, [%rd82+-16384];
	add.f32 	%f206, %f371, %f205;
	ld.global.f32 	%f207, [%rd82+-14336];
	add.f32 	%f208, %f206, %f207;
	ld.global.f32 	%f209, [%rd82+-12288];
	add.f32 	%f210, %f208, %f209;
	ld.global.f32 	%f211, [%rd82+-10240];
	add.f32 	%f212, %f210, %f211;
	ld.global.f32 	%f213, [%rd82+-8192];
	add.f32 	%f214, %f212, %f213;
	ld.global.f32 	%f215, [%rd82+-6144];
	add.f32 	%f216, %f214, %f215;
	ld.global.f32 	%f217, [%rd82+-4096];
	add.f32 	%f218, %f216, %f217;
	ld.global.f32 	%f219, [%rd82+-2048];
	add.f32 	%f220, %f218, %f219;
	ld.global.f32 	%f221, [%rd82];
	add.f32 	%f222, %f220, %f221;
	ld.global.f32 	%f223, [%rd82+2048];
	add.f32 	%f224, %f222, %f223;
	ld.global.f32 	%f225, [%rd82+4096];
	add.f32 	%f226, %f224, %f225;
	ld.global.f32 	%f227, [%rd82+6144];
	add.f32 	%f228, %f226, %f227;
	ld.global.f32 	%f229, [%rd82+8192];
	add.f32 	%f230, %f228, %f229;
	ld.global.f32 	%f231, [%rd82+10240];
	add.f32 	%f232, %f230, %f231;
	ld.global.f32 	%f233, [%rd82+12288];
	add.f32 	%f234, %f232, %f233;
	ld.global.f32 	%f235, [%rd82+14336];
	add.f32 	%f371, %f234, %f235;
	add.s32 	%r197, %r197, 8192;
	add.s32 	%r195, %r195, 16;
	add.s64 	%rd82, %rd82, 32768;
	setp.ne.s32 	%p27, %r195, 0;
	@%p27 bra 	$L__BB3_9;
$L__BB3_10:
	setp.eq.s32 	%p28, %r5, 0;
	@%p28 bra 	$L__BB3_19;
	and.b32  	%r12, %r4, 7;
	setp.lt.u32 	%p29, %r5, 8;
	@%p29 bra 	$L__BB3_13;
	mul.wide.u32 	%rd77, %r197, 4;
	add.s64 	%rd78, %rd2, %rd77;
	ld.global.f32 	%f237, [%rd78];
	add.f32 	%f238, %f371, %f237;
	ld.global.f32 	%f239, [%rd78+2048];
	add.f32 	%f240, %f238, %f239;
	ld.global.f32 	%f241, [%rd78+4096];
	add.f32 	%f242, %f240, %f241;
	ld.global.f32 	%f243, [%rd78+6144];
	add.f32 	%f244, %f242, %f243;
	ld.global.f32 	%f245, [%rd78+8192];
	add.f32 	%f246, %f244, %f245;
	ld.global.f32 	%f247, [%rd78+10240];
	add.f32 	%f248, %f246, %f247;
	ld.global.f32 	%f249, [%rd78+12288];
	add.f32 	%f250, %f248, %f249;
	ld.global.f32 	%f251, [%rd78+14336];
	add.f32 	%f371, %f250, %f251;
	add.s32 	%r197, %r197, 4096;
$L__BB3_13:
	setp.eq.s32 	%p30, %r12, 0;
	@%p30 bra 	$L__BB3_19;
	and.b32  	%r15, %r4, 3;
	setp.lt.u32 	%p31, %r12, 4;
	@%p31 bra 	$L__BB3_16;
	mul.wide.u32 	%rd79, %r197, 4;
	add.s64 	%rd80, %rd2, %rd79;
	ld.global.f32 	%f253, [%rd80];
	add.f32 	%f254, %f371, %f253;
	ld.global.f32 	%f255, [%rd80+2048];
	add.f32 	%f256, %f254, %f255;
	ld.global.f32 	%f257, [%rd80+4096];
	add.f32 	%f258, %f256, %f257;
	ld.global.f32 	%f259, [%rd80+6144];
	add.f32 	%f371, %f258, %f259;
	add.s32 	%r197, %r197, 2048;
$L__BB3_16:
	setp.eq.s32 	%p32, %r15, 0;
	@%p32 bra 	$L__BB3_19;
	mul.wide.u32 	%rd81, %r197, 4;
	add.s64 	%rd83, %rd2, %rd81;
	neg.s32 	%r200, %r15;
$L__BB3_18:
	.pragma "nounroll";
	ld.global.f32 	%f260, [%rd83];
	add.f32 	%f371, %f371, %f260;
	add.s64 	%rd83, %rd83, 2048;
	add.s32 	%r200, %r200, 1;
	setp.ne.s32 	%p33, %r200, 0;
	@%p33 bra 	$L__BB3_18;
$L__BB3_19:
	setp.lt.u32 	%p34, %r51, 512;
	@%p34 bra 	$L__BB3_24;
	// begin inline asm
	mov.u32 %r162, %laneid;
	// end inline asm
	mov.b32 	%r164, %f371;
	mov.b32 	%r165, 1;
	mov.b32 	%r186, 31;
	mov.b32 	%r187, -1;
	// begin inline asm
	shfl.sync.down.b32 %r163, %r164, %r165, %r186, %r187;
	// end inline asm
	setp.gt.s32 	%p58, %r162, 30;
	mov.b32 	%f319, %r163;
	add.f32 	%f320, %f371, %f319;
	selp.f32 	%f321, %f371, %f320, %p58;
	mov.b32 	%r169, %f321;
	mov.b32 	%r170, 2;
	// begin inline asm
	shfl.sync.down.b32 %r168, %r169, %r170, %r186, %r187;
	// end inline asm
	setp.gt.s32 	%p59, %r162, 29;
	mov.b32 	%f322, %r168;
	add.f32 	%f323, %f321, %f322;
	selp.f32 	%f324, %f321, %f323, %p59;
	mov.b32 	%r174, %f324;
	mov.b32 	%r175, 4;
	// begin inline asm
	shfl.sync.down.b32 %r173, %r174, %r175, %r186, %r187;
	// end inline asm
	setp.gt.s32 	%p60, %r162, 27;
	mov.b32 	%f325, %r173;
	add.f32 	%f326, %f324, %f325;
	selp.f32 	%f327, %f324, %f326, %p60;
	mov.b32 	%r179, %f327;
	mov.b32 	%r180, 8;
	// begin inline asm
	shfl.sync.down.b32 %r178, %r179, %r180, %r186, %r187;
	// end inline asm
	setp.gt.s32 	%p61, %r162, 23;
	mov.b32 	%f328, %r178;
	add.f32 	%f329, %f327, %f328;
	selp.f32 	%f330, %f327, %f329, %p61;
	mov.b32 	%r184, %f330;
	mov.b32 	%r185, 16;
	// begin inline asm
	shfl.sync.down.b32 %r183, %r184, %r185, %r186, %r187;
	// end inline asm
	setp.gt.s32 	%p62, %r162, 15;
	mov.b32 	%f331, %r183;
	add.f32 	%f16, %f330, %f331;
	selp.f32 	%f383, %f330, %f16, %p62;
	setp.ne.s32 	%p63, %r162, 0;
	@%p63 bra 	$L__BB3_22;
	shr.u32 	%r188, %r1, 3;
	and.b32  	%r189, %r188, 124;
	mov.u32 	%r190, _ZZN3cub18CUB_300001_SM_10006detail6reduce28DeviceReduceSingleTileKernelINS2_10policy_hubIfjN4cuda3std3__44plusIfEEE10Policy1000EN6thrust24THRUST_300001_SM_1000_NS6detail15normal_iteratorINSD_10device_ptrIfEEEEPfjS9_ffNS7_10__identityEEEvT0_T1_T2_T3_T4_T6_E12temp_storage;
	add.s32 	%r191, %r190, %r189;
	st.shared.f32 	[%r191+16], %f16;
$L__BB3_22:
	bar.sync 	0;
	setp.ne.s32 	%p64, %r1, 0;
	@%p64 bra 	$L__BB3_50;
	ld.shared.f32 	%f332, [_ZZN3cub18CUB_300001_SM_10006detail6reduce28DeviceReduceSingleTileKernelINS2_10policy_hubIfjN4cuda3std3__44plusIfEEE10Policy1000EN6thrust24THRUST_300001_SM_1000_NS6detail15normal_iteratorINSD_10device_ptrIfEEEEPfjS9_ffNS7_10__identityEEEvT0_T1_T2_T3_T4_T6_E12temp_storage+20];
	add.f32 	%f333, %f383, %f332;
	ld.shared.f32 	%f334, [_ZZN3cub18CUB_300001_SM_10006detail6reduce28DeviceReduceSingleTileKernelINS2_10policy_hubIfjN4cuda3std3__44plusIfEEE10Policy1000EN6thrust24THRUST_300001_SM_1000_NS6detail15normal_iteratorINSD_10device_ptrIfEEEEPfjS9_ffNS7_10__identityEEEvT0_T1_T2_T3_T4_T6_E12temp_storage+24];
	add.f32 	%f335, %f333, %f334;
	ld.shared.f32 	%f336, [_ZZN3cub18CUB_300001_SM_10006detail6reduce28DeviceReduceSingleTileKernelINS2_10policy_hubIfjN4cuda3std3__44plusIfEEE10Policy1000EN6thrust24THRUST_300001_SM_1000_NS6detail15normal_iteratorINSD_10device_ptrIfEEEEPfjS9_ffNS7_10__identityEEEvT0_T1_T2_T3_T4_T6_E12temp_storage+28];
	add.f32 	%f337, %f335, %f336;
	ld.shared.f32 	%f338, [_ZZN3cub18CUB_300001_SM_10006detail6reduce28DeviceReduceSingleTileKernelINS2_10policy_hubIfjN4cuda3std3__44plusIfEEE10Policy1000EN6thrust24THRUST_300001_SM_1000_NS6detail15normal_iteratorINSD_10device_ptrIfEEEEPfjS9_ffNS7_10__identityEEEvT0_T1_T2_T3_T4_T6_E12temp_storage+32];
	add.f32 	%f339, %f337, %f338;
	ld.shared.f32 	%f340, [_ZZN3cub18CUB_300001_SM_10006detail6reduce28DeviceReduceSingleTileKernelINS2_10policy_hubIfjN4cuda3std3__44plusIfEEE10Policy1000EN6thrust24THRUST_300001_SM_1000_NS6detail15normal_iteratorINSD_10device_ptrIfEEEEPfjS9_ffNS7_10__identityEEEvT0_T1_T2_T3_T4_T6_E12temp_storage+36];
	add.f32 	%f341, %f339, %f340;
	ld.shared.f32 	%f342, [_ZZN3cub18CUB_300001_SM_10006detail6reduce28DeviceReduceSingleTileKernelINS2_10policy_hubIfjN4cuda3std3__44plusIfEEE10Policy1000EN6thrust24THRUST_300001_SM_1000_NS6detail15normal_iteratorINSD_10device_ptrIfEEEEPfjS9_ffNS7_10__identityEEEvT0_T1_T2_T3_T4_T6_E12temp_storage+40];
	add.f32 	%f343, %f341, %f342;
	ld.shared.f32 	%f344, [_ZZN3cub18CUB_300001_SM_10006detail6reduce28DeviceReduceSingleTileKernelINS2_10policy_hubIfjN4cuda3std3__44plusIfEEE10Policy1000EN6thrust24THRUST_300001_SM_1000_NS6detail15normal_iteratorINSD_10device_ptrIfEEEEPfjS9_ffNS7_10__identityEEEvT0_T1_T2_T3_T4_T6_E12temp_storage+44];
	add.f32 	%f345, %f343, %f344;
	ld.shared.f32 	%f346, [_ZZN3cub18CUB_300001_SM_10006detail6reduce28DeviceReduceSingleTileKernelINS2_10policy_hubIfjN4cuda3std3__44plusIfEEE10Policy1000EN6thrust24THRUST_300001_SM_1000_NS6detail15normal_iteratorINSD_10device_ptrIfEEEEPfjS9_ffNS7_10__identityEEEvT0_T1_T2_T3_T4_T6_E12temp_storage+48];
	add.f32 	%f347, %f345, %f346;
	ld.shared.f32 	%f348, [_ZZN3cub18CUB_300001_SM_10006detail6reduce28DeviceReduceSingleTileKernelINS2_10policy_hubIfjN4cuda3std3__44plusIfEEE10Policy1000EN6thrust24THRUST_300001_SM_1000_NS6detail15normal_iteratorINSD_10device_ptrIfEEEEPfjS9_ffNS7_10__identityEEEvT0_T1_T2_T3_T4_T6_E12temp_storage+52];
	add.f32 	%f349, %f347, %f348;
	ld.shared.f32 	%f350, [_ZZN3cub18CUB_300001_SM_10006detail6reduce28DeviceReduceSingleTileKernelINS2_10policy_hubIfjN4cuda3std3__44plusIfEEE10Policy1000EN6thrust24THRUST_300001_SM_1000_NS6detail15normal_iteratorINSD_10device_ptrIfEEEEPfjS9_ffNS7_10__identityEEEvT0_T1_T2_T3_T4_T6_E12temp_storage+56];
	add.f32 	%f351, %f349, %f350;
	ld.shared.f32 	%f352, [_ZZN3cub18CUB_300001_SM_10006detail6reduce28DeviceReduceSingleTileKernelINS2_10policy_hubIfjN4cuda3std3__44plusIfEEE10Policy1000EN6thrust24THRUST_300001_SM_1000_NS6detail15normal_iteratorINSD_10device_ptrIfEEEEPfjS9_ffNS7_10__identityEEEvT0_T1_T2_T3_T4_T6_E12temp_storage+60];
	add.f32 	%f353, %f351, %f352;
	ld.shared.f32 	%f354, [_ZZN3cub18CUB_300001_SM_10006detail6reduce28DeviceReduceSingleTileKernelINS2_10policy_hubIfjN4cuda3std3__44plusIfEEE10Policy1000EN6thrust24THRUST_300001_SM_1000_NS6detail15normal_iteratorINSD_10device_ptrIfEEEEPfjS9_ffNS7_10__identityEEEvT0_T1_T2_T3_T4_T6_E12temp_storage+64];
	add.f32 	%f355, %f353, %f354;
	ld.shared.f32 	%f356, [_ZZN3cub18CUB_300001_SM_10006detail6reduce28DeviceReduceSingleTileKernelINS2_10policy_hubIfjN4cuda3std3__44plusIfEEE10Policy1000EN6thrust24THRUST_300001_SM_1000_NS6detail15normal_iteratorINSD_10device_ptrIfEEEEPfjS9_ffNS7_10__identityEEEvT0_T1_T2_T3_T4_T6_E12temp_storage+68];
	add.f32 	%f357, %f355, %f356;
	ld.shared.f32 	%f358, [_ZZN3cub18CUB_300001_SM_10006detail6reduce28DeviceReduceSingleTileKernelINS2_10policy_hubIfjN4cuda3std3__44plusIfEEE10Policy1000EN6thrust24THRUST_300001_SM_1000_NS6detail15normal_iteratorINSD_10device_ptrIfEEEEPfjS9_ffNS7_10__identityEEEvT0_T1_T2_T3_T4_T6_E12temp_storage+72];
	add.f32 	%f359, %f357, %f358;
	ld.shared.f32 	%f360, [_ZZN3cub18CUB_300001_SM_10006detail6reduce28DeviceReduceSingleTileKernelINS2_10policy_hubIfjN4cuda3std3__44plusIfEEE10Policy1000EN6thrust24THRUST_300001_SM_1000_NS6detail15normal_iteratorINSD_10device_ptrIfEEEEPfjS9_ffNS7_10__identityEEEvT0_T1_T2_T3_T4_T6_E12temp_storage+76];
	add.f32 	%f383, %f359, %f360;
	bra.uni 	$L__BB3_50;
$L__BB3_24:
	// begin inline asm
	mov.u32 %r124, %laneid;
	// end inline asm
	and.b32  	%r150, %r1, 992;
	add.s32 	%r151, %r150, 32;
	setp.gt.u32 	%p35, %r151, %r51;
	not.b32 	%r152, %r150;
	add.s32 	%r153, %r51, %r152;
	selp.b32 	%r148, %r153, 31, %p35;
	mov.b32 	%r126, %f371;
	mov.b32 	%r127, 1;
	mov.b32 	%r149, -1;
	// begin inline asm
	shfl.sync.down.b32 %r125, %r126, %r127, %r148, %r149;
	// end inline asm
	setp.lt.s32 	%p36, %r124, %r148;
	mov.b32 	%f261, %r125;
	add.f32 	%f262, %f371, %f261;
	selp.f32 	%f263, %f262, %f371, %p36;
	mov.b32 	%r131, %f263;
	mov.b32 	%r132, 2;
	// begin inline asm
	shfl.sync.down.b32 %r130, %r131, %r132, %r148, %r149;
	// end inline asm
	add.s32 	%r154, %r124, 2;
	setp.gt.s32 	%p37, %r154, %r148;
	mov.b32 	%f264, %r130;
	add.f32 	%f265, %f263, %f264;
	selp.f32 	%f266, %f263, %f265, %p37;
	mov.b32 	%r136, %f266;
	mov.b32 	%r137, 4;
	// begin inline asm
	shfl.sync.down.b32 %r135, %r136, %r137, %r148, %r149;
	// end inline asm
	add.s32 	%r155, %r124, 4;
	setp.gt.s32 	%p38, %r155, %r148;
	mov.b32 	%f267, %r135;
	add.f32 	%f268, %f266, %f267;
	selp.f32 	%f269, %f266, %f268, %p38;
	mov.b32 	%r141, %f269;
	mov.b32 	%r142, 8;
	// begin inline asm
	shfl.sync.down.b32 %r140, %r141, %r142, %r148, %r149;
	// end inline asm
	add.s32 	%r156, %r124, 8;
	setp.gt.s32 	%p39, %r156, %r148;
	mov.b32 	%f270, %r140;
	add.f32 	%f271, %f269, %f270;
	selp.f32 	%f272, %f269, %f271, %p39;
	mov.b32 	%r146, %f272;
	mov.b32 	%r147, 16;
	// begin inline asm
	shfl.sync.down.b32 %r145, %r146, %r147, %r148, %r149;
	// end inline asm
	add.s32 	%r157, %r124, 16;
	setp.gt.s32 	%p40, %r157, %r148;
	mov.b32 	%f273, %r145;
	add.f32 	%f274, %f272, %f273;
	selp.f32 	%f383, %f272, %f274, %p40;
	setp.ne.s32 	%p41, %r124, 0;
	@%p41 bra 	$L__BB3_26;
	shr.u32 	%r158, %r1, 3;
	and.b32  	%r159, %r158, 124;
	mov.u32 	%r160, _ZZN3cub18CUB_300001_SM_10006detail6reduce28DeviceReduceSingleTileKernelINS2_10policy_hubIfjN4cuda3std3__44plusIfEEE10Policy1000EN6thrust24THRUST_300001_SM_1000_NS6detail15normal_iteratorINSD_10device_ptrIfEEEEPfjS9_ffNS7_10__identityEEEvT0_T1_T2_T3_T4_T6_E12temp_storage;
	add.s32 	%r161, %r160, %r159;
	st.shared.f32 	[%r161+16], %f383;
$L__BB3_26:
	bar.sync 	0;
	setp.ne.s32 	%p42, %r1, 0;
	@%p42 bra 	$L__BB3_50;
	setp.gt.u32 	%p43, %r51, 32;
	ld.shared.f32 	%f275, [_ZZN3cub18CUB_300001_SM_10006detail6reduce28DeviceReduceSingleTileKernelINS2_10policy_hubIfjN4cuda3std3__44plusIfEEE10Policy1000EN6thrust24THRUST_300001_SM_1000_NS6detail15normal_iteratorINSD_10device_ptrIfEEEEPfjS9_ffNS7_10__identityEEEvT0_T1_T2_T3_T4_T6_E12temp_storage+20];
	add.f32 	%f276, %f383, %f275;
	selp.f32 	%f277, %f276, %f383, %p43;
	setp.gt.u32 	%p44, %r51, 64;
	ld.shared.f32 	%f278, [_ZZN3cub18CUB_300001_SM_10006detail6reduce28DeviceReduceSingleTileKernelINS2_10policy_hubIfjN4cuda3std3__44plusIfEEE10Policy1000EN6thrust24THRUST_300001_SM_1000_NS6detail15normal_iteratorINSD_10device_ptrIfEEEEPfjS9_ffNS7_10__identityEEEvT0_T1_T2_T3_T4_T6_E12temp_storage+24];
	add.f32 	%f279, %f278, %f277;
	selp.f32 	%f280, %f279, %f277, %p44;
	setp.gt.u32 	%p45, %r51, 96;
	ld.shared.f32 	%f281, [_ZZN3cub18CUB_300001_SM_10006detail6reduce28DeviceReduceSingleTileKernelINS2_10policy_hubIfjN4cuda3std3__44plusIfEEE10Policy1000EN6thrust24THRUST_300001_SM_1000_NS6detail15normal_iteratorINSD_10device_ptrIfEEEEPfjS9_ffNS7_10__identityEEEvT0_T1_T2_T3_T4_T6_E12temp_storage+28];
	add.f32 	%f282, %f281, %f280;
	selp.f32 	%f283, %f282, %f280, %p45;
	setp.gt.u32 	%p46, %r51, 128;
	ld.shared.f32 	%f284, [_ZZN3cub18CUB_300001_SM_10006detail6reduce28DeviceReduceSingleTileKernelINS2_10policy_hubIfjN4cuda3std3__44plusIfEEE10Policy1000EN6thrust24THRUST_300001_SM_1000_NS6detail15normal_iteratorINSD_10device_ptrIfEEEEPfjS9_ffNS7_10__identityEEEvT0_T1_T2_T3_T4_T6_E12temp_storage+32];
	add.f32 	%f285, %f284, %f283;
	selp.f32 	%f286, %f285, %f283, %p46;
	setp.gt.u32 	%p47, %r51, 160;
	ld.shared.f32 	%f287, [_ZZN3cub18CUB_300001_SM_10006detail6reduce28DeviceReduceSingleTileKernelINS2_10policy_hubIfjN4cuda3std3__44plusIfEEE10Policy1000EN6thrust24THRUST_300001_SM_1000_NS6detail15normal_iteratorINSD_10device_ptrIfEEEEPfjS9_ffNS7_10__identityEEEvT0_T1_T2_T3_T4_T6_E12temp_storage+36];
	add.f32 	%f288, %f287, %f286;
	selp.f32 	%f289, %f288, %f286, %p47;
	setp.gt.u32 	%p48, %r51, 192;
	ld.shared.f32 	%f290, [_ZZN3cub18CUB_300001_SM_10006detail6reduce28DeviceReduceSingleTileKernelINS2_10policy_hubIfjN4cuda3std3__44plusIfEEE10Policy1000EN6thrust24THRUST_300001_SM_1000_NS6detail15normal_iteratorINSD_10device_ptrIfEEEEPfjS9_ffNS7_10__identityEEEvT0_T1_T2_T3_T4_T6_E12temp_storage+40];
	add.f32 	%f291, %f290, %f289;
	selp.f32 	%f292, %f291, %f289, %p48;
	setp.gt.u32 	%p49, %r51, 224;
	ld.shared.f32 	%f293, [_ZZN3cub18CUB_300001_SM_10006detail6reduce28DeviceReduceSingleTileKernelINS2_10policy_hubIfjN4cuda3std3__44plusIfEEE10Policy1000EN6thrust24THRUST_300001_SM_1000_NS6detail15normal_iteratorINSD_10device_ptrIfEEEEPfjS9_ffNS7_10__identityEEEvT0_T1_T2_T3_T4_T6_E12temp_storage+44];
	add.f32 	%f294, %f293, %f292;
	selp.f32 	%f295, %f294, %f292, %p49;
	setp.gt.u32 	%p50, %r51, 256;
	ld.shared.f32 	%f296, [_ZZN3cub18CUB_300001_SM_10006detail6reduce28DeviceReduceSingleTileKernelINS2_10policy_hubIfjN4cuda3std3__44plusIfEEE10Policy1000EN6thrust24THRUST_300001_SM_1000_NS6detail15normal_iteratorINSD_10device_ptrIfEEEEPfjS9_ffNS7_10__identityEEEvT0_T1_T2_T3_T4_T6_E12temp_storage+48];
	add.f32 	%f297, %f296, %f295;
	selp.f32 	%f298, %f297, %f295, %p50;
	setp.gt.u32 	%p51, %r51, 288;
	ld.shared.f32 	%f299, [_ZZN3cub18CUB_300001_SM_10006detail6reduce28DeviceReduceSingleTileKernelINS2_10policy_hubIfjN4cuda3std3__44plusIfEEE10Policy1000EN6thrust24THRUST_300001_SM_1000_NS6detail15normal_iteratorINSD_10device_ptrIfEEEEPfjS9_ffNS7_10__identityEEEvT0_T1_T2_T3_T4_T6_E12temp_storage+52];
	add.f32 	%f300, %f299, %f298;
	selp.f32 	%f301, %f300, %f298, %p51;
	setp.gt.u32 	%p52, %r51, 320;
	ld.shared.f32 	%f302, [_ZZN3cub18CUB_300001_SM_10006detail6reduce28DeviceReduceSingleTileKernelINS2_10policy_hubIfjN4cuda3std3__44plusIfEEE10Policy1000EN6thrust24THRUST_300001_SM_1000_NS6detail15normal_iteratorINSD_10device_ptrIfEEEEPfjS9_ffNS7_10__identityEEEvT0_T1_T2_T3_T4_T6_E12temp_storage+56];
	add.f32 	%f303, %f302, %f301;
	selp.f32 	%f304, %f303, %f301, %p52;
	setp.gt.u32 	%p53, %r51, 352;
	ld.shared.f32 	%f305, [_ZZN3cub18CUB_300001_SM_10006detail6reduce28DeviceReduceSingleTileKernelINS2_10policy_hubIfjN4cuda3std3__44plusIfEEE10Policy1000EN6thrust24THRUST_300001_SM_1000_NS6detail15normal_iteratorINSD_10device_ptrIfEEEEPfjS9_ffNS7_10__identityEEEvT0_T1_T2_T3_T4_T6_E12temp_storage+60];
	add.f32 	%f306, %f305, %f304;
	selp.f32 	%f307, %f306, %f304, %p53;
	setp.gt.u32 	%p54, %r51, 384;
	ld.shared.f32 	%f308, [_ZZN3cub18CUB_300001_SM_10006detail6reduce28DeviceReduceSingleTileKernelINS2_10policy_hubIfjN4cuda3std3__44plusIfEEE10Policy1000EN6thrust24THRUST_300001_SM_1000_NS6detail15normal_iteratorINSD_10device_ptrIfEEEEPfjS9_ffNS7_10__identityEEEvT0_T1_T2_T3_T4_T6_E12temp_storage+64];
	add.f32 	%f309, %f308, %f307;
	selp.f32 	%f310, %f309, %f307, %p54;
	setp.gt.u32 	%p55, %r51, 416;
	ld.shared.f32 	%f311, [_ZZN3cub18CUB_300001_SM_10006detail6reduce28DeviceReduceSingleTileKernelINS2_10policy_hubIfjN4cuda3std3__44plusIfEEE10Policy1000EN6thrust24THRUST_300001_SM_1000_NS6detail15normal_iteratorINSD_10device_ptrIfEEEEPfjS9_ffNS7_10__identityEEEvT0_T1_T2_T3_T4_T6_E12temp_storage+68];
	add.f32 	%f312, %f311, %f310;
	selp.f32 	%f313, %f312, %f310, %p55;
	setp.gt.u32 	%p56, %r51, 448;
	ld.shared.f32 	%f314, [_ZZN3cub18CUB_300001_SM_10006detail6reduce28DeviceReduceSingleTileKernelINS2_10policy_hubIfjN4cuda3std3__44plusIfEEE10Policy1000EN6thrust24THRUST_300001_SM_1000_NS6detail15normal_iteratorINSD_10device_ptrIfEEEEPfjS9_ffNS7_10__identityEEEvT0_T1_T2_T3_T4_T6_E12temp_storage+72];
	add.f32 	%f315, %f314, %f313;
	selp.f32 	%f316, %f315, %f313, %p56;
	setp.gt.u32 	%p57, %r51, 480;
	ld.shared.f32 	%f317, [_ZZN3cub18CUB_300001_SM_10006detail6reduce28DeviceReduceSingleTileKernelINS2_10policy_hubIfjN4cuda3std3__44plusIfEEE10Policy1000EN6thrust24THRUST_300001_SM_1000_NS6detail15normal_iteratorINSD_10device_ptrIfEEEEPfjS9_ffNS7_10__identityEEEvT0_T1_T2_T3_T4_T6_E12temp_storage+76];
	add.f32 	%f318, %f317, %f316;
	selp.f32 	%f383, %f318, %f316, %p57;
	bra.uni 	$L__BB3_50;
$L__BB3_28:
	mov.u32 	%r21, %tid.x;
	mul.wide.u32 	%rd11, %r21, 4;
	add.s64 	%rd12, %rd2, %rd11;
	ld.global.f32 	%f43, [%rd12];
	ld.global.f32 	%f44, [%rd12+2048];
	ld.global.f32 	%f45, [%rd12+4096];
	ld.global.f32 	%f46, [%rd12+6144];
	ld.global.f32 	%f47, [%rd12+8192];
	ld.global.f32 	%f48, [%rd12+10240];
	ld.global.f32 	%f49, [%rd12+12288];
	ld.global.f32 	%f50, [%rd12+14336];
	ld.global.f32 	%f51, [%rd12+16384];
	ld.global.f32 	%f52, [%rd12+18432];
	ld.global.f32 	%f53, [%rd12+20480];
	ld.global.f32 	%f54, [%rd12+22528];
	ld.global.f32 	%f55, [%rd12+24576];
	ld.global.f32 	%f56, [%rd12+26624];
	ld.global.f32 	%f57, [%rd12+28672];
	ld.global.f32 	%f58, [%rd12+30720];
	add.f32 	%f59, %f43, %f44;
	add.f32 	%f60, %f45, %f46;
	add.f32 	%f61, %f47, %f48;
	add.f32 	%f62, %f49, %f50;
	add.f32 	%f63, %f51, %f52;
	add.f32 	%f64, %f53, %f54;
	add.f32 	%f65, %f55, %f56;
	add.f32 	%f66, %f57, %f58;
	add.f32 	%f67, %f59, %f60;
	add.f32 	%f68, %f61, %f62;
	add.f32 	%f69, %f63, %f64;
	add.f32 	%f70, %f65, %f66;
	add.f32 	%f71, %f67, %f68;
	add.f32 	%f72, %f69, %f70;
	add.f32 	%f382, %f71, %f72;
	add.s32 	%r22, %r51, -8192;
	setp.lt.u32 	%p3, %r22, 8192;
	mov.b32 	%r202, 8192;
	@%p3 bra 	$L__BB3_32;
	mov.b32 	%r202, 8192;
$L__BB3_30:
	add.s32 	%r54, %r21, %r202;
	mul.wide.u32 	%rd13, %r54, 4;
	add.s64 	%rd14, %rd2, %rd13;
	ld.global.f32 	%f73, [%rd14];
	ld.global.f32 	%f74, [%rd14+2048];
	ld.global.f32 	%f75, [%rd14+4096];
	ld.global.f32 	%f76, [%rd14+6144];
	ld.global.f32 	%f77, [%rd14+8192];
	ld.global.f32 	%f78, [%rd14+10240];
	ld.global.f32 	%f79, [%rd14+12288];
	ld.global.f32 	%f80, [%rd14+14336];
	ld.global.f32 	%f81, [%rd14+16384];
	ld.global.f32 	%f82, [%rd14+18432];
	ld.global.f32 	%f83, [%rd14+20480];
	ld.global.f32 	%f84, [%rd14+22528];
	ld.global.f32 	%f85, [%rd14+24576];
	ld.global.f32 	%f86, [%rd14+26624];
	ld.global.f32 	%f87, [%rd14+28672];
	ld.global.f32 	%f88, [%rd14+30720];
	add.f32 	%f89, %f382, %f73;
	add.f32 	%f90, %f74, %f75;
	add.f32 	%f91, %f76, %f77;
	add.f32 	%f92, %f78, %f79;
	add.f32 	%f93, %f80, %f81;
	add.f32 	%f94, %f82, %f83;
	add.f32 	%f95, %f84, %f85;
	add.f32 	%f96, %f86, %f87;
	add.f32 	%f97, %f89, %f90;
	add.f32 	%f98, %f91, %f92;
	add.f32 	%f99, %f93, %f94;
	add.f32 	%f100, %f95, %f96;
	add.f32 	%f101, %f97, %f98;
	add.f32 	%f102, %f99, %f100;
	add.f32 	%f103, %f101, %f102;
	add.f32 	%f382, %f103, %f88;
	sub.s32 	%r55, %r51, %r202;
	setp.lt.u32 	%p4, %r55, 8192;
	@%p4 bra 	$L__BB3_46;
	add.s32 	%r202, %r202, 8192;
	setp.le.u32 	%p5, %r202, %r22;
	@%p5 bra 	$L__BB3_30;
$L__BB3_32:
	setp.le.u32 	%p6, %r51, %r202;
	sub.s32 	%r56, %r51, %r202;
	setp.ge.s32 	%p7, %r21, %r56;
	or.pred  	%p8, %p6, %p7;
	@%p8 bra 	$L__BB3_46;
	not.b32 	%r58, %r21;
	add.s32 	%r59, %r51, %r58;
	sub.s32 	%r60, %r59, %r202;
	shr.u32 	%r61, %r60, 9;
	add.s32 	%r26, %r61, 1;
	and.b32  	%r27, %r26, 15;
	setp.lt.u32 	%p9, %r60, 7680;
	mov.u32 	%r207, %r21;
	@%p9 bra 	$L__BB3_37;
	or.b32  	%r205, %r21, 4096;
	add.s32 	%r204, %r21, %r202;
	and.b32  	%r62, %r26, 16777200;
	neg.s32 	%r203, %r62;
$L__BB3_35:
	.pragma "nounroll";
	mul.wide.u32 	%rd15, %r204, 4;
	add.s64 	%rd16, %rd2, %rd15;
	ld.global.f32 	%f105, [%rd16];
	add.f32 	%f106, %f382, %f105;
	add.s32 	%r63, %r204, 512;
	mul.wide.u32 	%rd17, %r63, 4;
	add.s64 	%rd18, %rd2, %rd17;
	ld.global.f32 	%f107, [%rd18];
	add.f32 	%f108, %f106, %f107;
	add.s32 	%r64, %r204, 1024;
	mul.wide.u32 	%rd19, %r64, 4;
	add.s64 	%rd20, %rd2, %rd19;
	ld.global.f32 	%f109, [%rd20];
	add.f32 	%f110, %f108, %f109;
	add.s32 	%r65, %r204, 1536;
	mul.wide.u32 	%rd21, %r65, 4;
	add.s64 	%rd22, %rd2, %rd21;
	ld.global.f32 	%f111, [%rd22];
	add.f32 	%f112, %f110, %f111;
	add.s32 	%r66, %r204, 2048;
	mul.wide.u32 	%rd23, %r66, 4;
	add.s64 	%rd24, %rd2, %rd23;
	ld.global.f32 	%f113, [%rd24];
	add.f32 	%f114, %f112, %f113;
	add.s32 	%r67, %r204, 2560;
	mul.wide.u32 	%rd25, %r67, 4;
	add.s64 	%rd26, %rd2, %rd25;
	ld.global.f32 	%f115, [%rd26];
	add.f32 	%f116, %f114, %f115;
	add.s32 	%r68, %r204, 3072;
	mul.wide.u32 	%rd27, %r68, 4;
	add.s64 	%rd28, %rd2, %rd27;
	ld.global.f32 	%f117, [%rd28];
	add.f32 	%f118, %f116, %f117;
	add.s32 	%r69, %r204, 3584;
	mul.wide.u32 	%rd29, %r69, 4;
	add.s64 	%rd30, %rd2, %rd29;
	ld.global.f32 	%f119, [%rd30];
	add.f32 	%f120, %f118, %f119;
	add.s32 	%r70, %r204, 4096;
	mul.wide.u32 	%rd31, %r70, 4;
	add.s64 	%rd32, %rd2, %rd31;
	ld.global.f32 	%f121, [%rd32];
	add.f32 	%f122, %f120, %f121;
	add.s32 	%r71, %r204, 4608;
	mul.wide.u32 	%rd33, %r71, 4;
	add.s64 	%rd34, %rd2, %rd33;
	ld.global.f32 	%f123, [%rd34];
	add.f32 	%f124, %f122, %f123;
	add.s32 	%r72, %r204, 5120;
	mul.wide.u32 	%rd35, %r72, 4;
	add.s64 	%rd36, %rd2, %rd35;
	ld.global.f32 	%f125, [%rd36];
	add.f32 	%f126, %f124, %f125;
	add.s32 	%r73, %r204, 5632;
	mul.wide.u32 	%rd37, %r73, 4;
	add.s64 	%rd38, %rd2, %rd37;
	ld.global.f32 	%f127, [%rd38];
	add.f32 	%f128, %f126, %f127;
	add.s32 	%r74, %r204, 6144;
	mul.wide.u32 	%rd39, %r74, 4;
	add.s64 	%rd40, %rd2, %rd39;
	ld.global.f32 	%f129, [%rd40];
	add.f32 	%f130, %f128, %f129;
	add.s32 	%r75, %r204, 6656;
	mul.wide.u32 	%rd41, %r75, 4;
	add.s64 	%rd42, %rd2, %rd41;
	ld.global.f32 	%f131, [%rd42];
	add.f32 	%f132, %f130, %f131;
	add.s32 	%r76, %r204, 7168;
	mul.wide.u32 	%rd43, %r76, 4;
	add.s64 	%rd44, %rd2, %rd43;
	ld.global.f32 	%f133, [%rd44];
	add.f32 	%f134, %f132, %f133;
	add.s32 	%r77, %r204, 7680;
	mul.wide.u32 	%rd45, %r77, 4;
	add.s64 	%rd46, %rd2, %rd45;
	ld.global.f32 	%f135, [%rd46];
	add.f32 	%f382, %f134, %f135;
	add.s32 	%r205, %r205, 8192;
	add.s32 	%r204, %r204, 8192;
	add.s32 	%r203, %r203, 16;
	setp.ne.s32 	%p10, %r203, 0;
	@%p10 bra 	$L__BB3_35;
	add.s32 	%r207, %r205, -4096;
$L__BB3_37:
	setp.eq.s32 	%p11, %r27, 0;
	@%p11 bra 	$L__BB3_46;
	and.b32  	%r39, %r26, 7;
	setp.lt.u32 	%p12, %r27, 8;
	@%p12 bra 	$L__BB3_40;
	add.s32 	%r78, %r207, %r202;
	mul.wide.u32 	%rd47, %r78, 4;
	add.s64 	%rd48, %rd2, %rd47;
	ld.global.f32 	%f137, [%rd48];
	add.f32 	%f138, %f382, %f137;
	add.s32 	%r79, %r78, 512;
	mul.wide.u32 	%rd49, %r79, 4;
	add.s64 	%rd50, %rd2, %rd49;
	ld.global.f32 	%f139, [%rd50];
	add.f32 	%f140, %f138, %f139;
	add.s32 	%r80, %r78, 1024;
	mul.wide.u32 	%rd51, %r80, 4;
	add.s64 	%rd52, %rd2, %rd51;
	ld.global.f32 	%f141, [%rd52];
	add.f32 	%f142, %f140, %f141;
	add.s32 	%r81, %r78, 1536;
	mul.wide.u32 	%rd53, %r81, 4;
	add.s64 	%rd54, %rd2, %rd53;
	ld.global.f32 	%f143, [%rd54];
	add.f32 	%f144, %f142, %f143;
	add.s32 	%r82, %r78, 2048;
	mul.wide.u32 	%rd55, %r82, 4;
	add.s64 	%rd56, %rd2, %rd55;
	ld.global.f32 	%f145, [%rd56];
	add.f32 	%f146, %f144, %f145;
	add.s32 	%r83, %r78, 2560;
	mul.wide.u32 	%rd57, %r83, 4;
	add.s64 	%rd58, %rd2, %rd57;
	ld.global.f32 	%f147, [%rd58];
	add.f32 	%f148, %f146, %f147;
	add.s32 	%r84, %r78, 3072;
	mul.wide.u32 	%rd59, %r84, 4;
	add.s64 	%rd60, %rd2, %rd59;
	ld.global.f32 	%f149, [%rd60];
	add.f32 	%f150, %f148, %f149;
	add.s32 	%r85, %r78, 3584;
	mul.wide.u32 	%rd61, %r85, 4;
	add.s64 	%rd62, %rd2, %rd61;
	ld.global.f32 	%f151, [%rd62];
	add.f32 	%f382, %f150, %f151;
	add.s32 	%r207, %r207, 4096;
$L__BB3_40:
	setp.eq.s32 	%p13, %r39, 0;
	@%p13 bra 	$L__BB3_46;
	and.b32  	%r42, %r26, 3;
	setp.lt.u32 	%p14, %r39, 4;
	@%p14 bra 	$L__BB3_43;
	add.s32 	%r86, %r207, %r202;
	mul.wide.u32 	%rd63, %r86, 4;
	add.s64 	%rd64, %rd2, %rd63;
	ld.global.f32 	%f153, [%rd64];
	add.f32 	%f154, %f382, %f153;
	add.s32 	%r87, %r86, 512;
	mul.wide.u32 	%rd65, %r87, 4;
	add.s64 	%rd66, %rd2, %rd65;
	ld.global.f32 	%f155, [%rd66];
	add.f32 	%f156, %f154, %f155;
	add.s32 	%r88, %r86, 1024;
	mul.wide.u32 	%rd67, %r88, 4;
	add.s64 	%rd68, %rd2, %rd67;
	ld.global.f32 	%f157, [%rd68];
	add.f32 	%f158, %f156, %f157;
	add.s32 	%r89, %r86, 1536;
	mul.wide.u32 	%rd69, %r89, 4;
	add.s64 	%rd70, %rd2, %rd69;
	ld.global.f32 	%f159, [%rd70];
	add.f32 	%f382, %f158, %f159;
	add.s32 	%r207, %r207, 2048;
$L__BB3_43:
	setp.eq.s32 	%p15, %r42, 0;
	@%p15 bra 	$L__BB3_46;
	add.s32 	%r210, %r207, %r202;
	neg.s32 	%r209, %r42;
$L__BB3_45:
	.pragma "nounroll";
	mul.wide.u32 	%rd71, %r210, 4;
	add.s64 	%rd72, %rd2, %rd71;
	ld.global.f32 	%f160, [%rd72];
	add.f32 	%f382, %f382, %f160;
	add.s32 	%r210, %r210, 512;
	add.s32 	%r209, %r209, 1;
	setp.ne.s32 	%p16, %r209, 0;
	@%p16 bra 	$L__BB3_45;
$L__BB3_46:
	// begin inline asm
	mov.u32 %r90, %laneid;
	// end inline asm
	mov.b32 	%r92, %f382;
	mov.b32 	%r93, 1;
	mov.b32 	%r114, 31;
	mov.b32 	%r115, -1;
	// begin inline asm
	shfl.sync.down.b32 %r91, %r92, %r93, %r114, %r115;
	// end inline asm
	setp.gt.s32 	%p17, %r90, 30;
	mov.b32 	%f161, %r91;
	add.f32 	%f162, %f382, %f161;
	selp.f32 	%f163, %f382, %f162, %p17;
	mov.b32 	%r97, %f163;
	mov.b32 	%r98, 2;
	// begin inline asm
	shfl.sync.down.b32 %r96, %r97, %r98, %r114, %r115;
	// end inline asm
	setp.gt.s32 	%p18, %r90, 29;
	mov.b32 	%f164, %r96;
	add.f32 	%f165, %f163, %f164;
	selp.f32 	%f166, %f163, %f165, %p18;
	mov.b32 	%r102, %f166;
	mov.b32 	%r103, 4;
	// begin inline asm
	shfl.sync.down.b32 %r101, %r102, %r103, %r114, %r115;
	// end inline asm
	setp.gt.s32 	%p19, %r90, 27;
	mov.b32 	%f167, %r101;
	add.f32 	%f168, %f166, %f167;
	selp.f32 	%f169, %f166, %f168, %p19;
	mov.b32 	%r107, %f169;
	mov.b32 	%r108, 8;
	// begin inline asm
	shfl.sync.down.b32 %r106, %r107, %r108, %r114, %r115;
	// end inline asm
	setp.gt.s32 	%p20, %r90, 23;
	mov.b32 	%f170, %r106;
	add.f32 	%f171, %f169, %f170;
	selp.f32 	%f172, %f169, %f171, %p20;
	mov.b32 	%r112, %f172;
	mov.b32 	%r113, 16;
	// begin inline asm
	shfl.sync.down.b32 %r111, %r112, %r113, %r114, %r115;
	// end inline asm
	setp.gt.s32 	%p21, %r90, 15;
	mov.b32 	%f173, %r111;
	add.f32 	%f38, %f172, %f173;
	selp.f32 	%f383, %f172, %f38, %p21;
	setp.ne.s32 	%p22, %r90, 0;
	@%p22 bra 	$L__BB3_48;
	shr.u32 	%r116, %r21, 3;
	and.b32  	%r117, %r116, 124;
	mov.u32 	%r118, _ZZN3cub18CUB_300001_SM_10006detail6reduce28DeviceReduceSingleTileKernelINS2_10policy_hubIfjN4cuda3std3__44plusIfEEE10Policy1000EN6thrust24THRUST_300001_SM_1000_NS6detail15normal_iteratorINSD_10device_ptrIfEEEEPfjS9_ffNS7_10__identityEEEvT0_T1_T2_T3_T4_T6_E12temp_storage;
	add.s32 	%r119, %r118, %r117;
	st.shared.f32 	[%r119+16], %f38;
$L__BB3_48:
	bar.sync 	0;
	setp.ne.s32 	%p23, %r21, 0;
	@%p23 bra 	$L__BB3_50;
	ld.shared.f32 	%f174, [_ZZN3cub18CUB_300001_SM_10006detail6reduce28DeviceReduceSingleTileKernelINS2_10policy_hubIfjN4cuda3std3__44plusIfEEE10Policy1000EN6thrust24THRUST_300001_SM_1000_NS6detail15normal_iteratorINSD_10device_ptrIfEEEEPfjS9_ffNS7_10__identityEEEvT0_T1_T2_T3_T4_T6_E12temp_storage+20];
	add.f32 	%f175, %f383, %f174;
	ld.shared.f32 	%f176, [_ZZN3cub18CUB_300001_SM_10006detail6reduce28DeviceReduceSingleTileKernelINS2_10policy_hubIfjN4cuda3std3__44plusIfEEE10Policy1000EN6thrust24THRUST_300001_SM_1000_NS6detail15normal_iteratorINSD_10device_ptrIfEEEEPfjS9_ffNS7_10__identityEEEvT0_T1_T2_T3_T4_T6_E12temp_storage+24];
	add.f32 	%f177, %f175, %f176;
	ld.shared.f32 	%f178, [_ZZN3cub18CUB_300001_SM_10006detail6reduce28DeviceReduceSingleTileKernelINS2_10policy_hubIfjN4cuda3std3__44plusIfEEE10Policy1000EN6thrust24THRUST_300001_SM_1000_NS6detail15normal_iteratorINSD_10device_ptrIfEEEEPfjS9_ffNS7_10__identityEEEvT0_T1_T2_T3_T4_T6_E12temp_storage+28];
	add.f32 	%f179, %f177, %f178;
	ld.shared.f32 	%f180, [_ZZN3cub18CUB_300001_SM_10006detail6reduce28DeviceReduceSingleTileKernelINS2_10policy_hubIfjN4cuda3std3__44plusIfEEE10Policy1000EN6thrust24THRUST_300001_SM_1000_NS6detail15normal_iteratorINSD_10device_ptrIfEEEEPfjS9_ffNS7_10__identityEEEvT0_T1_T2_T3_T4_T6_E12temp_storage+32];
	add.f32 	%f181, %f179, %f180;
	ld.shared.f32 	%f182, [_ZZN3cub18CUB_300001_SM_10006detail6reduce28DeviceReduceSingleTileKernelINS2_10policy_hubIfjN4cuda3std3__44plusIfEEE10Policy1000EN6thrust24THRUST_300001_SM_1000_NS6detail15normal_iteratorINSD_10device_ptrIfEEEEPfjS9_ffNS7_10__identityEEEvT0_T1_T2_T3_T4_T6_E12temp_storage+36];
	add.f32 	%f183, %f181, %f182;
	ld.shared.f32 	%f184, [_ZZN3cub18CUB_300001_SM_10006detail6reduce28DeviceReduceSingleTileKernelINS2_10policy_hubIfjN4cuda3std3__44plusIfEEE10Policy1000EN6thrust24THRUST_300001_SM_1000_NS6detail15normal_iteratorINSD_10device_ptrIfEEEEPfjS9_ffNS7_10__identityEEEvT0_T1_T2_T3_T4_T6_E12temp_storage+40];
	add.f32 	%f185, %f183, %f184;
	ld.shared.f32 	%f186, [_ZZN3cub18CUB_300001_SM_10006detail6reduce28DeviceReduceSingleTileKernelINS2_10policy_hubIfjN4cuda3std3__44plusIfEEE10Policy1000EN6thrust24THRUST_300001_SM_1000_NS6detail15normal_iteratorINSD_10device_ptrIfEEEEPfjS9_ffNS7_10__identityEEEvT0_T1_T2_T3_T4_T6_E12temp_storage+44];
	add.f32 	%f187, %f185, %f186;
	ld.shared.f32 	%f188, [_ZZN3cub18CUB_300001_SM_10006detail6reduce28DeviceReduceSingleTileKernelINS2_10policy_hubIfjN4cuda3std3__44plusIfEEE10Policy1000EN6thrust24THRUST_300001_SM_1000_NS6detail15normal_iteratorINSD_10device_ptrIfEEEEPfjS9_ffNS7_10__identityEEEvT0_T1_T2_T3_T4_T6_E12temp_storage+48];
	add.f32 	%f189, %f187, %f188;
	ld.shared.f32 	%f190, [_ZZN3cub18CUB_300001_SM_10006detail6reduce28DeviceReduceSingleTileKernelINS2_10policy_hubIfjN4cuda3std3__44plusIfEEE10Policy1000EN6thrust24THRUST_300001_SM_1000_NS6detail15normal_iteratorINSD_10device_ptrIfEEEEPfjS9_ffNS7_10__identityEEEvT0_T1_T2_T3_T4_T6_E12temp_storage+52];
	add.f32 	%f191, %f189, %f190;
	ld.shared.f32 	%f192, [_ZZN3cub18CUB_300001_SM_10006detail6reduce28DeviceReduceSingleTileKernelINS2_10policy_hubIfjN4cuda3std3__44plusIfEEE10Policy1000EN6thrust24THRUST_300001_SM_1000_NS6detail15normal_iteratorINSD_10device_ptrIfEEEEPfjS9_ffNS7_10__identityEEEvT0_T1_T2_T3_T4_T6_E12temp_storage+56];
	add.f32 	%f193, %f191, %f192;
	ld.shared.f32 	%f194, [_ZZN3cub18CUB_300001_SM_10006detail6reduce28DeviceReduceSingleTileKernelINS2_10policy_hubIfjN4cuda3std3__44plusIfEEE10Policy1000EN6thrust24THRUST_300001_SM_1000_NS6detail15normal_iteratorINSD_10device_ptrIfEEEEPfjS9_ffNS7_10__identityEEEvT0_T1_T2_T3_T4_T6_E12temp_storage+60];
	add.f32 	%f195, %f193, %f194;
	ld.shared.f32 	%f196, [_ZZN3cub18CUB_300001_SM_10006detail6reduce28DeviceReduceSingleTileKernelINS2_10policy_hubIfjN4cuda3std3__44plusIfEEE10Policy1000EN6thrust24THRUST_300001_SM_1000_NS6detail15normal_iteratorINSD_10device_ptrIfEEEEPfjS9_ffNS7_10__identityEEEvT0_T1_T2_T3_T4_T6_E12temp_storage+64];
	add.f32 	%f197, %f195, %f196;
	ld.shared.f32 	%f198, [_ZZN3cub18CUB_300001_SM_10006detail6reduce28DeviceReduceSingleTileKernelINS2_10policy_hubIfjN4cuda3std3__44plusIfEEE10Policy1000EN6thrust24THRUST_300001_SM_1000_NS6detail15normal_iteratorINSD_10device_ptrIfEEEEPfjS9_ffNS7_10__identityEEEvT0_T1_T2_T3_T4_T6_E12temp_storage+68];
	add.f32 	%f199, %f197, %f198;
	ld.shared.f32 	%f200, [_ZZN3cub18CUB_300001_SM_10006detail6reduce28DeviceReduceSingleTileKernelINS2_10policy_hubIfjN4cuda3std3__44plusIfEEE10Policy1000EN6thrust24THRUST_300001_SM_1000_NS6detail15normal_iteratorINSD_10device_ptrIfEEEEPfjS9_ffNS7_10__identityEEEvT0_T1_T2_T3_T4_T6_E12temp_storage+72];
	add.f32 	%f201, %f199, %f200;
	ld.shared.f32 	%f202, [_ZZN3cub18CUB_300001_SM_10006detail6reduce28DeviceReduceSingleTileKernelINS2_10policy_hubIfjN4cuda3std3__44plusIfEEE10Policy1000EN6thrust24THRUST_300001_SM_1000_NS6detail15normal_iteratorINSD_10device_ptrIfEEEEPfjS9_ffNS7_10__identityEEEvT0_T1_T2_T3_T4_T6_E12temp_storage+76];
	add.f32 	%f383, %f201, %f202;
$L__BB3_50:
	mov.u32 	%r192, %tid.x;
	setp.ne.s32 	%p65, %r192, 0;
	@%p65 bra 	$L__BB3_52;
	add.f32 	%f361, %f42, %f383;
	st.global.f32 	[%rd1], %f361;
$L__BB3_52:
	ret;

}
	// .globl	_ZN3cub18CUB_300001_SM_10006detail6reduce18DeviceReduceKernelINS2_10policy_hubIfjN4cuda3std3__44plusIfEEE10Policy1000EN6thrust24THRUST_300001_SM_1000_NS6detail15normal_iteratorINSD_10device_ptrIfEEEEjS9_fNS7_10__identityEEEvT0_PT3_T1_NS0_13GridEvenShareISN_EET2_T4_
.visible .entry _ZN3cub18CUB_300001_SM_10006detail6reduce18DeviceReduceKernelINS2_10policy_hubIfjN4cuda3std3__44plusIfEEE10Policy1000EN6thrust24THRUST_300001_SM_1000_NS6detail15normal_iteratorINSD_10device_ptrIfEEEEjS9_fNS7_10__identityEEEvT0_PT3_T1_NS0_13GridEvenShareISN_EET2_T4_(
	.param .align 8 .b8 _ZN3cub18CUB_300001_SM_10006detail6reduce18DeviceReduceKernelINS2_10policy_hubIfjN4cuda3std3__44plusIfEEE10Policy1000EN6thrust24THRUST_300001_SM_1000_NS6detail15normal_iteratorINSD_10device_ptrIfEEEEjS9_fNS7_10__identityEEEvT0_PT3_T1_NS0_13GridEvenShareISN_EET2_T4__param_0[8],
	.param .u64 .ptr .align 1 _ZN3cub18CUB_300001_SM_10006detail6reduce18DeviceReduceKernelINS2_10policy_hubIfjN4cuda3std3__44plusIfEEE10Policy1000EN6thrust24THRUST_300001_SM_1000_NS6detail15normal_iteratorINSD_10device_ptrIfEEEEjS9_fNS7_10__identityEEEvT0_PT3_T1_NS0_13GridEvenShareISN_EET2_T4__param_1,
	.param .u32 _ZN3cub18CUB_300001_SM_10006detail6reduce18DeviceReduceKernelINS2_10policy_hubIfjN4cuda3std3__44plusIfEEE10Policy1000EN6thrust24THRUST_300001_SM_1000_NS6detail15normal_iteratorINSD_10device_ptrIfEEEEjS9_fNS7_10__identityEEEvT0_PT3_T1_NS0_13GridEvenShareISN_EET2_T4__param_2,
	.param .align 4 .b8 _ZN3cub18CUB_300001_SM_10006detail6reduce18DeviceReduceKernelINS2_10policy_hubIfjN4cuda3std3__44plusIfEEE10Policy1000EN6thrust24THRUST_300001_SM_1000_NS6detail15normal_iteratorINSD_10device_ptrIfEEEEjS9_fNS7_10__identityEEEvT0_PT3_T1_NS0_13GridEvenShareISN_EET2_T4__param_3[40],
	.param .align 1 .b8 _ZN3cub18CUB_300001_SM_10006detail6reduce18DeviceReduceKernelINS2_10policy_hubIfjN4cuda3std3__44plusIfEEE10Policy1000EN6thrust24THRUST_300001_SM_1000_NS6detail15normal_iteratorINSD_10device_ptrIfEEEEjS9_fNS7_10__identityEEEvT0_PT3_T1_NS0_13GridEvenShareISN_EET2_T4__param_4[1],
	.param .align 1 .b8 _ZN3cub18CUB_300001_SM_10006detail6reduce18DeviceReduceKernelINS2_10policy_hubIfjN4cuda3std3__44plusIfEEE10Policy1000EN6thrust24THRUST_300001_SM_1000_NS6detail15normal_iteratorINSD_10device_ptrIfEEEEjS9_fNS7_10__identityEEEvT0_PT3_T1_NS0_13GridEvenShareISN_EET2_T4__param_5[1]
)
.maxntid 512
{
	.reg .pred 	%p<65>;
	.reg .b16 	%rs<4>;
	.reg .b32 	%r<279>;
	.reg .b32 	%f<380>;
	.reg .b64 	%rd<130>;
	// demoted variable
	.shared .align 4 .b8 _ZZN3cub18CUB_300001_SM_10006detail6reduce18DeviceReduceKernelINS2_10policy_hubIfjN4cuda3std3__44plusIfEEE10Policy1000EN6thrust24THRUST_300001_SM_1000_NS6detail15normal_iteratorINSD_10device_ptrIfEEEEjS9_fNS7_10__identityEEEvT0_PT3_T1_NS0_13GridEvenShareISN_EET2_T4_E12temp_storage[84];
	ld.param.u32 	%r1, [_ZN3cub18CUB_300001_SM_10006detail6reduce18DeviceReduceKernelINS2_10policy_hubIfjN4cuda3std3__44plusIfEEE10Policy1000EN6thrust24THRUST_300001_SM_1000_NS6detail15normal_iteratorINSD_10device_ptrIfEEEEjS9_fNS7_10__identityEEEvT0_PT3_T1_NS0_13GridEvenShareISN_EET2_T4__param_3+20];
	ld.param.u32 	%r2, [_ZN3cub18CUB_300001_SM_10006detail6reduce18DeviceReduceKernelINS2_10policy_hubIfjN4cuda3std3__44plusIfEEE10Policy1000EN6thrust24THRUST_300001_SM_1000_NS6detail15normal_iteratorINSD_10device_ptrIfEEEEjS9_fNS7_10__identityEEEvT0_PT3_T1_NS0_13GridEvenShareISN_EET2_T4__param_3+24];
	ld.param.u64 	%rd3, [_ZN3cub18CUB_300001_SM_10006detail6reduce18DeviceReduceKernelINS2_10policy_hubIfjN4cuda3std3__44plusIfEEE10Policy1000EN6thrust24THRUST_300001_SM_1000_NS6detail15normal_iteratorINSD_10device_ptrIfEEEEjS9_fNS7_10__identityEEEvT0_PT3_T1_NS0_13GridEvenShareISN_EET2_T4__param_0];
	cvta.to.global.u64 	%rd1, %rd3;
	mov.u32 	%r3, %ctaid.x;
	shl.b32 	%r4, %r2, 13;
	shl.b32 	%r270, %r3, 13;
	sub.s32 	%r6, %r1, %r270;
	setp.gt.u32 	%p1, %r6, 8191;
	@%p1 bra 	$L__BB4_26;
	mov.u32 	%r7, %tid.x;
	setp.ge.u32 	%p23, %r7, %r6;
	mov.f32 	%f368, 0f00000000;
	mov.u32 	%r261, %r7;
	@%p23 bra 	$L__BB4_3;
	add.s32 	%r155, %r270, %r7;
	mul.wide.u32 	%rd66, %r155, 4;
	add.s64 	%rd67, %rd1, %rd66;
	ld.global.f32 	%f368, [%rd67];
	add.s32 	%r261, %r7, 512;
$L__BB4_3:
	setp.ge.u32 	%p24, %r261, %r6;
	@%p24 bra 	$L__BB4_17;
	not.b32 	%r156, %r261;
	add.s32 	%r157, %r1, %r156;
	sub.s32 	%r158, %r157, %r270;
	shr.u32 	%r159, %r158, 9;
	add.s32 	%r10, %r159, 1;
	and.b32  	%r11, %r10, 15;
	setp.lt.u32 	%p25, %r158, 7680;
	@%p25 bra 	$L__BB4_8;
	or.b32  	%r260, %r261, 4096;
	add.s32 	%r259, %r261, %r270;
	and.b32  	%r160, %r10, 16777200;
	neg.s32 	%r258, %r160;
$L__BB4_6:
	.pragma "nounroll";
	mul.wide.u32 	%rd68, %r259, 4;
	add.s64 	%rd69, %rd1, %rd68;
	ld.global.f32 	%f203, [%rd69];
	add.f32 	%f204, %f368, %f203;
	add.s32 	%r161, %r259, 512;
	mul.wide.u32 	%rd70, %r161, 4;
	add.s64 	%rd71, %rd1, %rd70;
	ld.global.f32 	%f205, [%rd71];
	add.f32 	%f206, %f204, %f205;
	add.s32 	%r162, %r259, 1024;
	mul.wide.u32 	%rd72, %r162, 4;
	add.s64 	%rd73, %rd1, %rd72;
	ld.global.f32 	%f207, [%rd73];
	add.f32 	%f208, %f206, %f207;
	add.s32 	%r163, %r259, 1536;
	mul.wide.u32 	%rd74, %r163, 4;
	add.s64 	%rd75, %rd1, %rd74;
	ld.global.f32 	%f209, [%rd75];
	add.f32 	%f210, %f208, %f209;
	add.s32 	%r164, %r259, 2048;
	mul.wide.u32 	%rd76, %r164, 4;
	add.s64 	%rd77, %rd1, %rd76;
	ld.global.f32 	%f211, [%rd77];
	add.f32 	%f212, %f210, %f211;
	add.s32 	%r165, %r259, 2560;
	mul.wide.u32 	%rd78, %r165, 4;
	add.s64 	%rd79, %rd1, %rd78;
	ld.global.f32 	%f213, [%rd79];
	add.f32 	%f214, %f212, %f213;
	add.s32 	%r166, %r259, 3072;
	mul.wide.u32 	%rd80, %r166, 4;
	add.s64 	%rd81, %rd1, %rd80;
	ld.global.f32 	%f215, [%rd81];
	add.f32 	%f216, %f214, %f215;
	add.s32 	%r167, %r259, 3584;
	mul.wide.u32 	%rd82, %r167, 4;
	add.s64 	%rd83, %rd1, %rd82;
	ld.global.f32 	%f217, [%rd83];
	add.f32 	%f218, %f216, %f217;
	add.s32 	%r168, %r259, 4096;
	mul.wide.u32 	%rd84, %r168, 4;
	add.s64 	%rd85, %rd1, %rd84;
	ld.global.f32 	%f219, [%rd85];
	add.f32 	%f220, %f218, %f219;
	add.s32 	%r169, %r259, 4608;
	mul.wide.u32 	%rd86, %r169, 4;
	add.s64 	%rd87, %rd1, %rd86;
	ld.global.f32 	%f221, [%rd87];
	add.f32 	%f222, %f220, %f221;
	add.s32 	%r170, %r259, 5120;
	mul.wide.u32 	%rd88, %r170, 4;
	add.s64 	%rd89, %rd1, %rd88;
	ld.global.f32 	%f223, [%rd89];
	add.f32 	%f224, %f222, %f223;
	add.s32 	%r171, %r259, 5632;
	mul.wide.u32 	%rd90, %r171, 4;
	add.s64 	%rd91, %rd1, %rd90;
	ld.global.f32 	%f225, [%rd91];
	add.f32 	%f226, %f224, %f225;
	add.s32 	%r172, %r259, 6144;
	mul.wide.u32 	%rd92, %r172, 4;
	add.s64 	%rd93, %rd1, %rd92;
	ld.global.f32 	%f227, [%rd93];
	add.f32 	%f228, %f226, %f227;
	add.s32 	%r173, %r259, 6656;
	mul.wide.u32 	%rd94, %r173, 4;
	add.s64 	%rd95, %rd1, %rd94;
	ld.global.f32 	%f229, [%rd95];
	add.f32 	%f230, %f228, %f229;
	add.s32 	%r174, %r259, 7168;
	mul.wide.u32 	%rd96, %r174, 4;
	add.s64 	%rd97, %rd1, %rd96;
	ld.global.f32 	%f231, [%rd97];
	add.f32 	%f232, %f230, %f231;
	add.s32 	%r175, %r259, 7680;
	mul.wide.u32 	%rd98, %r175, 4;
	add.s64 	%rd99, %rd1, %rd98;
	ld.global.f32 	%f233, [%rd99];
	add.f32 	%f368, %f232, %f233;
	add.s32 	%r260, %r260, 8192;
	add.s32 	%r259, %r259, 8192;
	add.s32 	%r258, %r258, 16;
	setp.ne.s32 	%p26, %r258, 0;
	@%p26 bra 	$L__BB4_6;
	add.s32 	%r261, %r260, -4096;
$L__BB4_8:
	setp.eq.s32 	%p27, %r11, 0;
	@%p27 bra 	$L__BB4_17;
	and.b32  	%r23, %r10, 7;
	setp.lt.u32 	%p28, %r11, 8;
	@%p28 bra 	$L__BB4_11;
	add.s32 	%r176, %r270, %r261;
	mul.wide.u32 	%rd100, %r176, 4;
	add.s64 	%rd101, %rd1, %rd100;
	ld.global.f32 	%f235, [%rd101];
	add.f32 	%f236, %f368, %f235;
	add.s32 	%r177, %r176, 512;
	mul.wide.u32 	%rd102, %r177, 4;
	add.s64 	%rd103, %rd1, %rd102;
	ld.global.f32 	%f237, [%rd103];
	add.f32 	%f238, %f236, %f237;
	add.s32 	%r178, %r176, 1024;
	mul.wide.u32 	%rd104, %r178, 4;
	add.s64 	%rd105, %rd1, %rd104;
	ld.global.f32 	%f239, [%rd105];
	add.f32 	%f240, %f238, %f239;
	add.s32 	%r179, %r176, 1536;
	mul.wide.u32 	%rd106, %r179, 4;
	add.s64 	%rd107, %rd1, %rd106;
	ld.global.f32 	%f241, [%rd107];
	add.f32 	%f242, %f240, %f241;
	add.s32 	%r180, %r176, 2048;
	mul.wide.u32 	%rd108, %r180, 4;
	add.s64 	%rd109, %rd1, %rd108;
	ld.global.f32 	%f243, [%rd109];
	add.f32 	%f244, %f242, %f243;
	add.s32 	%r181, %r176, 2560;
	mul.wide.u32 	%rd110, %r181, 4;
	add.s64 	%rd111, %rd1, %rd110;
	ld.global.f32 	%f245, [%rd111];
	add.f32 	%f246, %f244, %f245;
	add.s32 	%r182, %r176, 3072;
	mul.wide.u32 	%rd112, %r182, 4;
	add.s64 	%rd113, %rd1, %rd112;
	ld.global.f32 	%f247, [%rd113];
	add.f32 	%f248, %f246, %f247;
	add.s32 	%r183, %r176, 3584;
	mul.wide.u32 	%rd114, %r183, 4;
	add.s64 	%rd115, %rd1, %rd114;
	ld.global.f32 	%f249, [%rd115];
	add.f32 	%f368, %f248, %f249;
	add.s32 	%r261, %r261, 4096;
$L__BB4_11:
	setp.eq.s32 	%p29, %r23, 0;
	@%p29 bra 	$L__BB4_17;
	and.b32  	%r26, %r10, 3;
	setp.lt.u32 	%p30, %r23, 4;
	@%p30 bra 	$L__BB4_14;
	add.s32 	%r184, %r270, %r261;
	mul.wide.u32 	%rd116, %r184, 4;
	add.s64 	%rd117, %rd1, %rd116;
	ld.global.f32 	%f251, [%rd117];
	add.f32 	%f252, %f368, %f251;
	add.s32 	%r185, %r184, 512;
	mul.wide.u32 	%rd118, %r185, 4;
	add.s64 	%rd119, %rd1, %rd118;
	ld.global.f32 	%f253, [%rd119];
	add.f32 	%f254, %f252, %f253;
	add.s32 	%r186, %r184, 1024;
	mul.wide.u32 	%rd120, %r186, 4;
	add.s64 	%rd121, %rd1, %rd120;
	ld.global.f32 	%f255, [%rd121];
	add.f32 	%f256, %f254, %f255;
	add.s32 	%r187, %r184, 1536;
	mul.wide.u32 	%rd122, %r187, 4;
	add.s64 	%rd123, %rd1, %rd122;
	ld.global.f32 	%f257, [%rd123];
	add.f32 	%f368, %f256, %f257;
	add.s32 	%r261, %r261, 2048;
$L__BB4_14:
	setp.eq.s32 	%p31, %r26, 0;
	@%p31 bra 	$L__BB4_17;
	add.s32 	%r265, %r261, %r270;
	neg.s32 	%r264, %r26;
$L__BB4_16:
	.pragma "nounroll";
	mul.wide.u32 	%rd124, %r265, 4;
	add.s64 	%rd125, %rd1, %rd124;
	ld.global.f32 	%f258, [%rd125];
	add.f32 	%f368, %f368, %f258;
	add.s32 	%r265, %r265, 512;
	add.s32 	%r264, %r264, 1;
	setp.ne.s32 	%p32, %r264, 0;
	@%p32 bra 	$L__BB4_16;
$L__BB4_17:
	setp.lt.u32 	%p33, %r6, 512;
	@%p33 bra 	$L__BB4_22;
	// begin inline asm
	mov.u32 %r226, %laneid;
	// end inline asm
	mov.b32 	%r228, %f368;
	mov.b32 	%r229, 1;
	mov.b32 	%r250, 31;
	mov.b32 	%r251, -1;
	// begin inline asm
	shfl.sync.down.b32 %r227, %r228, %r229, %r250, %r251;
	// end inline asm
	setp.gt.s32 	%p57, %r226, 30;
	mov.b32 	%f317, %r227;
	add.f32 	%f318, %f368, %f317;
	selp.f32 	%f319, %f368, %f318, %p57;
	mov.b32 	%r233, %f319;
	mov.b32 	%r234, 2;
	// begin inline asm
	shfl.sync.down.b32 %r232, %r233, %r234, %r250, %r251;
	// end inline asm
	setp.gt.s32 	%p58, %r226, 29;
	mov.b32 	%f320, %r232;
	add.f32 	%f321, %f319, %f320;
	selp.f32 	%f322, %f319, %f321, %p58;
	mov.b32 	%r238, %f322;
	mov.b32 	%r239, 4;
	// begin inline asm
	shfl.sync.down.b32 %r237, %r238, %r239, %r250, %r251;
	// end inline asm
	setp.gt.s32 	%p59, %r226, 27;
	mov.b32 	%f323, %r237;
	add.f32 	%f324, %f322, %f323;
	selp.f32 	%f325, %f322, %f324, %p59;
	mov.b32 	%r243, %f325;
	mov.b32 	%r244, 8;
	// begin inline asm
	shfl.sync.down.b32 %r242, %r243, %r244, %r250, %r251;
	// end inline asm
	setp.gt.s32 	%p60, %r226, 23;
	mov.b32 	%f326, %r242;
	add.f32 	%f327, %f325, %f326;
	selp.f32 	%f328, %f325, %f327, %p60;
	mov.b32 	%r248, %f328;
	mov.b32 	%r249, 16;
	// begin inline asm
	shfl.sync.down.b32 %r247, %r248, %r249, %r250, %r251;
	// end inline asm
	setp.gt.s32 	%p61, %r226, 15;
	mov.b32 	%f329, %r247;
	add.f32 	%f16, %f328, %f329;
	selp.f32 	%f379, %f328, %f16, %p61;
	setp.ne.s32 	%p62, %r226, 0;
	@%p62 bra 	$L__BB4_20;
	shr.u32 	%r252, %r7, 3;
	and.b32  	%r253, %r252, 124;
	mov.u32 	%r254, _ZZN3cub18CUB_300001_SM_10006detail6reduce18DeviceReduceKernelINS2_10policy_hubIfjN4cuda3std3__44plusIfEEE10Policy1000EN6thrust24THRUST_300001_SM_1000_NS6detail15normal_iteratorINSD_10device_ptrIfEEEEjS9_fNS7_10__identityEEEvT0_PT3_T1_NS0_13GridEvenShareISN_EET2_T4_E12temp_storage;
	add.s32 	%r255, %r254, %r253;
	st.shared.f32 	[%r255+16], %f16;
$L__BB4_20:
	bar.sync 	0;
	setp.ne.s32 	%p63, %r7, 0;
	@%p63 bra 	$L__BB4_48;
	ld.shared.f32 	%f330, [_ZZN3cub18CUB_300001_SM_10006detail6reduce18DeviceReduceKernelINS2_10policy_hubIfjN4cuda3std3__44plusIfEEE10Policy1000EN6thrust24THRUST_300001_SM_1000_NS6detail15normal_iteratorINSD_10device_ptrIfEEEEjS9_fNS7_10__identityEEEvT0_PT3_T1_NS0_13GridEvenShareISN_EET2_T4_E12temp_storage+20];
	add.f32 	%f331, %f379, %f330;
	ld.shared.f32 	%f332, [_ZZN3cub18CUB_300001_SM_10006detail6reduce18DeviceReduceKernelINS2_10policy_hubIfjN4cuda3std3__44plusIfEEE10Policy1000EN6thrust24THRUST_300001_SM_1000_NS6detail15normal_iteratorINSD_10device_ptrIfEEEEjS9_fNS7_10__identityEEEvT0_PT3_T1_NS0_13GridEvenShareISN_EET2_T4_E12temp_storage+24];
	add.f32 	%f333, %f331, %f332;
	ld.shared.f32 	%f334, [_ZZN3cub18CUB_300001_SM_10006detail6reduce18DeviceReduceKernelINS2_10policy_hubIfjN4cuda3std3__44plusIfEEE10Policy1000EN6thrust24THRUST_300001_SM_1000_NS6detail15normal_iteratorINSD_10device_ptrIfEEEEjS9_fNS7_10__identityEEEvT0_PT3_T1_NS0_13GridEvenShareISN_EET2_T4_E12temp_storage+28];
	add.f32 	%f335, %f333, %f334;
	ld.shared.f32 	%f336, [_ZZN3cub18CUB_300001_SM_10006detail6reduce18DeviceReduceKernelINS2_10policy_hubIfjN4cuda3std3__44plusIfEEE10Policy1000EN6thrust24THRUST_300001_SM_1000_NS6detail15normal_iteratorINSD_10device_ptrIfEEEEjS9_fNS7_10__identityEEEvT0_PT3_T1_NS0_13GridEvenShareISN_EET2_T4_E12temp_storage+32];
	add.f32 	%f337, %f335, %f336;
	ld.shared.f32 	%f338, [_ZZN3cub18CUB_300001_SM_10006detail6reduce18DeviceReduceKernelINS2_10policy_hubIfjN4cuda3std3__44plusIfEEE10Policy1000EN6thrust24THRUST_300001_SM_1000_NS6detail15normal_iteratorINSD_10device_ptrIfEEEEjS9_fNS7_10__identityEEEvT0_PT3_T1_NS0_13GridEvenShareISN_EET2_T4_E12temp_storage+36];
	add.f32 	%f339, %f337, %f338;
	ld.shared.f32 	%f340, [_ZZN3cub18CUB_300001_SM_10006detail6reduce18DeviceReduceKernelINS2_10policy_hubIfjN4cuda3std3__44plusIfEEE10Policy1000EN6thrust24THRUST_300001_SM_1000_NS6detail15normal_iteratorINSD_10device_ptrIfEEEEjS9_fNS7_10__identityEEEvT0_PT3_T1_NS0_13GridEvenShareISN_EET2_T4_E12temp_storage+40];
	add.f32 	%f341, %f339, %f340;
	ld.shared.f32 	%f342, [_ZZN3cub18CUB_300001_SM_10006detail6reduce18DeviceReduceKernelINS2_10policy_hubIfjN4cuda3std3__44plusIfEEE10Policy1000EN6thrust24THRUST_300001_SM_1000_NS6detail15normal_iteratorINSD_10device_ptrIfEEEEjS9_fNS7_10__identityEEEvT0_PT3_T1_NS0_13GridEvenShareISN_EET2_T4_E12temp_storage+44];
	add.f32 	%f343, %f341, %f342;
	ld.shared.f32 	%f344, [_ZZN3cub18CUB_300001_SM_10006detail6reduce18DeviceReduceKernelINS2_10policy_hubIfjN4cuda3std3__44plusIfEEE10Policy1000EN6thrust24THRUST_300001_SM_1000_NS6detail15normal_iteratorINSD_10device_ptrIfEEEEjS9_fNS7_10__identityEEEvT0_PT3_T1_NS0_13GridEvenShareISN_EET2_T4_E12temp_storage+48];
	add.f32 	%f345, %f343, %f344;
	ld.shared.f32 	%f346, [_ZZN3cub18CUB_300001_SM_10006detail6reduce18DeviceReduceKernelINS2_10policy_hubIfjN4cuda3std3__44plusIfEEE10Policy1000EN6thrust24THRUST_300001_SM_1000_NS6detail15normal_iteratorINSD_10device_ptrIfEEEEjS9_fNS7_10__identityEEEvT0_PT3_T1_NS0_13GridEvenShareISN_EET2_T4_E12temp_storage+52];
	add.f32 	%f347, %f345, %f346;
	ld.shared.f32 	%f348, [_ZZN3cub18CUB_300001_SM_10006detail6reduce18DeviceReduceKernelINS2_10policy_hubIfjN4cuda3std3__44plusIfEEE10Policy1000EN6thrust24THRUST_300001_SM_1000_NS6detail15normal_iteratorINSD_10device_ptrIfEEEEjS9_fNS7_10__identityEEEvT0_PT3_T1_NS0_13GridEvenShareISN_EET2_T4_E12temp_storage+56];
	add.f32 	%f349, %f347, %f348;
	ld.shared.f32 	%f350, [_ZZN3cub18CUB_300001_SM_10006detail6reduce18DeviceReduceKernelINS2_10policy_hubIfjN4cuda3std3__44plusIfEEE10Policy1000EN6thrust24THRUST_300001_SM_1000_NS6detail15normal_iteratorINSD_10device_ptrIfEEEEjS9_fNS7_10__identityEEEvT0_PT3_T1_NS0_13GridEvenShareISN_EET2_T4_E12temp_storage+60];
	add.f32 	%f351, %f349, %f350;
	ld.shared.f32 	%f352, [_ZZN3cub18CUB_300001_SM_10006detail6reduce18DeviceReduceKernelINS2_10policy_hubIfjN4cuda3std3__44plusIfEEE10Policy1000EN6thrust24THRUST_300001_SM_1000_NS6detail15normal_iteratorINSD_10device_ptrIfEEEEjS9_fNS7_10__identityEEEvT0_PT3_T1_NS0_13GridEvenShareISN_EET2_T4_E12temp_storage+64];
	add.f32 	%f353, %f351, %f352;
	ld.shared.f32 	%f354, [_ZZN3cub18CUB_300001_SM_10006detail6reduce18DeviceReduceKernelINS2_10policy_hubIfjN4cuda3std3__44plusIfEEE10Policy1000EN6thrust24THRUST_300001_SM_1000_NS6detail15normal_iteratorINSD_10device_ptrIfEEEEjS9_fNS7_10__identityEEEvT0_PT3_T1_NS0_13GridEvenShareISN_EET2_T4_E12temp_storage+68];
	add.f32 	%f355, %f353, %f354;
	ld.shared.f32 	%f356, [_ZZN3cub18CUB_300001_SM_10006detail6reduce18DeviceReduceKernelINS2_10policy_hubIfjN4cuda3std3__44plusIfEEE10Policy1000EN6thrust24THRUST_300001_SM_1000_NS6detail15normal_iteratorINSD_10device_ptrIfEEEEjS9_fNS7_10__identityEEEvT0_PT3_T1_NS0_13GridEvenShareISN_EET2_T4_E12temp_storage+72];
	add.f32 	%f357, %f355, %f356;
	ld.shared.f32 	%f358, [_ZZN3cub18CUB_300001_SM_10006detail6reduce18DeviceReduceKernelINS2_10policy_hubIfjN4cuda3std3__44plusIfEEE10Policy1000EN6thrust24THRUST_300001_SM_1000_NS6detail15normal_iteratorINSD_10device_ptrIfEEEEjS9_fNS7_10__identityEEEvT0_PT3_T1_NS0_13GridEvenShareISN_EET2_T4_E12temp_storage+76];
	add.f32 	%f379, %f357, %f358;
	bra.uni 	$L__BB4_48;
$L__BB4_22:
	// begin inline asm
	mov.u32 %r188, %laneid;
	// end inline asm
	and.b32  	%r214, %r7, 992;
	add.s32 	%r215, %r214, 32;
	setp.gt.u32 	%p34, %r215, %r6;
	not.b32 	%r216, %r214;
	add.s32 	%r217, %r6, %r216;
	selp.b32 	%r212, %r217, 31, %p34;
	mov.b32 	%r190, %f368;
	mov.b32 	%r191, 1;
	mov.b32 	%r213, -1;
	// begin inline asm
	shfl.sync.down.b32 %r189, %r190, %r191, %r212, %r213;
	// end inline asm
	setp.lt.s32 	%p35, %r188, %r212;
	mov.b32 	%f259, %r189;
	add.f32 	%f260, %f368, %f259;
	selp.f32 	%f261, %f260, %f368, %p35;
	mov.b32 	%r195, %f261;
	mov.b32 	%r196, 2;
	// begin inline asm
	shfl.sync.down.b32 %r194, %r195, %r196, %r212, %r213;
	// end inline asm
	add.s32 	%r218, %r188, 2;
	setp.gt.s32 	%p36, %r218, %r212;
	mov.b32 	%f262, %r194;
	add.f32 	%f263, %f261, %f262;
	selp.f32 	%f264, %f261, %f263, %p36;
	mov.b32 	%r200, %f264;
	mov.b32 	%r201, 4;
	// begin inline asm
	shfl.sync.down.b32 %r199, %r200, %r201, %r212, %r213;
	// end inline asm
	add.s32 	%r219, %r188, 4;
	setp.gt.s32 	%p37, %r219, %r212;
	mov.b32 	%f265, %r199;
	add.f32 	%f266, %f264, %f265;
	selp.f32 	%f267, %f264, %f266, %p37;
	mov.b32 	%r205, %f267;
	mov.b32 	%r206, 8;
	// begin inline asm
	shfl.sync.down.b32 %r204, %r205, %r206, %r212, %r213;
	// end inline asm
	add.s32 	%r220, %r188, 8;
	setp.gt.s32 	%p38, %r220, %r212;
	mov.b32 	%f268, %r204;
	add.f32 	%f269, %f267, %f268;
	selp.f32 	%f270, %f267, %f269, %p38;
	mov.b32 	%r210, %f270;
	mov.b32 	%r211, 16;
	// begin inline asm
	shfl.sync.down.b32 %r209, %r210, %r211, %r212, %r213;
	// end inline asm
	add.s32 	%r221, %r188, 16;
	setp.gt.s32 	%p39, %r221, %r212;
	mov.b32 	%f271, %r209;
	add.f32 	%f272, %f270, %f271;
	selp.f32 	%f379, %f270, %f272, %p39;
	setp.ne.s32 	%p40, %r188, 0;
	@%p40 bra 	$L__BB4_24;
	shr.u32 	%r222, %r7, 3;
	and.b32  	%r223, %r222, 124;
	mov.u32 	%r224, _ZZN3cub18CUB_300001_SM_10006detail6reduce18DeviceReduceKernelINS2_10policy_hubIfjN4cuda3std3__44plusIfEEE10Policy1000EN6thrust24THRUST_300001_SM_1000_NS6detail15normal_iteratorINSD_10device_ptrIfEEEEjS9_fNS7_10__identityEEEvT0_PT3_T1_NS0_13GridEvenShareISN_EET2_T4_E12temp_storage;
	add.s32 	%r225, %r224, %r223;
	st.shared.f32 	[%r225+16], %f379;
$L__BB4_24:
	bar.sync 	0;
	setp.ne.s32 	%p41, %r7, 0;
	@%p41 bra 	$L__BB4_48;
	setp.gt.u32 	%p42, %r6, 32;
	ld.shared.f32 	%f273, [_ZZN3cub18CUB_300001_SM_10006detail6reduce18DeviceReduceKernelINS2_10policy_hubIfjN4cuda3std3__44plusIfEEE10Policy1000EN6thrust24THRUST_300001_SM_1000_NS6detail15normal_iteratorINSD_10device_ptrIfEEEEjS9_fNS7_10__identityEEEvT0_PT3_T1_NS0_13GridEvenShareISN_EET2_T4_E12temp_storage+20];
	add.f32 	%f274, %f379, %f273;
	selp.f32 	%f275, %f274, %f379, %p42;
	setp.gt.u32 	%p43, %r6, 64;
	ld.shared.f32 	%f276, [_ZZN3cub18CUB_300001_SM_10006detail6reduce18DeviceReduceKernelINS2_10policy_hubIfjN4cuda3std3__44plusIfEEE10Policy1000EN6thrust24THRUST_300001_SM_1000_NS6detail15normal_iteratorINSD_10device_ptrIfEEEEjS9_fNS7_10__identityEEEvT0_PT3_T1_NS0_13GridEvenShareISN_EET2_T4_E12temp_storage+24];
	add.f32 	%f277, %f276, %f275;
	selp.f32 	%f278, %f277, %f275, %p43;
	setp.gt.u32 	%p44, %r6, 96;
	ld.shared.f32 	%f279, [_ZZN3cub18CUB_300001_SM_10006detail6reduce18DeviceReduceKernelINS2_10policy_hubIfjN4cuda3std3__44plusIfEEE10Policy1000EN6thrust24THRUST_300001_SM_1000_NS6detail15normal_iteratorINSD_10device_ptrIfEEEEjS9_fNS7_10__identityEEEvT0_PT3_T1_NS0_13GridEvenShareISN_EET2_T4_E12temp_storage+28];
	add.f32 	%f280, %f279, %f278;
	selp.f32 	%f281, %f280, %f278, %p44;
	setp.gt.u32 	%p45, %r6, 128;
	ld.shared.f32 	%f282, [_ZZN3cub18CUB_300001_SM_10006detail6reduce18DeviceReduceKernelINS2_10policy_hubIfjN4cuda3std3__44plusIfEEE10Policy1000EN6thrust24THRUST_300001_SM_1000_NS6detail15normal_iteratorINSD_10device_ptrIfEEEEjS9_fNS7_10__identityEEEvT0_PT3_T1_NS0_13GridEvenShareISN_EET2_T4_E12temp_storage+32];
	add.f32 	%f283, %f282, %f281;
	selp.f32 	%f284, %f283, %f281, %p45;
	setp.gt.u32 	%p46, %r6, 160;
	ld.shared.f32 	%f285, [_ZZN3cub18CUB_300001_SM_10006detail6reduce18DeviceReduceKernelINS2_10policy_hubIfjN4cuda3std3__44plusIfEEE10Policy1000EN6thrust24THRUST_300001_SM_1000_NS6detail15normal_iteratorINSD_10device_ptrIfEEEEjS9_fNS7_10__identityEEEvT0_PT3_T1_NS0_13GridEvenShareISN_EET2_T4_E12temp_storage+36];
	add.f32 	%f286, %f285, %f284;
	selp.f32 	%f287, %f286, %f284, %p46;
	setp.gt.u32 	%p47, %r6, 192;
	ld.shared.f32 	%f288, [_ZZN3cub18CUB_300001_SM_10006detail6reduce18DeviceReduceKernelINS2_10policy_hubIfjN4cuda3std3__44plusIfEEE10Policy1000EN6thrust24THRUST_300001_SM_1000_NS6detail15normal_iteratorINSD_10device_ptrIfEEEEjS9_fNS7_10__identityEEEvT0_PT3_T1_NS0_13GridEvenShareISN_EET2_T4_E12temp_storage+40];
	add.f32 	%f289, %f288, %f287;
	selp.f32 	%f290, %f289, %f287, %p47;
	setp.gt.u32 	%p48, %r6, 224;
	ld.shared.f32 	%f291, [_ZZN3cub18CUB_300001_SM_10006detail6reduce18DeviceReduceKernelINS2_10policy_hubIfjN4cuda3std3__44plusIfEEE10Policy1000EN6thrust24THRUST_300001_SM_1000_NS6detail15normal_iteratorINSD_10device_ptrIfEEEEjS9_fNS7_10__identityEEEvT0_PT3_T1_NS0_13GridEvenShareISN_EET2_T4_E12temp_storage+44];
	add.f32 	%f292, %f291, %f290;
	selp.f32 	%f293, %f292, %f290, %p48;
	setp.gt.u32 	%p49, %r6, 256;
	ld.shared.f32 	%f294, [_ZZN3cub18CUB_300001_SM_10006detail6reduce18DeviceReduceKernelINS2_10policy_hubIfjN4cuda3std3__44plusIfEEE10Policy1000EN6thrust24THRUST_300001_SM_1000_NS6detail15normal_iteratorINSD_10device_ptrIfEEEEjS9_fNS7_10__identityEEEvT0_PT3_T1_NS0_13GridEvenShareISN_EET2_T4_E12temp_storage+48];
	add.f32 	%f295, %f294, %f293;
	selp.f32 	%f296, %f295, %f293, %p49;
	setp.gt.u32 	%p50, %r6, 288;
	ld.shared.f32 	%f297, [_ZZN3cub18CUB_300001_SM_10006detail6reduce18DeviceReduceKernelINS2_10policy_hubIfjN4cuda3std3__44plusIfEEE10Policy1000EN6thrust24THRUST_300001_SM_1000_NS6detail15normal_iteratorINSD_10device_ptrIfEEEEjS9_fNS7_10__identityEEEvT0_PT3_T1_NS0_13GridEvenShareISN_EET2_T4_E12temp_storage+52];
	add.f32 	%f298, %f297, %f296;
	selp.f32 	%f299, %f298, %f296, %p50;
	setp.gt.u32 	%p51, %r6, 320;
	ld.shared.f32 	%f300, [_ZZN3cub18CUB_300001_SM_10006detail6reduce18DeviceReduceKernelINS2_10policy_hubIfjN4cuda3std3__44plusIfEEE10Policy1000EN6thrust24THRUST_300001_SM_1000_NS6detail15normal_iteratorINSD_10device_ptrIfEEEEjS9_fNS7_10__identityEEEvT0_PT3_T1_NS0_13GridEvenShareISN_EET2_T4_E12temp_storage+56];
	add.f32 	%f301, %f300, %f299;
	selp.f32 	%f302, %f301, %f299, %p51;
	setp.gt.u32 	%p52, %r6, 352;
	ld.shared.f32 	%f303, [_ZZN3cub18CUB_300001_SM_10006detail6reduce18DeviceReduceKernelINS2_10policy_hubIfjN4cuda3std3__44plusIfEEE10Policy1000EN6thrust24THRUST_300001_SM_1000_NS6detail15normal_iteratorINSD_10device_ptrIfEEEEjS9_fNS7_10__identityEEEvT0_PT3_T1_NS0_13GridEvenShareISN_EET2_T4_E12temp_storage+60];
	add.f32 	%f304, %f303, %f302;
	selp.f32 	%f305, %f304, %f302, %p52;
	setp.gt.u32 	%p53, %r6, 384;
	ld.shared.f32 	%f306, [_ZZN3cub18CUB_300001_SM_10006detail6reduce18DeviceReduceKernelINS2_10policy_hubIfjN4cuda3std3__44plusIfEEE10Policy1000EN6thrust24THRUST_300001_SM_1000_NS6detail15normal_iteratorINSD_10device_ptrIfEEEEjS9_fNS7_10__identityEEEvT0_PT3_T1_NS0_13GridEvenShareISN_EET2_T4_E12temp_storage+64];
	add.f32 	%f307, %f306, %f305;
	selp.f32 	%f308, %f307, %f305, %p53;
	setp.gt.u32 	%p54, %r6, 416;
	ld.shared.f32 	%f309, [_ZZN3cub18CUB_300001_SM_10006detail6reduce18DeviceReduceKernelINS2_10policy_hubIfjN4cuda3std3__44plusIfEEE10Policy1000EN6thrust24THRUST_300001_SM_1000_NS6detail15normal_iteratorINSD_10device_ptrIfEEEEjS9_fNS7_10__identityEEEvT0_PT3_T1_NS0_13GridEvenShareISN_EET2_T4_E12temp_storage+68];
	add.f32 	%f310, %f309, %f308;
	selp.f32 	%f311, %f310, %f308, %p54;
	setp.gt.u32 	%p55, %r6, 448;
	ld.shared.f32 	%f312, [_ZZN3cub18CUB_300001_SM_10006detail6reduce18DeviceReduceKernelINS2_10policy_hubIfjN4cuda3std3__44plusIfEEE10Policy1000EN6thrust24THRUST_300001_SM_1000_NS6detail15normal_iteratorINSD_10device_ptrIfEEEEjS9_fNS7_10__identityEEEvT0_PT3_T1_NS0_13GridEvenShareISN_EET2_T4_E12temp_storage+72];
	add.f32 	%f313, %f312, %f311;
	selp.f32 	%f314, %f313, %f311, %p55;
	setp.gt.u32 	%p56, %r6, 480;
	ld.shared.f32 	%f315, [_ZZN3cub18CUB_300001_SM_10006detail6reduce18DeviceReduceKernelINS2_10policy_hubIfjN4cuda3std3__44plusIfEEE10Policy1000EN6thrust24THRUST_300001_SM_1000_NS6detail15normal_iteratorINSD_10device_ptrIfEEEEjS9_fNS7_10__identityEEEvT0_PT3_T1_NS0_13GridEvenShareISN_EET2_T4_E12temp_storage+76];
	add.f32 	%f316, %f315, %f314;
	selp.f32 	%f379, %f316, %f314, %p56;
	bra.uni 	$L__BB4_48;
$L__BB4_26:
	mov.u32 	%r35, %tid.x;
	add.s32 	%r72, %r35, %r270;
	mul.wide.u32 	%rd4, %r72, 4;
	add.s64 	%rd5, %rd1, %rd4;
	ld.global.f32 	%f41, [%rd5];
	ld.global.f32 	%f42, [%rd5+2048];
	ld.global.f32 	%f43, [%rd5+4096];
	ld.global.f32 	%f44, [%rd5+6144];
	ld.global.f32 	%f45, [%rd5+8192];
	ld.global.f32 	%f46, [%rd5+10240];
	ld.global.f32 	%f47, [%rd5+12288];
	ld.global.f32 	%f48, [%rd5+14336];
	ld.global.f32 	%f49, [%rd5+16384];
	ld.global.f32 	%f50, [%rd5+18432];
	ld.global.f32 	%f51, [%rd5+20480];
	ld.global.f32 	%f52, [%rd5+22528];
	ld.global.f32 	%f53, [%rd5+24576];
	ld.global.f32 	%f54, [%rd5+26624];
	ld.global.f32 	%f55, [%rd5+28672];
	ld.global.f32 	%f56, [%rd5+30720];
	add.f32 	%f57, %f41, %f42;
	add.f32 	%f58, %f43, %f44;
	add.f32 	%f59, %f45, %f46;
	add.f32 	%f60, %f47, %f48;
	add.f32 	%f61, %f49, %f50;
	add.f32 	%f62, %f51, %f52;
	add.f32 	%f63, %f53, %f54;
	add.f32 	%f64, %f55, %f56;
	add.f32 	%f65, %f57, %f58;
	add.f32 	%f66, %f59, %f60;
	add.f32 	%f67, %f61, %f62;
	add.f32 	%f68, %f63, %f64;
	add.f32 	%f69, %f65, %f66;
	add.f32 	%f70, %f67, %f68;
	add.f32 	%f378, %f69, %f70;
	setp.lt.u32 	%p2, %r6, %r4;
	@%p2 bra 	$L__BB4_44;
	add.s32 	%r36, %r4, %r270;
	not.b32 	%r74, %r35;
	add.s32 	%r75, %r74, %r1;
	sub.s32 	%r76, %r75, %r4;
	sub.s32 	%r267, %r76, %r270;
	add.s32 	%r77, %r36, %r35;
	add.s32 	%r266, %r77, 4096;
	mov.b32 	%r269, 0;
	mov.u32 	%r268, %r36;
$L__BB4_28:
	add.s32 	%r270, %r270, %r4;
	add.s32 	%r79, %r1, -8192;
	setp.gt.u32 	%p3, %r270, %r79;
	@%p3 bra 	$L__BB4_30;
	add.s32 	%r80, %r35, %r270;
	mul.wide.u32 	%rd6, %r80, 4;
	add.s64 	%rd7, %rd1, %rd6;
	ld.global.f32 	%f71, [%rd7];
	ld.global.f32 	%f72, [%rd7+2048];
	ld.global.f32 	%f73, [%rd7+4096];
	ld.global.f32 	%f74, [%rd7+6144];
	ld.global.f32 	%f75, [%rd7+8192];
	ld.global.f32 	%f76, [%rd7+10240];
	ld.global.f32 	%f77, [%rd7+12288];
	ld.global.f32 	%f78, [%rd7+14336];
	ld.global.f32 	%f79, [%rd7+16384];
	ld.global.f32 	%f80, [%rd7+18432];
	ld.global.f32 	%f81, [%rd7+20480];
	ld.global.f32 	%f82, [%rd7+22528];
	ld.global.f32 	%f83, [%rd7+24576];
	ld.global.f32 	%f84, [%rd7+26624];
	ld.global.f32 	%f85, [%rd7+28672];
	ld.global.f32 	%f86, [%rd7+30720];
	add.f32 	%f87, %f378, %f71;
	add.f32 	%f88, %f72, %f73;
	add.f32 	%f89, %f74, %f75;
	add.f32 	%f90, %f76, %f77;
	add.f32 	%f91, %f78, %f79;
	add.f32 	%f92, %f80, %f81;
	add.f32 	%f93, %f82, %f83;
	add.f32 	%f94, %f84, %f85;
	add.f32 	%f95, %f87, %f88;
	add.f32 	%f96, %f89, %f90;
	add.f32 	%f97, %f91, %f92;
	add.f32 	%f98, %f93, %f94;
	add.f32 	%f99, %f95, %f96;
	add.f32 	%f100, %f97, %f98;
	add.f32 	%f101, %f99, %f100;
	add.f32 	%f378, %f101, %f86;
	sub.s32 	%r81, %r1, %r270;
	setp.lt.u32 	%p4, %r81, %r4;
	add.s32 	%r269, %r269, 1;
	add.s32 	%r268, %r268, %r4;
	sub.s32 	%r267, %r267, %r4;
	add.s32 	%r266, %r266, %r4;
	@%p4 bra 	$L__BB4_44;
	bra.uni 	$L__BB4_28;
$L__BB4_30:
	setp.le.u32 	%p5, %r1, %r270;
	sub.s32 	%r83, %r1, %r270;
	setp.ge.s32 	%p6, %r35, %r83;
	or.pred  	%p7, %p5, %p6;
	@%p7 bra 	$L__BB4_44;
	not.b32 	%r85, %r35;
	add.s32 	%r86, %r1, %r85;
	sub.s32 	%r87, %r86, %r36;
	mul.lo.s32 	%r88, %r2, %r269;
	shl.b32 	%r89, %r88, 13;
	sub.s32 	%r90, %r87, %r89;
	shr.u32 	%r91, %r90, 9;
	add.s32 	%r49, %r91, 1;
	and.b32  	%r50, %r49, 15;
	setp.lt.u32 	%p8, %r90, 7680;
	mov.u32 	%r275, %r35;
	@%p8 bra 	$L__BB4_35;
	or.b32  	%r273, %r35, 4096;
	shr.u32 	%r92, %r267, 9;
	add.s32 	%r93, %r92, 1;
	and.b32  	%r94, %r93, 16777200;
	neg.s32 	%r271, %r94;
$L__BB4_33:
	.pragma "nounroll";
	add.s32 	%r95, %r266, -4096;
	mul.wide.u32 	%rd8, %r95, 4;
	add.s64 	%rd9, %rd1, %rd8;
	ld.global.f32 	%f103, [%rd9];
	add.f32 	%f104, %f378, %f103;
	add.s32 	%r96, %r266, -3584;
	mul.wide.u32 	%rd10, %r96, 4;
	add.s64 	%rd11, %rd1, %rd10;
	ld.global.f32 	%f105, [%rd11];
	add.f32 	%f106, %f104, %f105;
	add.s32 	%r97, %r266, -3072;
	mul.wide.u32 	%rd12, %r97, 4;
	add.s64 	%rd13, %rd1, %rd12;
	ld.global.f32 	%f107, [%rd13];
	add.f32 	%f108, %f106, %f107;
	add.s32 	%r98, %r266, -2560;
	mul.wide.u32 	%rd14, %r98, 4;
	add.s64 	%rd15, %rd1, %rd14;
	ld.global.f32 	%f109, [%rd15];
	add.f32 	%f110, %f108, %f109;
	add.s32 	%r99, %r266, -2048;
	mul.wide.u32 	%rd16, %r99, 4;
	add.s64 	%rd17, %rd1, %rd16;
	ld.global.f32 	%f111, [%rd17];
	add.f32 	%f112, %f110, %f111;
	add.s32 	%r100, %r266, -1536;
	mul.wide.u32 	%rd18, %r100, 4;
	add.s64 	%rd19, %rd1, %rd18;
	ld.global.f32 	%f113, [%rd19];
	add.f32 	%f114, %f112, %f113;
	add.s32 	%r101, %r266, -1024;
	mul.wide.u32 	%rd20, %r101, 4;
	add.s64 	%rd21, %rd1, %rd20;
	ld.global.f32 	%f115, [%rd21];
	add.f32 	%f116, %f114, %f115;
	add.s32 	%r102, %r266, 3584;
	add.s32 	%r103, %r266, -512;
	mul.wide.u32 	%rd22, %r103, 4;
	add.s64 	%rd23, %rd1, %rd22;
	ld.global.f32 	%f117, [%rd23];
	add.f32 	%f118, %f116, %f117;
	mul.wide.u32 	%rd24, %r266, 4;
	add.s64 	%rd25, %rd1, %rd24;
	ld.global.f32 	%f119, [%rd25];
	add.f32 	%f120, %f118, %f119;
	add.s32 	%r104, %r266, 512;
	mul.wide.u32 	%rd26, %r104, 4;
	add.s64 	%rd27, %rd1, %rd26;
	ld.global.f32 	%f121, [%rd27];
	add.f32 	%f122, %f120, %f121;
	add.s32 	%r105, %r266, 1024;
	mul.wide.u32 	%rd28, %r105, 4;
	add.s64 	%rd29, %rd1, %rd28;
	ld.global.f32 	%f123, [%rd29];
	add.f32 	%f124, %f122, %f123;
	add.s32 	%r106, %r266, 1536;
	mul.wide.u32 	%rd30, %r106, 4;
	add.s64 	%rd31, %rd1, %rd30;
	ld.global.f32 	%f125, [%rd31];
	add.f32 	%f126, %f124, %f125;
	add.s32 	%r107, %r266, 2048;
	mul.wide.u32 	%rd32, %r107, 4;
	add.s64 	%rd33, %rd1, %rd32;
	ld.global.f32 	%f127, [%rd33];
	add.f32 	%f128, %f126, %f127;
	add.s32 	%r108, %r266, 2560;
	mul.wide.u32 	%rd34, %r108, 4;
	add.s64 	%rd35, %rd1, %rd34;
	ld.global.f32 	%f129, [%rd35];
	add.f32 	%f130, %f128, %f129;
	add.s32 	%r109, %r266, 3072;
	mul.wide.u32 	%rd36, %r109, 4;
	add.s64 	%rd37, %rd1, %rd36;
	ld.global.f32 	%f131, [%rd37];
	add.f32 	%f132, %f130, %f131;
	mul.wide.u32 	%rd38, %r102, 4;
	add.s64 	%rd39, %rd1, %rd38;
	ld.global.f32 	%f133, [%rd39];
	add.f32 	%f378, %f132, %f133;
	add.s32 	%r273, %r273, 8192;
	add.s32 	%r266, %r266, 8192;
	add.s32 	%r271, %r271, 16;
	setp.ne.s32 	%p9, %r271, 0;
	@%p9 bra 	$L__BB4_33;
	add.s32 	%r275, %r273, -4096;
$L__BB4_35:
	setp.eq.s32 	%p10, %r50, 0;
	@%p10 bra 	$L__BB4_44;
	and.b32  	%r61, %r49, 7;
	setp.lt.u32 	%p11, %r50, 8;
	@%p11 bra 	$L__BB4_38;
	add.s32 	%r110, %r275, %r270;
	mul.wide.u32 	%rd40, %r110, 4;
	add.s64 	%rd41, %rd1, %rd40;
	ld.global.f32 	%f135, [%rd41];
	add.f32 	%f136, %f378, %f135;
	add.s32 	%r111, %r110, 512;
	mul.wide.u32 	%rd42, %r111, 4;
	add.s64 	%rd43, %rd1, %rd42;
	ld.global.f32 	%f137, [%rd43];
	add.f32 	%f138, %f136, %f137;
	add.s32 	%r112, %r110, 1024;
	mul.wide.u32 	%rd44, %r112, 4;
	add.s64 	%rd45, %rd1, %rd44;
	ld.global.f32 	%f139, [%rd45];
	add.f32 	%f140, %f138, %f139;
	add.s32 	%r113, %r110, 1536;
	mul.wide.u32 	%rd46, %r113, 4;
	add.s64 	%rd47, %rd1, %rd46;
	ld.global.f32 	%f141, [%rd47];
	add.f32 	%f142, %f140, %f141;
	add.s32 	%r114, %r110, 2048;
	mul.wide.u32 	%rd48, %r114, 4;
	add.s64 	%rd49, %rd1, %rd48;
	ld.global.f32 	%f143, [%rd49];
	add.f32 	%f144, %f142, %f143;
	add.s32 	%r115, %r110, 2560;
	mul.wide.u32 	%rd50, %r115, 4;
	add.s64 	%rd51, %rd1, %rd50;
	ld.global.f32 	%f145, [%rd51];
	add.f32 	%f146, %f144, %f145;
	add.s32 	%r116, %r110, 3072;
	mul.wide.u32 	%rd52, %r116, 4;
	add.s64 	%rd53, %rd1, %rd52;
	ld.global.f32 	%f147, [%rd53];
	add.f32 	%f148, %f146, %f147;
	add.s32 	%r117, %r110, 3584;
	mul.wide.u32 	%rd54, %r117, 4;
	add.s64 	%rd55, %rd1, %rd54;
	ld.global.f32 	%f149, [%rd55];
	add.f32 	%f378, %f148, %f149;
	add.s32 	%r275, %r275, 4096;
$L__BB4_38:
	setp.eq.s32 	%p12, %r61, 0;
	@%p12 bra 	$L__BB4_44;
	setp.lt.u32 	%p13, %r61, 4;
	@%p13 bra 	$L__BB4_41;
	add.s32 	%r118, %r275, %r270;
	mul.wide.u32 	%rd56, %r118, 4;
	add.s64 	%rd57, %rd1, %rd56;
	ld.global.f32 	%f151, [%rd57];
	add.f32 	%f152, %f378, %f151;
	add.s32 	%r119, %r118, 512;
	mul.wide.u32 	%rd58, %r119, 4;
	add.s64 	%rd59, %rd1, %rd58;
	ld.global.f32 	%f153, [%rd59];
	add.f32 	%f154, %f152, %f153;
	add.s32 	%r120, %r118, 1024;
	mul.wide.u32 	%rd60, %r120, 4;
	add.s64 	%rd61, %rd1, %rd60;
	ld.global.f32 	%f155, [%rd61];
	add.f32 	%f156, %f154, %f155;
	add.s32 	%r121, %r118, 1536;
	mul.wide.u32 	%rd62, %r121, 4;
	add.s64 	%rd63, %rd1, %rd62;
	ld.global.f32 	%f157, [%rd63];
	add.f32 	%f378, %f156, %f157;
	add.s32 	%r275, %r275, 2048;
$L__BB4_41:
	and.b32  	%r122, %r49, 3;
	setp.eq.s32 	%p14, %r122, 0;
	@%p14 bra 	$L__BB4_44;
	add.s32 	%r278, %r275, %r268;
	cvt.u16.u32 	%rs1, %r267;
	shr.u16 	%rs2, %rs1, 9;
	add.s16 	%rs3, %rs2, 1;
	cvt.u32.u16 	%r123, %rs3;
	and.b32  	%r124, %r123, 3;
	neg.s32 	%r277, %r124;
$L__BB4_43:
	.pragma "nounroll";
	mul.wide.u32 	%rd64, %r278, 4;
	add.s64 	%rd65, %rd1, %rd64;
	ld.global.f32 	%f158, [%rd65];
	add.f32 	%f378, %f378, %f158;
	add.s32 	%r278, %r278, 512;
	add.s32 	%r277, %r277, 1;
	setp.ne.s32 	%p15, %r277, 0;
	@%p15 bra 	$L__BB4_43;
$L__BB4_44:
	// begin inline asm
	mov.u32 %r125, %laneid;
	// end inline asm
	mov.b32 	%r127, %f378;
	mov.b32 	%r128, 1;
	mov.b32 	%r149, 31;
	mov.b32 	%r150, -1;
	// begin inline asm
	shfl.sync.down.b32 %r126, %r127, %r128, %r149, %r150;
	// end inline asm
	setp.gt.s32 	%p16, %r125, 30;
	mov.b32 	%f159, %r126;
	add.f32 	%f160, %f378, %f159;
	selp.f32 	%f161, %f378, %f160, %p16;
	mov.b32 	%r132, %f161;
	mov.b32 	%r133, 2;
	// begin inline asm
	shfl.sync.down.b32 %r131, %r132, %r133, %r149, %r150;
	// end inline asm
	setp.gt.s32 	%p17, %r125, 29;
	mov.b32 	%f162, %r131;
	add.f32 	%f163, %f161, %f162;
	selp.f32 	%f164, %f161, %f163, %p17;
	mov.b32 	%r137, %f164;
	mov.b32 	%r138, 4;
	// begin inline asm
	shfl.sync.down.b32 %r136, %r137, %r138, %r149, %r150;
	// end inline asm
	setp.gt.s32 	%p18, %r125, 27;
	mov.b32 	%f165, %r136;
	add.f32 	%f166, %f164, %f165;
	selp.f32 	%f167, %f164, %f166, %p18;
	mov.b32 	%r142, %f167;
	mov.b32 	%r143, 8;
	// begin inline asm
	shfl.sync.down.b32 %r141, %r142, %r143, %r149, %r150;
	// end inline asm
	setp.gt.s32 	%p19, %r125, 23;
	mov.b32 	%f168, %r141;
	add.f32 	%f169, %f167, %f168;
	selp.f32 	%f170, %f167, %f169, %p19;
	mov.b32 	%r147, %f170;
	mov.b32 	%r148, 16;
	// begin inline asm
	shfl.sync.down.b32 %r146, %r147, %r148, %r149, %r150;
	// end inline asm
	setp.gt.s32 	%p20, %r125, 15;
	mov.b32 	%f171, %r146;
	add.f32 	%f37, %f170, %f171;
	selp.f32 	%f379, %f170, %f37, %p20;
	setp.ne.s32 	%p21, %r125, 0;
	@%p21 bra 	$L__BB4_46;
	shr.u32 	%r151, %r35, 3;
	and.b32  	%r152, %r151, 124;
	mov.u32 	%r153, _ZZN3cub18CUB_300001_SM_10006detail6reduce18DeviceReduceKernelINS2_10policy_hubIfjN4cuda3std3__44plusIfEEE10Policy1000EN6thrust24THRUST_300001_SM_1000_NS6detail15normal_iteratorINSD_10device_ptrIfEEEEjS9_fNS7_10__identityEEEvT0_PT3_T1_NS0_13GridEvenShareISN_EET2_T4_E12temp_storage;
	add.s32 	%r154, %r153, %r152;
	st.shared.f32 	[%r154+16], %f37;
$L__BB4_46:
	bar.sync 	0;
	setp.ne.s32 	%p22, %r35, 0;
	@%p22 bra 	$L__BB4_48;
	ld.shared.f32 	%f172, [_ZZN3cub18CUB_300001_SM_10006detail6reduce18DeviceReduceKernelINS2_10policy_hubIfjN4cuda3std3__44plusIfEEE10Policy1000EN6thrust24THRUST_300001_SM_1000_NS6detail15normal_iteratorINSD_10device_ptrIfEEEEjS9_fNS7_10__identityEEEvT0_PT3_T1_NS0_13GridEvenShareISN_EET2_T4_E12temp_storage+20];
	add.f32 	%f173, %f379, %f172;
	ld.shared.f32 	%f174, [_ZZN3cub18CUB_300001_SM_10006detail6reduce18DeviceReduceKernelINS2_10policy_hubIfjN4cuda3std3__44plusIfEEE10Policy1000EN6thrust24THRUST_300001_SM_1000_NS6detail15normal_iteratorINSD_10device_ptrIfEEEEjS9_fNS7_10__identityEEEvT0_PT3_T1_NS0_13GridEvenShareISN_EET2_T4_E12temp_storage+24];
	add.f32 	%f175, %f173, %f174;
	ld.shared.f32 	%f176, [_ZZN3cub18CUB_300001_SM_10006detail6reduce18DeviceReduceKernelINS2_10policy_hubIfjN4cuda3std3__44plusIfEEE10Policy1000EN6thrust24THRUST_300001_SM_1000_NS6detail15normal_iteratorINSD_10device_ptrIfEEEEjS9_fNS7_10__identityEEEvT0_PT3_T1_NS0_13GridEvenShareISN_EET2_T4_E12temp_storage+28];
	add.f32 	%f177, %f175, %f176;
	ld.shared.f32 	%f178, [_ZZN3cub18CUB_300001_SM_10006detail6reduce18DeviceReduceKernelINS2_10policy_hubIfjN4cuda3std3__44plusIfEEE10Policy1000EN6thrust24THRUST_300001_SM_1000_NS6detail15normal_iteratorINSD_10device_ptrIfEEEEjS9_fNS7_10__identityEEEvT0_PT3_T1_NS0_13GridEvenShareISN_EET2_T4_E12temp_storage+32];
	add.f32 	%f179, %f177, %f178;
	ld.shared.f32 	%f180, [_ZZN3cub18CUB_300001_SM_10006detail6reduce18DeviceReduceKernelINS2_10policy_hubIfjN4cuda3std3__44plusIfEEE10Policy1000EN6thrust24THRUST_300001_SM_1000_NS6detail15normal_iteratorINSD_10device_ptrIfEEEEjS9_fNS7_10__identityEEEvT0_PT3_T1_NS0_13GridEvenShareISN_EET2_T4_E12temp_storage+36];
	add.f32 	%f181, %f179, %f180;
	ld.shared.f32 	%f182, [_ZZN3cub18CUB_300001_SM_10006detail6reduce18DeviceReduceKernelINS2_10policy_hubIfjN4cuda3std3__44plusIfEEE10Policy1000EN6thrust24THRUST_300001_SM_1000_NS6detail15normal_iteratorINSD_10device_ptrIfEEEEjS9_fNS7_10__identityEEEvT0_PT3_T1_NS0_13GridEvenShareISN_EET2_T4_E12temp_storage+40];
	add.f32 	%f183, %f181, %f182;
	ld.shared.f32 	%f184, [_ZZN3cub18CUB_300001_SM_10006detail6reduce18DeviceReduceKernelINS2_10policy_hubIfjN4cuda3std3__44plusIfEEE10Policy1000EN6thrust24THRUST_300001_SM_1000_NS6detail15normal_iteratorINSD_10device_ptrIfEEEEjS9_fNS7_10__identityEEEvT0_PT3_T1_NS0_13GridEvenShareISN_EET2_T4_E12temp_storage+44];
	add.f32 	%f185, %f183, %f184;
	ld.shared.f32 	%f186, [_ZZN3cub18CUB_300001_SM_10006detail6reduce18DeviceReduceKernelINS2_10policy_hubIfjN4cuda3std3__44plusIfEEE10Policy1000EN6thrust24THRUST_300001_SM_1000_NS6detail15normal_iteratorINSD_10device_ptrIfEEEEjS9_fNS7_10__identityEEEvT0_PT3_T1_NS0_13GridEvenShareISN_EET2_T4_E12temp_storage+48];
	add.f32 	%f187, %f185, %f186;
	ld.shared.f32 	%f188, [_ZZN3cub18CUB_300001_SM_10006detail6reduce18DeviceReduceKernelINS2_10policy_hubIfjN4cuda3std3__44plusIfEEE10Policy1000EN6thrust24THRUST_300001_SM_1000_NS6detail15normal_iteratorINSD_10device_ptrIfEEEEjS9_fNS7_10__identityEEEvT0_PT3_T1_NS0_13GridEvenShareISN_EET2_T4_E12temp_storage+52];
	add.f32 	%f189, %f187, %f188;
	ld.shared.f32 	%f190, [_ZZN3cub18CUB_300001_SM_10006detail6reduce18DeviceReduceKernelINS2_10policy_hubIfjN4cuda3std3__44plusIfEEE10Policy1000EN6thrust24THRUST_300001_SM_1000_NS6detail15normal_iteratorINSD_10device_ptrIfEEEEjS9_fNS7_10__identityEEEvT0_PT3_T1_NS0_13GridEvenShareISN_EET2_T4_E12temp_storage+56];
	add.f32 	%f191, %f189, %f190;
	ld.shared.f32 	%f192, [_ZZN3cub18CUB_300001_SM_10006detail6reduce18DeviceReduceKernelINS2_10policy_hubIfjN4cuda3std3__44plusIfEEE10Policy1000EN6thrust24THRUST_300001_SM_1000_NS6detail15normal_iteratorINSD_10device_ptrIfEEEEjS9_fNS7_10__identityEEEvT0_PT3_T1_NS0_13GridEvenShareISN_EET2_T4_E12temp_storage+60];
	add.f32 	%f193, %f191, %f192;
	ld.shared.f32 	%f194, [_ZZN3cub18CUB_300001_SM_10006detail6reduce18DeviceReduceKernelINS2_10policy_hubIfjN4cuda3std3__44plusIfEEE10Policy1000EN6thrust24THRUST_300001_SM_1000_NS6detail15normal_iteratorINSD_10device_ptrIfEEEEjS9_fNS7_10__identityEEEvT0_PT3_T1_NS0_13GridEvenShareISN_EET2_T4_E12temp_storage+64];
	add.f32 	%f195, %f193, %f194;
	ld.shared.f32 	%f196, [_ZZN3cub18CUB_300001_SM_10006detail6reduce18DeviceReduceKernelINS2_10policy_hubIfjN4cuda3std3__44plusIfEEE10Policy1000EN6thrust24THRUST_300001_SM_1000_NS6detail15normal_iteratorINSD_10device_ptrIfEEEEjS9_fNS7_10__identityEEEvT0_PT3_T1_NS0_13GridEvenShareISN_EET2_T4_E12temp_storage+68];
	add.f32 	%f197, %f195, %f196;
	ld.shared.f32 	%f198, [_ZZN3cub18CUB_300001_SM_10006detail6reduce18DeviceReduceKernelINS2_10policy_hubIfjN4cuda3std3__44plusIfEEE10Policy1000EN6thrust24THRUST_300001_SM_1000_NS6detail15normal_iteratorINSD_10device_ptrIfEEEEjS9_fNS7_10__identityEEEvT0_PT3_T1_NS0_13GridEvenShareISN_EET2_T4_E12temp_storage+72];
	add.f32 	%f199, %f197, %f198;
	ld.shared.f32 	%f200, [_ZZN3cub18CUB_300001_SM_10006detail6reduce18DeviceReduceKernelINS2_10policy_hubIfjN4cuda3std3__44plusIfEEE10Policy1000EN6thrust24THRUST_300001_SM_1000_NS6detail15normal_iteratorINSD_10device_ptrIfEEEEjS9_fNS7_10__identityEEEvT0_PT3_T1_NS0_13GridEvenShareISN_EET2_T4_E12temp_storage+76];
	add.f32 	%f379, %f199, %f200;
$L__BB4_48:
	mov.u32 	%r256, %tid.x;
	setp.ne.s32 	%p64, %r256, 0;
	@%p64 bra 	$L__BB4_50;
	ld.param.u64 	%rd129, [_ZN3cub18CUB_300001_SM_10006detail6reduce18DeviceReduceKernelINS2_10policy_hubIfjN4cuda3std3__44plusIfEEE10Policy1000EN6thrust24THRUST_300001_SM_1000_NS6detail15normal_iteratorINSD_10device_ptrIfEEEEjS9_fNS7_10__identityEEEvT0_PT3_T1_NS0_13GridEvenShareISN_EET2_T4__param_1];
	cvta.to.global.u64 	%rd126, %rd129;
	mul.wide.u32 	%rd127, %r3, 4;
	add.s64 	%rd128, %rd126, %rd127;
	st.global.f32 	[%rd128], %f379;
$L__BB4_50:
	ret;

}
	// .globl	_ZN3cub18CUB_300001_SM_10006detail6reduce28DeviceReduceSingleTileKernelINS2_10policy_hubIfjN4cuda3std3__44plusIfEEE10Policy1000EPfSC_iS9_ffNS7_10__identityEEEvT0_T1_T2_T3_T4_T6_
.visible .entry _ZN3cub18CUB_300001_SM_10006detail6reduce28DeviceReduceSingleTileKernelINS2_10policy_hubIfjN4cuda3std3__44plusIfEEE10Policy1000EPfSC_iS9_ffNS7_10__identityEEEvT0_T1_T2_T3_T4_T6_(
	.param .u64 .ptr .align 1 _ZN3cub18CUB_300001_SM_10006detail6reduce28DeviceReduceSingleTileKernelINS2_10policy_hubIfjN4cuda3std3__44plusIfEEE10Policy1000EPfSC_iS9_ffNS7_10__identityEEEvT0_T1_T2_T3_T4_T6__param_0,
	.param .u64 .ptr .align 1 _ZN3cub18CUB_300001_SM_10006detail6reduce28DeviceReduceSingleTileKernelINS2_10policy_hubIfjN4cuda3std3__44plusIfEEE10Policy1000EPfSC_iS9_ffNS7_10__identityEEEvT0_T1_T2_T3_T4_T6__param_1,
	.param .u32 _ZN3cub18CUB_300001_SM_10006detail6reduce28DeviceReduceSingleTileKernelINS2_10policy_hubIfjN4cuda3std3__44plusIfEEE10Policy1000EPfSC_iS9_ffNS7_10__identityEEEvT0_T1_T2_T3_T4_T6__param_2,
	.param .align 1 .b8 _ZN3cub18CUB_300001_SM_10006detail6reduce28DeviceReduceSingleTileKernelINS2_10policy_hubIfjN4cuda3std3__44plusIfEEE10Policy1000EPfSC_iS9_ffNS7_10__identityEEEvT0_T1_T2_T3_T4_T6__param_3[1],
	.param .f32 _ZN3cub18CUB_300001_SM_10006detail6reduce28DeviceReduceSingleTileKernelINS2_10policy_hubIfjN4cuda3std3__44plusIfEEE10Policy1000EPfSC_iS9_ffNS7_10__identityEEEvT0_T1_T2_T3_T4_T6__param_4,
	.param .align 1 .b8 _ZN3cub18CUB_300001_SM_10006detail6reduce28DeviceReduceSingleTileKernelINS2_10policy_hubIfjN4cuda3std3__44plusIfEEE10Policy1000EPfSC_iS9_ffNS7_10__identityEEEvT0_T1_T2_T3_T4_T6__param_5[1]
)
.maxntid 512
.minnctapersm 1
{
	.reg .pred 	%p<113>;
	.reg .b32 	%r<407>;
	.reg .b32 	%f<531>;
	.reg .b64 	%rd<133>;
	// demoted variable
	.shared .align 4 .b8 _ZZN3cub18CUB_300001_SM_10006detail6reduce28DeviceReduceSingleTileKernelINS2_10policy_hubIfjN4cuda3std3__44plusIfEEE10Policy1000EPfSC_iS9_ffNS7_10__identityEEEvT0_T1_T2_T3_T4_T6_E12temp_storage[84];
	ld.param.u64 	%rd16, [_ZN3cub18CUB_300001_SM_10006detail6reduce28DeviceReduceSingleTileKernelINS2_10policy_hubIfjN4cuda3std3__44plusIfEEE10Policy1000EPfSC_iS9_ffNS7_10__identityEEEvT0_T1_T2_T3_T4_T6__param_0];
	ld.param.u64 	%rd17, [_ZN3cub18CUB_300001_SM_10006detail6reduce28DeviceReduceSingleTileKernelINS2_10policy_hubIfjN4cuda3std3__44plusIfEEE10Policy1000EPfSC_iS9_ffNS7_10__identityEEEvT0_T1_T2_T3_T4_T6__param_1];
	ld.param.u32 	%r67, [_ZN3cub18CUB_300001_SM_10006detail6reduce28DeviceReduceSingleTileKernelINS2_10policy_hubIfjN4cuda3std3__44plusIfEEE10Policy1000EPfSC_iS9_ffNS7_10__identityEEEvT0_T1_T2_T3_T4_T6__param_2];
	ld.param.f32 	%f58, [_ZN3cub18CUB_300001_SM_10006detail6reduce28DeviceReduceSingleTileKernelINS2_10policy_hubIfjN4cuda3std3__44plusIfEEE10Policy1000EPfSC_iS9_ffNS7_10__identityEEEvT0_T1_T2_T3_T4_T6__param_4];
	cvta.to.global.u64 	%rd1, %rd17;
	setp.ne.s32 	%p1, %r67, 0;
	@%p1 bra 	$L__BB5_3;
	mov.u32 	%r380, %tid.x;
	setp.ne.s32 	%p112, %r380, 0;
	@%p112 bra 	$L__BB5_74;
	st.global.f32 	[%rd1], %f58;
	bra.uni 	$L__BB5_74;
$L__BB5_3:
	and.b64  	%rd18, %rd16, 7;
	setp.ne.s64 	%p2, %rd18, 0;
	@%p2 bra 	$L__BB5_38;
	setp.gt.s32 	%p57, %r67, 8191;
	@%p57 bra 	$L__BB5_22;
	mov.u32 	%r1, %tid.x;
	setp.ge.s32 	%p74, %r1, %r67;
	mov.f32 	%f509, 0f00000000;
	mov.u32 	%r384, %r1;
	@%p74 bra 	$L__BB5_7;
	mul.wide.u32 	%rd121, %r1, 4;
	add.s64 	%rd120, %rd16, %rd121;
	// begin inline asm
	ld.global.nc.u32 %r300, [%rd120];
	// end inline asm
	mov.b32 	%f509, %r300;
	add.s32 	%r384, %r1, 512;
$L__BB5_7:
	setp.ge.s32 	%p75, %r384, %r67;
	@%p75 bra 	$L__BB5_13;
	not.b32 	%r301, %r384;
	add.s32 	%r4, %r67, %r301;
	and.b32  	%r302, %r4, 1536;
	setp.eq.s32 	%p76, %r302, 1536;
	@%p76 bra 	$L__BB5_11;
	mul.wide.u32 	%rd122, %r384, 4;
	add.s64 	%rd129, %rd16, %rd122;
	shr.u32 	%r303, %r4, 9;
	add.s32 	%r304, %r303, 1;
	and.b32  	%r305, %r304, 3;
	neg.s32 	%r382, %r305;
$L__BB5_10:
	.pragma "nounroll";
	// begin inline asm
	ld.global.nc.u32 %r306, [%rd129];
	// end inline asm
	mov.b32 	%f395, %r306;
	add.f32 	%f509, %f509, %f395;
	add.s32 	%r384, %r384, 512;
	add.s64 	%rd129, %rd129, 2048;
	add.s32 	%r382, %r382, 1;
	setp.ne.s32 	%p77, %r382, 0;
	@%p77 bra 	$L__BB5_10;
$L__BB5_11:
	setp.lt.u32 	%p78, %r4, 1536;
	@%p78 bra 	$L__BB5_13;
$L__BB5_12:
	mul.wide.s32 	%rd128, %r384, 4;
	add.s64 	%rd124, %rd16, %rd128;
	// begin inline asm
	ld.global.nc.u32 %r307, [%rd124];
	// end inline asm
	mov.b32 	%f396, %r307;
	add.f32 	%f397, %f509, %f396;
	add.s64 	%rd125, %rd124, 2048;
	// begin inline asm
	ld.global.nc.u32 %r308, [%rd125];
	// end inline asm
	mov.b32 	%f398, %r308;
	add.f32 	%f399, %f397, %f398;
	add.s64 	%rd126, %rd124, 4096;
	// begin inline asm
	ld.global.nc.u32 %r309, [%rd126];
	// end inline asm
	mov.b32 	%f400, %r309;
	add.f32 	%f401, %f399, %f400;
	add.s64 	%rd127, %rd124, 6144;
	// begin inline asm
	ld.global.nc.u32 %r310, [%rd127];
	// end inline asm
	mov.b32 	%f402, %r310;
	add.f32 	%f509, %f401, %f402;
	add.s32 	%r384, %r384, 2048;
	setp.lt.s32 	%p79, %r384, %r67;
	@%p79 bra 	$L__BB5_12;
$L__BB5_13:
	setp.lt.s32 	%p80, %r67, 512;
	@%p80 bra 	$L__BB5_18;
	// begin inline asm
	mov.u32 %r349, %laneid;
	// end inline asm
	mov.b32 	%r351, %f509;
	mov.b32 	%r352, 1;
	mov.b32 	%r373, 31;
	mov.b32 	%r374, -1;
	// begin inline asm
	shfl.sync.down.b32 %r350, %r351, %r352, %r373, %r374;
	// end inline asm
	setp.gt.s32 	%p104, %r349, 30;
	mov.b32 	%f461, %r350;
	add.f32 	%f462, %f509, %f461;
	selp.f32 	%f463, %f509, %f462, %p104;
	mov.b32 	%r356, %f463;
	mov.b32 	%r357, 2;
	// begin inline asm
	shfl.sync.down.b32 %r355, %r356, %r357, %r373, %r374;
	// end inline asm
	setp.gt.s32 	%p105, %r349, 29;
	mov.b32 	%f464, %r355;
	add.f32 	%f465, %f463, %f464;
	selp.f32 	%f466, %f463, %f465, %p105;
	mov.b32 	%r361, %f466;
	mov.b32 	%r362, 4;
	// begin inline asm
	shfl.sync.down.b32 %r360, %r361, %r362, %r373, %r374;
	// end inline asm
	setp.gt.s32 	%p106, %r349, 27;
	mov.b32 	%f467, %r360;
	add.f32 	%f468, %f466, %f467;
	selp.f32 	%f469, %f466, %f468, %p106;
	mov.b32 	%r366, %f469;
	mov.b32 	%r367, 8;
	// begin inline asm
	shfl.sync.down.b32 %r365, %r366, %r367, %r373, %r374;
	// end inline asm
	setp.gt.s32 	%p107, %r349, 23;
	mov.b32 	%f470, %r365;
	add.f32 	%f471, %f469, %f470;
	selp.f32 	%f472, %f469, %f471, %p107;
	mov.b32 	%r371, %f472;
	mov.b32 	%r372, 16;
	// begin inline asm
	shfl.sync.down.b32 %r370, %r371, %r372, %r373, %r374;
	// end inline asm
	setp.gt.s32 	%p108, %r349, 15;
	mov.b32 	%f473, %r370;
	add.f32 	%f10, %f472, %f473;
	selp.f32 	%f530, %f472, %f10, %p108;
	setp.ne.s32 	%p109, %r349, 0;
	@%p109 bra 	$L__BB5_16;
	shr.u32 	%r375, %r1, 3;
	and.b32  	%r376, %r375, 124;
	mov.u32 	%r377, _ZZN3cub18CUB_300001_SM_10006detail6reduce28DeviceReduceSingleTileKernelINS2_10policy_hubIfjN4cuda3std3__44plusIfEEE10Policy1000EPfSC_iS9_ffNS7_10__identityEEEvT0_T1_T2_T3_T4_T6_E12temp_storage;
	add.s32 	%r378, %r377, %r376;
	st.shared.f32 	[%r378+16], %f10;
$L__BB5_16:
	bar.sync 	0;
	setp.ne.s32 	%p110, %r1, 0;
	@%p110 bra 	$L__BB5_72;
	ld.shared.f32 	%f474, [_ZZN3cub18CUB_300001_SM_10006detail6reduce28DeviceReduceSingleTileKernelINS2_10policy_hubIfjN4cuda3std3__44plusIfEEE10Policy1000EPfSC_iS9_ffNS7_10__identityEEEvT0_T1_T2_T3_T4_T6_E12temp_storage+20];
	add.f32 	%f475, %f530, %f474;
	ld.shared.f32 	%f476, [_ZZN3cub18CUB_300001_SM_10006detail6reduce28DeviceReduceSingleTileKernelINS2_10policy_hubIfjN4cuda3std3__44plusIfEEE10Policy1000EPfSC_iS9_ffNS7_10__identityEEEvT0_T1_T2_T3_T4_T6_E12temp_storage+24];
	add.f32 	%f477, %f475, %f476;
	ld.shared.f32 	%f478, [_ZZN3cub18CUB_300001_SM_10006detail6reduce28DeviceReduceSingleTileKernelINS2_10policy_hubIfjN4cuda3std3__44plusIfEEE10Policy1000EPfSC_iS9_ffNS7_10__identityEEEvT0_T1_T2_T3_T4_T6_E12temp_storage+28];
	add.f32 	%f479, %f477, %f478;
	ld.shared.f32 	%f480, [_ZZN3cub18CUB_300001_SM_10006detail6reduce28DeviceReduceSingleTileKernelINS2_10policy_hubIfjN4cuda3std3__44plusIfEEE10Policy1000EPfSC_iS9_ffNS7_10__identityEEEvT0_T1_T2_T3_T4_T6_E12temp_storage+32];
	add.f32 	%f481, %f479, %f480;
	ld.shared.f32 	%f482, [_ZZN3cub18CUB_300001_SM_10006detail6reduce28DeviceReduceSingleTileKernelINS2_10policy_hubIfjN4cuda3std3__44plusIfEEE10Policy1000EPfSC_iS9_ffNS7_10__identityEEEvT0_T1_T2_T3_T4_T6_E12temp_storage+36];
	add.f32 	%f483, %f481, %f482;
	ld.shared.f32 	%f484, [_ZZN3cub18CUB_300001_SM_10006detail6reduce28DeviceReduceSingleTileKernelINS2_10policy_hubIfjN4cuda3std3__44plusIfEEE10Policy1000EPfSC_iS9_ffNS7_10__identityEEEvT0_T1_T2_T3_T4_T6_E12temp_storage+40];
	add.f32 	%f485, %f483, %f484;
	ld.shared.f32 	%f486, [_ZZN3cub18CUB_300001_SM_10006detail6reduce28DeviceReduceSingleTileKernelINS2_10policy_hubIfjN4cuda3std3__44plusIfEEE10Policy1000EPfSC_iS9_ffNS7_10__identityEEEvT0_T1_T2_T3_T4_T6_E12temp_storage+44];
	add.f32 	%f487, %f485, %f486;
	ld.shared.f32 	%f488, [_ZZN3cub18CUB_300001_SM_10006detail6reduce28DeviceReduceSingleTileKernelINS2_10policy_hubIfjN4cuda3std3__44plusIfEEE10Policy1000EPfSC_iS9_ffNS7_10__identityEEEvT0_T1_T2_T3_T4_T6_E12temp_storage+48];
	add.f32 	%f489, %f487, %f488;
	ld.shared.f32 	%f490, [_ZZN3cub18CUB_300001_SM_10006detail6reduce28DeviceReduceSingleTileKernelINS2_10policy_hubIfjN4cuda3std3__44plusIfEEE10Policy1000EPfSC_iS9_ffNS7_10__identityEEEvT0_T1_T2_T3_T4_T6_E12temp_storage+52];
	add.f32 	%f491, %f489, %f490;
	ld.shared.f32 	%f492, [_ZZN3cub18CUB_300001_SM_10006detail6reduce28DeviceReduceSingleTileKernelINS2_10policy_hubIfjN4cuda3std3__44plusIfEEE10Policy1000EPfSC_iS9_ffNS7_10__identityEEEvT0_T1_T2_T3_T4_T6_E12temp_storage+56];
	add.f32 	%f493, %f491, %f492;
	ld.shared.f32 	%f494, [_ZZN3cub18CUB_300001_SM_10006detail6reduce28DeviceReduceSingleTileKernelINS2_10policy_hubIfjN4cuda3std3__44plusIfEEE10Policy1000EPfSC_iS9_ffNS7_10__identityEEEvT0_T1_T2_T3_T4_T6_E12temp_storage+60];
	add.f32 	%f495, %f493, %f494;
	ld.shared.f32 	%f496, [_ZZN3cub18CUB_300001_SM_10006detail6reduce28DeviceReduceSingleTileKernelINS2_10policy_hubIfjN4cuda3std3__44plusIfEEE10Policy1000EPfSC_iS9_ffNS7_10__identityEEEvT0_T1_T2_T3_T4_T6_E12temp_storage+64];
	add.f32 	%f497, %f495, %f496;
	ld.shared.f32 	%f498, [_ZZN3cub18CUB_300001_SM_10006detail6reduce28DeviceReduceSingleTileKernelINS2_10policy_hubIfjN4cuda3std3__44plusIfEEE10Policy1000EPfSC_iS9_ffNS7_10__identityEEEvT0_T1_T2_T3_T4_T6_E12temp_storage+68];
	add.f32 	%f499, %f497, %f498;
	ld.shared.f32 	%f500, [_ZZN3cub18CUB_300001_SM_10006detail6reduce28DeviceReduceSingleTileKernelINS2_10policy_hubIfjN4cuda3std3__44plusIfEEE10Policy1000EPfSC_iS9_ffNS7_10__identityEEEvT0_T1_T2_T3_T4_T6_E12temp_storage+72];
	add.f32 	%f501, %f499, %f500;
	ld.shared.f32 	%f502, [_ZZN3cub18CUB_300001_SM_10006detail6reduce28DeviceReduceSingleTileKernelINS2_10policy_hubIfjN4cuda3std3__44plusIfEEE10Policy1000EPfSC_iS9_ffNS7_10__identityEEEvT0_T1_T2_T3_T4_T6_E12temp_storage+76];
	add.f32 	%f530, %f501, %f502;
	bra.uni 	$L__BB5_72;
$L__BB5_18:
	// begin inline asm
	mov.u32 %r311, %laneid;
	// end inline asm
	and.b32  	%r337, %r1, 992;
	add.s32 	%r338, %r337, 32;
	setp.gt.s32 	%p81, %r338, %r67;
	not.b32 	%r339, %r337;
	add.s32 	%r340, %r67, %r339;
	selp.b32 	%r335, %r340, 31, %p81;
	mov.b32 	%r313, %f509;
	mov.b32 	%r314, 1;
	mov.b32 	%r336, -1;
	// begin inline asm
	shfl.sync.down.b32 %r312, %r313, %r314, %r335, %r336;
	// end inline asm
	setp.lt.s32 	%p82, %r311, %r335;
	mov.b32 	%f403, %r312;
	add.f32 	%f404, %f509, %f403;
	selp.f32 	%f405, %f404, %f509, %p82;
	mov.b32 	%r318, %f405;
	mov.b32 	%r319, 2;
	// begin inline asm
	shfl.sync.down.b32 %r317, %r318, %r319, %r335, %r336;
	// end inline asm
	add.s32 	%r341, %r311, 2;
	setp.gt.s32 	%p83, %r341, %r335;
	mov.b32 	%f406, %r317;
	add.f32 	%f407, %f405, %f406;
	selp.f32 	%f408, %f405, %f407, %p83;
	mov.b32 	%r323, %f408;
	mov.b32 	%r324, 4;
	// begin inline asm
	shfl.sync.down.b32 %r322, %r323, %r324, %r335, %r336;
	// end inline asm
	add.s32 	%r342, %r311, 4;
	setp.gt.s32 	%p84, %r342, %r335;
	mov.b32 	%f409, %r322;
	add.f32 	%f410, %f408, %f409;
	selp.f32 	%f411, %f408, %f410, %p84;
	mov.b32 	%r328, %f411;
	mov.b32 	%r329, 8;
	// begin inline asm
	shfl.sync.down.b32 %r327, %r328, %r329, %r335, %r336;
	// end inline asm
	add.s32 	%r343, %r311, 8;
	setp.gt.s32 	%p85, %r343, %r335;
	mov.b32 	%f412, %r327;
	add.f32 	%f413, %f411, %f412;
	selp.f32 	%f414, %f411, %f413, %p85;
	mov.b32 	%r333, %f414;
	mov.b32 	%r334, 16;
	// begin inline asm
	shfl.sync.down.b32 %r332, %r333, %r334, %r335, %r336;
	// end inline asm
	add.s32 	%r344, %r311, 16;
	setp.gt.s32 	%p86, %r344, %r335;
	mov.b32 	%f415, %r332;
	add.f32 	%f416, %f414, %f415;
	selp.f32 	%f530, %f414, %f416, %p86;
	setp.ne.s32 	%p87, %r311, 0;
	@%p87 bra 	$L__BB5_20;
	shr.u32 	%r345, %r1, 3;
	and.b32  	%r346, %r345, 124;
	mov.u32 	%r347, _ZZN3cub18CUB_300001_SM_10006detail6reduce28DeviceReduceSingleTileKernelINS2_10policy_hubIfjN4cuda3std3__44plusIfEEE10Policy1000EPfSC_iS9_ffNS7_10__identityEEEvT0_T1_T2_T3_T4_T6_E12temp_storage;
	add.s32 	%r348, %r347, %r346;
	st.shared.f32 	[%r348+16], %f530;
$L__BB5_20:
	bar.sync 	0;
	setp.ne.s32 	%p88, %r1, 0;
	@%p88 bra 	$L__BB5_72;
	setp.gt.s32 	%p89, %r67, 32;
	ld.shared.f32 	%f417, [_ZZN3cub18CUB_300001_SM_10006detail6reduce28DeviceReduceSingleTileKernelINS2_10policy_hubIfjN4cuda3std3__44plusIfEEE10Policy1000EPfSC_iS9_ffNS7_10__identityEEEvT0_T1_T2_T3_T4_T6_E12temp_storage+20];
	add.f32 	%f418, %f530, %f417;
	selp.f32 	%f419, %f418, %f530, %p89;
	setp.gt.s32 	%p90, %r67, 64;
	ld.shared.f32 	%f420, [_ZZN3cub18CUB_300001_SM_10006detail6reduce28DeviceReduceSingleTileKernelINS2_10policy_hubIfjN4cuda3std3__44plusIfEEE10Policy1000EPfSC_iS9_ffNS7_10__identityEEEvT0_T1_T2_T3_T4_T6_E12temp_storage+24];
	add.f32 	%f421, %f420, %f419;
	selp.f32 	%f422, %f421, %f419, %p90;
	setp.gt.s32 	%p91, %r67, 96;
	ld.shared.f32 	%f423, [_ZZN3cub18CUB_300001_SM_10006detail6reduce28DeviceReduceSingleTileKernelINS2_10policy_hubIfjN4cuda3std3__44plusIfEEE10Policy1000EPfSC_iS9_ffNS7_10__identityEEEvT0_T1_T2_T3_T4_T6_E12temp_storage+28];
	add.f32 	%f424, %f423, %f422;
	selp.f32 	%f425, %f424, %f422, %p91;
	setp.gt.s32 	%p92, %r67, 128;
	ld.shared.f32 	%f426, [_ZZN3cub18CUB_300001_SM_10006detail6reduce28DeviceReduceSingleTileKernelINS2_10policy_hubIfjN4cuda3std3__44plusIfEEE10Policy1000EPfSC_iS9_ffNS7_10__identityEEEvT0_T1_T2_T3_T4_T6_E12temp_storage+32];
	add.f32 	%f427, %f426, %f425;
	selp.f32 	%f428, %f427, %f425, %p92;
	setp.gt.s32 	%p93, %r67, 160;
	ld.shared.f32 	%f429, [_ZZN3cub18CUB_300001_SM_10006detail6reduce28DeviceReduceSingleTileKernelINS2_10policy_hubIfjN4cuda3std3__44plusIfEEE10Policy1000EPfSC_iS9_ffNS7_10__identityEEEvT0_T1_T2_T3_T4_T6_E12temp_storage+36];
	add.f32 	%f430, %f429, %f428;
	selp.f32 	%f431, %f430, %f428, %p93;
	setp.gt.s32 	%p94, %r67, 192;
	ld.shared.f32 	%f432, [_ZZN3cub18CUB_300001_SM_10006detail6reduce28DeviceReduceSingleTileKernelINS2_10policy_hubIfjN4cuda3std3__44plusIfEEE10Policy1000EPfSC_iS9_ffNS7_10__identityEEEvT0_T1_T2_T3_T4_T6_E12temp_storage+40];
	add.f32 	%f433, %f432, %f431;
	selp.f32 	%f434, %f433, %f431, %p94;
	setp.gt.s32 	%p95, %r67, 224;
	ld.shared.f32 	%f435, [_ZZN3cub18CUB_300001_SM_10006detail6reduce28DeviceReduceSingleTileKernelINS2_10policy_hubIfjN4cuda3std3__44plusIfEEE10Policy1000EPfSC_iS9_ffNS7_10__identityEEEvT0_T1_T2_T3_T4_T6_E12temp_storage+44];
	add.f32 	%f436, %f435, %f434;
	selp.f32 	%f437, %f436, %f434, %p95;
	setp.gt.s32 	%p96, %r67, 256;
	ld.shared.f32 	%f438, [_ZZN3cub18CUB_300001_SM_10006detail6reduce28DeviceReduceSingleTileKernelINS2_10policy_hubIfjN4cuda3std3__44plusIfEEE10Policy1000EPfSC_iS9_ffNS7_10__identityEEEvT0_T1_T2_T3_T4_T6_E12temp_storage+48];
	add.f32 	%f439, %f438, %f437;
	selp.f32 	%f440, %f439, %f437, %p96;
	setp.gt.s32 	%p97, %r67, 288;
	ld.shared.f32 	%f441, [_ZZN3cub18CUB_300001_SM_10006detail6reduce28DeviceReduceSingleTileKernelINS2_10policy_hubIfjN4cuda3std3__44plusIfEEE10Policy1000EPfSC_iS9_ffNS7_10__identityEEEvT0_T1_T2_T3_T4_T6_E12temp_storage+52];
	add.f32 	%f442, %f441, %f440;
	selp.f32 	%f443, %f442, %f440, %p97;
	setp.gt.s32 	%p98, %r67, 320;
	ld.shared.f32 	%f444, [_ZZN3cub18CUB_300001_SM_10006detail6reduce28DeviceReduceSingleTileKernelINS2_10policy_hubIfjN4cuda3std3__44plusIfEEE10Policy1000EPfSC_iS9_ffNS7_10__identityEEEvT0_T1_T2_T3_T4_T6_E12temp_storage+56];
	add.f32 	%f445, %f444, %f443;
	selp.f32 	%f446, %f445, %f443, %p98;
	setp.gt.s32 	%p99, %r67, 352;
	ld.shared.f32 	%f447, [_ZZN3cub18CUB_300001_SM_10006detail6reduce28DeviceReduceSingleTileKernelINS2_10policy_hubIfjN4cuda3std3__44plusIfEEE10Policy1000EPfSC_iS9_ffNS7_10__identityEEEvT0_T1_T2_T3_T4_T6_E12temp_storage+60];
	add.f32 	%f448, %f447, %f446;
	selp.f32 	%f449, %f448, %f446, %p99;
	setp.gt.s32 	%p100, %r67, 384;
	ld.shared.f32 	%f450, [_ZZN3cub18CUB_300001_SM_10006detail6reduce28DeviceReduceSingleTileKernelINS2_10policy_hubIfjN4cuda3std3__44plusIfEEE10Policy1000EPfSC_iS9_ffNS7_10__identityEEEvT0_T1_T2_T3_T4_T6_E12temp_storage+64];
	add.f32 	%f451, %f450, %f449;
	selp.f32 	%f452, %f451, %f449, %p100;
	setp.gt.s32 	%p101, %r67, 416;
	ld.shared.f32 	%f453, [_ZZN3cub18CUB_300001_SM_10006detail6reduce28DeviceReduceSingleTileKernelINS2_10policy_hubIfjN4cuda3std3__44plusIfEEE10Policy1000EPfSC_iS9_ffNS7_10__identityEEEvT0_T1_T2_T3_T4_T6_E12temp_storage+68];
	add.f32 	%f454, %f453, %f452;
	selp.f32 	%f455, %f454, %f452, %p101;
	setp.gt.s32 	%p102, %r67, 448;
	ld.shared.f32 	%f456, [_ZZN3cub18CUB_300001_SM_10006detail6reduce28DeviceReduceSingleTileKernelINS2_10policy_hubIfjN4cuda3std3__44plusIfEEE10Policy1000EPfSC_iS9_ffNS7_10__identityEEEvT0_T1_T2_T3_T4_T6_E12temp_storage+72];
	add.f32 	%f457, %f456, %f455;
	selp.f32 	%f458, %f457, %f455, %p102;
	setp.gt.s32 	%p103, %r67, 480;
	ld.shared.f32 	%f459, [_ZZN3cub18CUB_300001_SM_10006detail6reduce28DeviceReduceSingleTileKernelINS2_10policy_hubIfjN4cuda3std3__44plusIfEEE10Policy1000EPfSC_iS9_ffNS7_10__identityEEEvT0_T1_T2_T3_T4_T6_E12temp_storage+76];
	add.f32 	%f460, %f459, %f458;
	selp.f32 	%f530, %f460, %f458, %p103;
	bra.uni 	$L__BB5_72;
$L__BB5_22:
	mov.u32 	%r13, %tid.x;
	shl.b32 	%r224, %r13, 1;
	mul.wide.u32 	%rd90, %r224, 4;
	add.s64 	%rd75, %rd16, %rd90;
	// begin inline asm
	ld.global.nc.u64 %rd74, [%rd75];
	// end inline asm
	mov.b64 	{%r225, %r226}, %rd74;
	mov.b32 	%f281, %r226;
	mov.b32 	%f282, %r225;
	add.s64 	%rd77, %rd75, 4096;
	// begin inline asm
	ld.global.nc.u64 %rd76, [%rd77];
	// end inline asm
	mov.b64 	{%r227, %r228}, %rd76;
	mov.b32 	%f283, %r228;
	mov.b32 	%f284, %r227;
	add.s64 	%rd79, %rd75, 8192;
	// begin inline asm
	ld.global.nc.u64 %rd78, [%rd79];
	// end inline asm
	mov.b64 	{%r229, %r230}, %rd78;
	mov.b32 	%f285, %r230;
	mov.b32 	%f286, %r229;
	add.s64 	%rd81, %rd75, 12288;
	// begin inline asm
	ld.global.nc.u64 %rd80, [%rd81];
	// end inline asm
	mov.b64 	{%r231, %r232}, %rd80;
	mov.b32 	%f287, %r232;
	mov.b32 	%f288, %r231;
	add.s64 	%rd83, %rd75, 16384;
	// begin inline asm
	ld.global.nc.u64 %rd82, [%rd83];
	// end inline asm
	mov.b64 	{%r233, %r234}, %rd82;
	mov.b32 	%f289, %r234;
	mov.b32 	%f290, %r233;
	add.s64 	%rd85, %rd75, 20480;
	// begin inline asm
	ld.global.nc.u64 %rd84, [%rd85];
	// end inline asm
	mov.b64 	{%r235, %r236}, %rd84;
	mov.b32 	%f291, %r236;
	mov.b32 	%f292, %r235;
	add.s64 	%rd87, %rd75, 24576;
	// begin inline asm
	ld.global.nc.u64 %rd86, [%rd87];
	// end inline asm
	mov.b64 	{%r237, %r238}, %rd86;
	mov.b32 	%f293, %r238;
	mov.b32 	%f294, %r237;
	add.s64 	%rd89, %rd75, 28672;
	// begin inline asm
	ld.global.nc.u64 %rd88, [%rd89];
	// end inline asm
	mov.b64 	{%r239, %r240}, %rd88;
	mov.b32 	%f295, %r240;
	mov.b32 	%f296, %r239;
	add.f32 	%f297, %f282, %f281;
	add.f32 	%f298, %f284, %f283;
	add.f32 	%f299, %f286, %f285;
	add.f32 	%f300, %f288, %f287;
	add.f32 	%f301, %f290, %f289;
	add.f32 	%f302, %f292, %f291;
	add.f32 	%f303, %f294, %f293;
	add.f32 	%f304, %f296, %f295;
	add.f32 	%f305, %f297, %f298;
	add.f32 	%f306, %f299, %f300;
	add.f32 	%f307, %f301, %f302;
	add.f32 	%f308, %f303, %f304;
	add.f32 	%f309, %f305, %f306;
	add.f32 	%f310, %f307, %f308;
	add.f32 	%f516, %f309, %f310;
	setp.lt.u32 	%p58, %r67, 16384;
	mov.b32 	%r387, 8192;
	@%p58 bra 	$L__BB5_26;
	add.s32 	%r14, %r67, -8192;
	mov.b32 	%r387, 8192;
$L__BB5_24:
	mul.wide.s32 	%rd107, %r387, 4;
	add.s64 	%rd92, %rd75, %rd107;
	// begin inline asm
	ld.global.nc.u64 %rd91, [%rd92];
	// end inline asm
	mov.b64 	{%r242, %r243}, %rd91;
	mov.b32 	%f311, %r243;
	mov.b32 	%f312, %r242;
	add.s64 	%rd94, %rd92, 4096;
	// begin inline asm
	ld.global.nc.u64 %rd93, [%rd94];
	// end inline asm
	mov.b64 	{%r244, %r245}, %rd93;
	mov.b32 	%f313, %r245;
	mov.b32 	%f314, %r244;
	add.s64 	%rd96, %rd92, 8192;
	// begin inline asm
	ld.global.nc.u64 %rd95, [%rd96];
	// end inline asm
	mov.b64 	{%r246, %r247}, %rd95;
	mov.b32 	%f315, %r247;
	mov.b32 	%f316, %r246;
	add.s64 	%rd98, %rd92, 12288;
	// begin inline asm
	ld.global.nc.u64 %rd97, [%rd98];
	// end inline asm
	mov.b64 	{%r248, %r249}, %rd97;
	mov.b32 	%f317, %r249;
	mov.b32 	%f318, %r248;
	add.s64 	%rd100, %rd92, 16384;
	// begin inline asm
	ld.global.nc.u64 %rd99, [%rd100];
	// end inline asm
	mov.b64 	{%r250, %r251}, %rd99;
	mov.b32 	%f319, %r251;
	mov.b32 	%f320, %r250;
	add.s64 	%rd102, %rd92, 20480;
	// begin inline asm
	ld.global.nc.u64 %rd101, [%rd102];
	// end inline asm
	mov.b64 	{%r252, %r253}, %rd101;
	mov.b32 	%f321, %r253;
	mov.b32 	%f322, %r252;
	add.s64 	%rd104, %rd92, 24576;
	// begin inline asm
	ld.global.nc.u64 %rd103, [%rd104];
	// end inline asm
	mov.b64 	{%r254, %r255}, %rd103;
	mov.b32 	%f323, %r255;
	mov.b32 	%f324, %r254;
	add.s64 	%rd106, %rd92, 28672;
	// begin inline asm
	ld.global.nc.u64 %rd105, [%rd106];
	// end inline asm
	mov.b64 	{%r256, %r257}, %rd105;
	mov.b32 	%f325, %r257;
	mov.b32 	%f326, %r256;
	add.f32 	%f327, %f516, %f312;
	add.f32 	%f328, %f311, %f314;
	add.f32 	%f329, %f313, %f316;
	add.f32 	%f330, %f315, %f318;
	add.f32 	%f331, %f317, %f320;
	add.f32 	%f332, %f319, %f322;
	add.f32 	%f333, %f321, %f324;
	add.f32 	%f334, %f323, %f326;
	add.f32 	%f335, %f327, %f328;
	add.f32 	%f336, %f329, %f330;
	add.f32 	%f337, %f331, %f332;
	add.f32 	%f338, %f333, %f334;
	add.f32 	%f339, %f335, %f336;
	add.f32 	%f340, %f337, %f338;
	add.f32 	%f341, %f339, %f340;
	add.f32 	%f516, %f341, %f325;
	sub.s32 	%r258, %r67, %r387;
	setp.lt.s32 	%p59, %r258, 8192;
	@%p59 bra 	$L__BB5_34;
	add.s32 	%r387, %r387, 8192;
	setp.le.s32 	%p60, %r387, %r14;
	@%p60 bra 	$L__BB5_24;
$L__BB5_26:
	setp.le.s32 	%p61, %r67, %r387;
	@%p61 bra 	$L__BB5_34;
	sub.s32 	%r18, %r67, %r387;
	setp.ge.s32 	%p62, %r13, %r18;
	@%p62 bra 	$L__BB5_34;
	not.b32 	%r259, %r13;
	add.s32 	%r260, %r67, %r259;
	sub.s32 	%r19, %r260, %r387;
	and.b32  	%r261, %r19, 1536;
	setp.eq.s32 	%p63, %r261, 1536;
	mov.u32 	%r391, %r13;
	@%p63 bra 	$L__BB5_31;
	add.s32 	%r389, %r13, %r387;
	shr.u32 	%r262, %r19, 9;
	add.s32 	%r263, %r262, 1;
	and.b32  	%r264, %r263, 3;
	neg.s32 	%r388, %r264;
	mov.u32 	%r391, %r13;
$L__BB5_30:
	.pragma "nounroll";
	mul.wide.u32 	%rd109, %r389, 4;
	add.s64 	%rd108, %rd16, %rd109;
	// begin inline asm
	ld.global.nc.u32 %r265, [%rd108];
	// end inline asm
	mov.b32 	%f343, %r265;
	add.f32 	%f516, %f516, %f343;
	add.s32 	%r391, %r391, 512;
	add.s32 	%r389, %r389, 512;
	add.s32 	%r388, %r388, 1;
	setp.ne.s32 	%p64, %r388, 0;
	@%p64 bra 	$L__BB5_30;
$L__BB5_31:
	setp.lt.u32 	%p65, %r19, 1536;
	@%p65 bra 	$L__BB5_34;
	cvt.u64.u32 	%rd110, %r391;
	cvt.u64.u32 	%rd111, %r387;
	add.s64 	%rd112, %rd110, %rd111;
	shl.b64 	%rd113, %rd112, 2;
	add.s64 	%rd114, %rd113, %rd16;
	add.s64 	%rd130, %rd114, 4096;
	add.s32 	%r392, %r391, %r387;
$L__BB5_33:
	mul.wide.u32 	%rd119, %r392, 4;
	add.s64 	%rd115, %rd16, %rd119;
	// begin inline asm
	ld.global.nc.u32 %r266, [%rd115];
	// end inline asm
	mov.b32 	%f344, %r266;
	add.f32 	%f345, %f516, %f344;
	add.s64 	%rd116, %rd130, -2048;
	// begin inline asm
	ld.global.nc.u32 %r267, [%rd116];
	// end inline asm
	mov.b32 	%f346, %r267;
	add.f32 	%f347, %f345, %f346;
	// begin inline asm
	ld.global.nc.u32 %r268, [%rd130];
	// end inline asm
	mov.b32 	%f348, %r268;
	add.f32 	%f349, %f347, %f348;
	add.s64 	%rd118, %rd130, 2048;
	// begin inline asm
	ld.global.nc.u32 %r269, [%rd118];
	// end inline asm
	mov.b32 	%f350, %r269;
	add.f32 	%f516, %f349, %f350;
	add.s32 	%r391, %r391, 2048;
	add.s64 	%rd130, %rd130, 8192;
	add.s32 	%r392, %r392, 2048;
	setp.lt.s32 	%p66, %r391, %r18;
	@%p66 bra 	$L__BB5_33;
$L__BB5_34:
	// begin inline asm
	mov.u32 %r270, %laneid;
	// end inline asm
	mov.b32 	%r272, %f516;
	mov.b32 	%r273, 1;
	mov.b32 	%r294, 31;
	mov.b32 	%r295, -1;
	// begin inline asm
	shfl.sync.down.b32 %r271, %r272, %r273, %r294, %r295;
	// end inline asm
	setp.gt.s32 	%p67, %r270, 30;
	mov.b32 	%f351, %r271;
	add.f32 	%f352, %f516, %f351;
	selp.f32 	%f353, %f516, %f352, %p67;
	mov.b32 	%r277, %f353;
	mov.b32 	%r278, 2;
	// begin inline asm
	shfl.sync.down.b32 %r276, %r277, %r278, %r294, %r295;
	// end inline asm
	setp.gt.s32 	%p68, %r270, 29;
	mov.b32 	%f354, %r276;
	add.f32 	%f355, %f353, %f354;
	selp.f32 	%f356, %f353, %f355, %p68;
	mov.b32 	%r282, %f356;
	mov.b32 	%r283, 4;
	// begin inline asm
	shfl.sync.down.b32 %r281, %r282, %r283, %r294, %r295;
	// end inline asm
	setp.gt.s32 	%p69, %r270, 27;
	mov.b32 	%f357, %r281;
	add.f32 	%f358, %f356, %f357;
	selp.f32 	%f359, %f356, %f358, %p69;
	mov.b32 	%r287, %f359;
	mov.b32 	%r288, 8;
	// begin inline asm
	shfl.sync.down.b32 %r286, %r287, %r288, %r294, %r295;
	// end inline asm
	setp.gt.s32 	%p70, %r270, 23;
	mov.b32 	%f360, %r286;
	add.f32 	%f361, %f359, %f360;
	selp.f32 	%f362, %f359, %f361, %p70;
	mov.b32 	%r292, %f362;
	mov.b32 	%r293, 16;
	// begin inline asm
	shfl.sync.down.b32 %r291, %r292, %r293, %r294, %r295;
	// end inline asm
	setp.gt.s32 	%p71, %r270, 15;
	mov.b32 	%f363, %r291;
	add.f32 	%f26, %f362, %f363;
	selp.f32 	%f530, %f362, %f26, %p71;
	setp.ne.s32 	%p72, %r270, 0;
	@%p72 bra 	$L__BB5_36;
	shr.u32 	%r296, %r13, 3;
	and.b32  	%r297, %r296, 124;
	mov.u32 	%r298, _ZZN3cub18CUB_300001_SM_10006detail6reduce28DeviceReduceSingleTileKernelINS2_10policy_hubIfjN4cuda3std3__44plusIfEEE10Policy1000EPfSC_iS9_ffNS7_10__identityEEEvT0_T1_T2_T3_T4_T6_E12temp_storage;
	add.s32 	%r299, %r298, %r297;
	st.shared.f32 	[%r299+16], %f26;
$L__BB5_36:
	bar.sync 	0;
	setp.ne.s32 	%p73, %r13, 0;
	@%p73 bra 	$L__BB5_72;
	ld.shared.f32 	%f364, [_ZZN3cub18CUB_300001_SM_10006detail6reduce28DeviceReduceSingleTileKernelINS2_10policy_hubIfjN4cuda3std3__44plusIfEEE10Policy1000EPfSC_iS9_ffNS7_10__identityEEEvT0_T1_T2_T3_T4_T6_E12temp_storage+20];
	add.f32 	%f365, %f530, %f364;
	ld.shared.f32 	%f366, [_ZZN3cub18CUB_300001_SM_10006detail6reduce28DeviceReduceSingleTileKernelINS2_10policy_hubIfjN4cuda3std3__44plusIfEEE10Policy1000EPfSC_iS9_ffNS7_10__identityEEEvT0_T1_T2_T3_T4_T6_E12temp_storage+24];
	add.f32 	%f367, %f365, %f366;
	ld.shared.f32 	%f368, [_ZZN3cub18CUB_300001_SM_10006detail6reduce28DeviceReduceSingleTileKernelINS2_10policy_hubIfjN4cuda3std3__44plusIfEEE10Policy1000EPfSC_iS9_ffNS7_10__identityEEEvT0_T1_T2_T3_T4_T6_E12temp_storage+28];
	add.f32 	%f369, %f367, %f368;
	ld.shared.f32 	%f370, [_ZZN3cub18CUB_300001_SM_10006detail6reduce28DeviceReduceSingleTileKernelINS2_10policy_hubIfjN4cuda3std3__44plusIfEEE10Policy1000EPfSC_iS9_ffNS7_10__identityEEEvT0_T1_T2_T3_T4_T6_E12temp_storage+32];
	add.f32 	%f371, %f369, %f370;
	ld.shared.f32 	%f372, [_ZZN3cub18CUB_300001_SM_10006detail6reduce28DeviceReduceSingleTileKernelINS2_10policy_hubIfjN4cuda3std3__44plusIfEEE10Policy1000EPfSC_iS9_ffNS7_10__identityEEEvT0_T1_T2_T3_T4_T6_E12temp_storage+36];
	add.f32 	%f373, %f371, %f372;
	ld.shared.f32 	%f374, [_ZZN3cub18CUB_300001_SM_10006detail6reduce28DeviceReduceSingleTileKernelINS2_10policy_hubIfjN4cuda3std3__44plusIfEEE10Policy1000EPfSC_iS9_ffNS7_10__identityEEEvT0_T1_T2_T3_T4_T6_E12temp_storage+40];
	add.f32 	%f375, %f373, %f374;
	ld.shared.f32 	%f376, [_ZZN3cub18CUB_300001_SM_10006detail6reduce28DeviceReduceSingleTileKernelINS2_10policy_hubIfjN4cuda3std3__44plusIfEEE10Policy1000EPfSC_iS9_ffNS7_10__identityEEEvT0_T1_T2_T3_T4_T6_E12temp_storage+44];
	add.f32 	%f377, %f375, %f376;
	ld.shared.f32 	%f378, [_ZZN3cub18CUB_300001_SM_10006detail6reduce28DeviceReduceSingleTileKernelINS2_10policy_hubIfjN4cuda3std3__44plusIfEEE10Policy1000EPfSC_iS9_ffNS7_10__identityEEEvT0_T1_T2_T3_T4_T6_E12temp_storage+48];
	add.f32 	%f379, %f377, %f378;
	ld.shared.f32 	%f380, [_ZZN3cub18CUB_300001_SM_10006detail6reduce28DeviceReduceSingleTileKernelINS2_10policy_hubIfjN4cuda3std3__44plusIfEEE10Policy1000EPfSC_iS9_ffNS7_10__identityEEEvT0_T1_T2_T3_T4_T6_E12temp_storage+52];
	add.f32 	%f381, %f379, %f380;
	ld.shared.f32 	%f382, [_ZZN3cub18CUB_300001_SM_10006detail6reduce28DeviceReduceSingleTileKernelINS2_10policy_hubIfjN4cuda3std3__44plusIfEEE10Policy1000EPfSC_iS9_ffNS7_10__identityEEEvT0_T1_T2_T3_T4_T6_E12temp_storage+56];
	add.f32 	%f383, %f381, %f382;
	ld.shared.f32 	%f384, [_ZZN3cub18CUB_300001_SM_10006detail6reduce28DeviceReduceSingleTileKernelINS2_10policy_hubIfjN4cuda3std3__44plusIfEEE10Policy1000EPfSC_iS9_ffNS7_10__identityEEEvT0_T1_T2_T3_T4_T6_E12temp_storage+60];
	add.f32 	%f385, %f383, %f384;
	ld.shared.f32 	%f386, [_ZZN3cub18CUB_300001_SM_10006detail6reduce28DeviceReduceSingleTileKernelINS2_10policy_hubIfjN4cuda3std3__44plusIfEEE10Policy1000EPfSC_iS9_ffNS7_10__identityEEEvT0_T1_T2_T3_T4_T6_E12temp_storage+64];
	add.f32 	%f387, %f385, %f386;
	ld.shared.f32 	%f388, [_ZZN3cub18CUB_300001_SM_10006detail6reduce28DeviceReduceSingleTileKernelINS2_10policy_hubIfjN4cuda3std3__44plusIfEEE10Policy1000EPfSC_iS9_ffNS7_10__identityEEEvT0_T1_T2_T3_T4_T6_E12temp_storage+68];
	add.f32 	%f389, %f387, %f388;
	ld.shared.f32 	%f390, [_ZZN3cub18CUB_300001_SM_10006detail6reduce28DeviceReduceSingleTileKernelINS2_10policy_hubIfjN4cuda3std3__44plusIfEEE10Policy1000EPfSC_iS9_ffNS7_10__identityEEEvT0_T1_T2_T3_T4_T6_E12temp_storage+72];
	add.f32 	%f391, %f389, %f390;
	ld.shared.f32 	%f392, [_ZZN3cub18CUB_300001_SM_10006detail6reduce28DeviceReduceSingleTileKernelINS2_10policy_hubIfjN4cuda3std3__44plusIfEEE10Policy1000EPfSC_iS9_ffNS7_10__identityEEEvT0_T1_T2_T3_T4_T6_E12temp_storage+76];
	add.f32 	%f530, %f391, %f392;
	bra.uni 	$L__BB5_72;
$L__BB5_38:
	setp.gt.s32 	%p3, %r67, 8191;
	@%p3 bra 	$L__BB5_56;
	mov.u32 	%r34, %tid.x;
	setp.ge.s32 	%p20, %r34, %r67;
	mov.f32 	%f522, 0f00000000;
	mov.u32 	%r397, %r34;
	@%p20 bra 	$L__BB5_41;
	mul.wide.u32 	%rd66, %r34, 4;
	add.s64 	%rd65, %rd16, %rd66;
	// begin inline asm
	ld.global.nc.u32 %r144, [%rd65];
	// end inline asm
	mov.b32 	%f522, %r144;
	add.s32 	%r397, %r34, 512;
$L__BB5_41:
	setp.ge.s32 	%p21, %r397, %r67;
	@%p21 bra 	$L__BB5_47;
	not.b32 	%r145, %r397;
	add.s32 	%r37, %r67, %r145;
	and.b32  	%r146, %r37, 1536;
	setp.eq.s32 	%p22, %r146, 1536;
	@%p22 bra 	$L__BB5_45;
	mul.wide.u32 	%rd67, %r397, 4;
	add.s64 	%rd131, %rd16, %rd67;
	shr.u32 	%r147, %r37, 9;
	add.s32 	%r148, %r147, 1;
	and.b32  	%r149, %r148, 3;
	neg.s32 	%r395, %r149;
$L__BB5_44:
	.pragma "nounroll";
	// begin inline asm
	ld.global.nc.u32 %r150, [%rd131];
	// end inline asm
	mov.b32 	%f173, %r150;
	add.f32 	%f522, %f522, %f173;
	add.s32 	%r397, %r397, 512;
	add.s64 	%rd131, %rd131, 2048;
	add.s32 	%r395, %r395, 1;
	setp.ne.s32 	%p23, %r395, 0;
	@%p23 bra 	$L__BB5_44;
$L__BB5_45:
	setp.lt.u32 	%p24, %r37, 1536;
	@%p24 bra 	$L__BB5_47;
$L__BB5_46:
	mul.wide.s32 	%rd73, %r397, 4;
	add.s64 	%rd69, %rd16, %rd73;
	// begin inline asm
	ld.global.nc.u32 %r151, [%rd69];
	// end inline asm
	mov.b32 	%f174, %r151;
	add.f32 	%f175, %f522, %f174;
	add.s64 	%rd70, %rd69, 2048;
	// begin inline asm
	ld.global.nc.u32 %r152, [%rd70];
	// end inline asm
	mov.b32 	%f176, %r152;
	add.f32 	%f177, %f175, %f176;
	add.s64 	%rd71, %rd69, 4096;
	// begin inline asm
	ld.global.nc.u32 %r153, [%rd71];
	// end inline asm
	mov.b32 	%f178, %r153;
	add.f32 	%f179, %f177, %f178;
	add.s64 	%rd72, %rd69, 6144;
	// begin inline asm
	ld.global.nc.u32 %r154, [%rd72];
	// end inline asm
	mov.b32 	%f180, %r154;
	add.f32 	%f522, %f179, %f180;
	add.s32 	%r397, %r397, 2048;
	setp.lt.s32 	%p25, %r397, %r67;
	@%p25 bra 	$L__BB5_46;
$L__BB5_47:
	setp.lt.s32 	%p26, %r67, 512;
	@%p26 bra 	$L__BB5_52;
	// begin inline asm
	mov.u32 %r193, %laneid;
	// end inline asm
	mov.b32 	%r195, %f522;
	mov.b32 	%r196, 1;
	mov.b32 	%r217, 31;
	mov.b32 	%r218, -1;
	// begin inline asm
	shfl.sync.down.b32 %r194, %r195, %r196, %r217, %r218;
	// end inline asm
	setp.gt.s32 	%p50, %r193, 30;
	mov.b32 	%f239, %r194;
	add.f32 	%f240, %f522, %f239;
	selp.f32 	%f241, %f522, %f240, %p50;
	mov.b32 	%r200, %f241;
	mov.b32 	%r201, 2;
	// begin inline asm
	shfl.sync.down.b32 %r199, %r200, %r201, %r217, %r218;
	// end inline asm
	setp.gt.s32 	%p51, %r193, 29;
	mov.b32 	%f242, %r199;
	add.f32 	%f243, %f241, %f242;
	selp.f32 	%f244, %f241, %f243, %p51;
	mov.b32 	%r205, %f244;
	mov.b32 	%r206, 4;
	// begin inline asm
	shfl.sync.down.b32 %r204, %r205, %r206, %r217, %r218;
	// end inline asm
	setp.gt.s32 	%p52, %r193, 27;
	mov.b32 	%f245, %r204;
	add.f32 	%f246, %f244, %f245;
	selp.f32 	%f247, %f244, %f246, %p52;
	mov.b32 	%r210, %f247;
	mov.b32 	%r211, 8;
	// begin inline asm
	shfl.sync.down.b32 %r209, %r210, %r211, %r217, %r218;
	// end inline asm
	setp.gt.s32 	%p53, %r193, 23;
	mov.b32 	%f248, %r209;
	add.f32 	%f249, %f247, %f248;
	selp.f32 	%f250, %f247, %f249, %p53;
	mov.b32 	%r215, %f250;
	mov.b32 	%r216, 16;
	// begin inline asm
	shfl.sync.down.b32 %r214, %r215, %r216, %r217, %r218;
	// end inline asm
	setp.gt.s32 	%p54, %r193, 15;
	mov.b32 	%f251, %r214;
	add.f32 	%f38, %f250, %f251;
	selp.f32 	%f530, %f250, %f38, %p54;
	setp.ne.s32 	%p55, %r193, 0;
	@%p55 bra 	$L__BB5_50;
	shr.u32 	%r219, %r34, 3;
	and.b32  	%r220, %r219, 124;
	mov.u32 	%r221, _ZZN3cub18CUB_300001_SM_10006detail6reduce28DeviceReduceSingleTileKernelINS2_10policy_hubIfjN4cuda3std3__44plusIfEEE10Policy1000EPfSC_iS9_ffNS7_10__identityEEEvT0_T1_T2_T3_T4_T6_E12temp_storage;
	add.s32 	%r222, %r221, %r220;
	st.shared.f32 	[%r222+16], %f38;
$L__BB5_50:
	bar.sync 	0;
	setp.ne.s32 	%p56, %r34, 0;
	@%p56 bra 	$L__BB5_72;
	ld.shared.f32 	%f252, [_ZZN3cub18CUB_300001_SM_10006detail6reduce28DeviceReduceSingleTileKernelINS2_10policy_hubIfjN4cuda3std3__44plusIfEEE10Policy1000EPfSC_iS9_ffNS7_10__identityEEEvT0_T1_T2_T3_T4_T6_E12temp_storage+20];
	add.f32 	%f253, %f530, %f252;
	ld.shared.f32 	%f254, [_ZZN3cub18CUB_300001_SM_10006detail6reduce28DeviceReduceSingleTileKernelINS2_10policy_hubIfjN4cuda3std3__44plusIfEEE10Policy1000EPfSC_iS9_ffNS7_10__identityEEEvT0_T1_T2_T3_T4_T6_E12temp_storage+24];
	add.f32 	%f255, %f253, %f254;
	ld.shared.f32 	%f256, [_ZZN3cub18CUB_300001_SM_10006detail6reduce28DeviceReduceSingleTileKernelINS2_10policy_hubIfjN4cuda3std3__44plusIfEEE10Policy1000EPfSC_iS9_ffNS7_10__identityEEEvT0_T1_T2_T3_T4_T6_E12temp_storage+28];
	add.f32 	%f257, %f255, %f256;
	ld.shared.f32 	%f258, [_ZZN3cub18CUB_300001_SM_10006detail6reduce28DeviceReduceSingleTileKernelINS2_10policy_hubIfjN4cuda3std3__44plusIfEEE10Policy1000EPfSC_iS9_ffNS7_10__identityEEEvT0_T1_T2_T3_T4_T6_E12temp_storage+32];
	add.f32 	%f259, %f257, %f258;
	ld.shared.f32 	%f260, [_ZZN3cub18CUB_300001_SM_10006detail6reduce28DeviceReduceSingleTileKernelINS2_10policy_hubIfjN4cuda3std3__44plusIfEEE10Policy1000EPfSC_iS9_ffNS7_10__identityEEEvT0_T1_T2_T3_T4_T6_E12temp_storage+36];
	add.f32 	%f261, %f259, %f260;
	ld.shared.f32 	%f262, [_ZZN3cub18CUB_300001_SM_10006detail6reduce28DeviceReduceSingleTileKernelINS2_10policy_hubIfjN4cuda3std3__44plusIfEEE10Policy1000EPfSC_iS9_ffNS7_10__identityEEEvT0_T1_T2_T3_T4_T6_E12temp_storage+40];
	add.f32 	%f263, %f261, %f262;
	ld.shared.f32 	%f264, [_ZZN3cub18CUB_300001_SM_10006detail6reduce28DeviceReduceSingleTileKernelINS2_10policy_hubIfjN4cuda3std3__44plusIfEEE10Policy1000EPfSC_iS9_ffNS7_10__identityEEEvT0_T1_T2_T3_T4_T6_E12temp_storage+44];
	add.f32 	%f265, %f263, %f264;
	ld.shared.f32 	%f266, [_ZZN3cub18CUB_300001_SM_10006detail6reduce28DeviceReduceSingleTileKernelINS2_10policy_hubIfjN4cuda3std3__44plusIfEEE10Policy1000EPfSC_iS9_ffNS7_10__identityEEEvT0_T1_T2_T3_T4_T6_E12temp_storage+48];
	add.f32 	%f267, %f265, %f266;
	ld.shared.f32 	%f268, [_ZZN3cub18CUB_300001_SM_10006detail6reduce28DeviceReduceSingleTileKernelINS2_10policy_hubIfjN4cuda3std3__44plusIfEEE10Policy1000EPfSC_iS9_ffNS7_10__identityEEEvT0_T1_T2_T3_T4_T6_E12temp_storage+52];
	add.f32 	%f269, %f267, %f268;
	ld.shared.f32 	%f270, [_ZZN3cub18CUB_300001_SM_10006detail6reduce28DeviceReduceSingleTileKernelINS2_10policy_hubIfjN4cuda3std3__44plusIfEEE10Policy1000EPfSC_iS9_ffNS7_10__identityEEEvT0_T1_T2_T3_T4_T6_E12temp_storage+56];
	add.f32 	%f271, %f269, %f270;
	ld.shared.f32 	%f272, [_ZZN3cub18CUB_300001_SM_10006detail6reduce28DeviceReduceSingleTileKernelINS2_10policy_hubIfjN4cuda3std3__44plusIfEEE10Policy1000EPfSC_iS9_ffNS7_10__identityEEEvT0_T1_T2_T3_T4_T6_E12temp_storage+60];
	add.f32 	%f273, %f271, %f272;
	ld.shared.f32 	%f274, [_ZZN3cub18CUB_300001_SM_10006detail6reduce28DeviceReduceSingleTileKernelINS2_10policy_hubIfjN4cuda3std3__44plusIfEEE10Policy1000EPfSC_iS9_ffNS7_10__identityEEEvT0_T1_T2_T3_T4_T6_E12temp_storage+64];
	add.f32 	%f275, %f273, %f274;
	ld.shared.f32 	%f276, [_ZZN3cub18CUB_300001_SM_10006detail6reduce28DeviceReduceSingleTileKernelINS2_10policy_hubIfjN4cuda3std3__44plusIfEEE10Policy1000EPfSC_iS9_ffNS7_10__identityEEEvT0_T1_T2_T3_T4_T6_E12temp_storage+68];
	add.f32 	%f277, %f275, %f276;
	ld.shared.f32 	%f278, [_ZZN3cub18CUB_300001_SM_10006detail6reduce28DeviceReduceSingleTileKernelINS2_10policy_hubIfjN4cuda3std3__44plusIfEEE10Policy1000EPfSC_iS9_ffNS7_10__identityEEEvT0_T1_T2_T3_T4_T6_E12temp_storage+72];
	add.f32 	%f279, %f277, %f278;
	ld.shared.f32 	%f280, [_ZZN3cub18CUB_300001_SM_10006detail6reduce28DeviceReduceSingleTileKernelINS2_10policy_hubIfjN4cuda3std3__44plusIfEEE10Policy1000EPfSC_iS9_ffNS7_10__identityEEEvT0_T1_T2_T3_T4_T6_E12temp_storage+76];
	add.f32 	%f530, %f279, %f280;
	bra.uni 	$L__BB5_72;
$L__BB5_52:
	// begin inline asm
	mov.u32 %r155, %laneid;
	// end inline asm
	and.b32  	%r181, %r34, 992;
	add.s32 	%r182, %r181, 32;
	setp.gt.s32 	%p27, %r182, %r67;
	not.b32 	%r183, %r181;
	add.s32 	%r184, %r67, %r183;
	selp.b32 	%r179, %r184, 31, %p27;
	mov.b32 	%r157, %f522;
	mov.b32 	%r158, 1;
	mov.b32 	%r180, -1;
	// begin inline asm
	shfl.sync.down.b32 %r156, %r157, %r158, %r179, %r180;
	// end inline asm
	setp.lt.s32 	%p28, %r155, %r179;
	mov.b32 	%f181, %r156;
	add.f32 	%f182, %f522, %f181;
	selp.f32 	%f183, %f182, %f522, %p28;
	mov.b32 	%r162, %f183;
	mov.b32 	%r163, 2;
	// begin inline asm
	shfl.sync.down.b32 %r161, %r162, %r163, %r179, %r180;
	// end inline asm
	add.s32 	%r185, %r155, 2;
	setp.gt.s32 	%p29, %r185, %r179;
	mov.b32 	%f184, %r161;
	add.f32 	%f185, %f183, %f184;
	selp.f32 	%f186, %f183, %f185, %p29;
	mov.b32 	%r167, %f186;
	mov.b32 	%r168, 4;
	// begin inline asm
	shfl.sync.down.b32 %r166, %r167, %r168, %r179, %r180;
	// end inline asm
	add.s32 	%r186, %r155, 4;
	setp.gt.s32 	%p30, %r186, %r179;
	mov.b32 	%f187, %r166;
	add.f32 	%f188, %f186, %f187;
	selp.f32 	%f189, %f186, %f188, %p30;
	mov.b32 	%r172, %f189;
	mov.b32 	%r173, 8;
	// begin inline asm
	shfl.sync.down.b32 %r171, %r172, %r173, %r179, %r180;
	// end inline asm
	add.s32 	%r187, %r155, 8;
	setp.gt.s32 	%p31, %r187, %r179;
	mov.b32 	%f190, %r171;
	add.f32 	%f191, %f189, %f190;
	selp.f32 	%f192, %f189, %f191, %p31;
	mov.b32 	%r177, %f192;
	mov.b32 	%r178, 16;
	// begin inline asm
	shfl.sync.down.b32 %r176, %r177, %r178, %r179, %r180;
	// end inline asm
	add.s32 	%r188, %r155, 16;
	setp.gt.s32 	%p32, %r188, %r179;
	mov.b32 	%f193, %r176;
	add.f32 	%f194, %f192, %f193;
	selp.f32 	%f530, %f192, %f194, %p32;
	setp.ne.s32 	%p33, %r155, 0;
	@%p33 bra 	$L__BB5_54;
	shr.u32 	%r189, %r34, 3;
	and.b32  	%r190, %r189, 124;
	mov.u32 	%r191, _ZZN3cub18CUB_300001_SM_10006detail6reduce28DeviceReduceSingleTileKernelINS2_10policy_hubIfjN4cuda3std3__44plusIfEEE10Policy1000EPfSC_iS9_ffNS7_10__identityEEEvT0_T1_T2_T3_T4_T6_E12temp_storage;
	add.s32 	%r192, %r191, %r190;
	st.shared.f32 	[%r192+16], %f530;
$L__BB5_54:
	bar.sync 	0;
	setp.ne.s32 	%p34, %r34, 0;
	@%p34 bra 	$L__BB5_72;
	setp.gt.s32 	%p35, %r67, 32;
	ld.shared.f32 	%f195, [_ZZN3cub18CUB_300001_SM_10006detail6reduce28DeviceReduceSingleTileKernelINS2_10policy_hubIfjN4cuda3std3__44plusIfEEE10Policy1000EPfSC_iS9_ffNS7_10__identityEEEvT0_T1_T2_T3_T4_T6_E12temp_storage+20];
	add.f32 	%f196, %f530, %f195;
	selp.f32 	%f197, %f196, %f530, %p35;
	setp.gt.s32 	%p36, %r67, 64;
	ld.shared.f32 	%f198, [_ZZN3cub18CUB_300001_SM_10006detail6reduce28DeviceReduceSingleTileKernelINS2_10policy_hubIfjN4cuda3std3__44plusIfEEE10Policy1000EPfSC_iS9_ffNS7_10__identityEEEvT0_T1_T2_T3_T4_T6_E12temp_storage+24];
	add.f32 	%f199, %f198, %f197;
	selp.f32 	%f200, %f199, %f197, %p36;
	setp.gt.s32 	%p37, %r67, 96;
	ld.shared.f32 	%f201, [_ZZN3cub18CUB_300001_SM_10006detail6reduce28DeviceReduceSingleTileKernelINS2_10policy_hubIfjN4cuda3std3__44plusIfEEE10Policy1000EPfSC_iS9_ffNS7_10__identityEEEvT0_T1_T2_T3_T4_T6_E12temp_storage+28];
	add.f32 	%f202, %f201, %f200;
	selp.f32 	%f203, %f202, %f200, %p37;
	setp.gt.s32 	%p38, %r67, 128;
	ld.shared.f32 	%f204, [_ZZN3cub18CUB_300001_SM_10006detail6reduce28DeviceReduceSingleTileKernelINS2_10policy_hubIfjN4cuda3std3__44plusIfEEE10Policy1000EPfSC_iS9_ffNS7_10__identityEEEvT0_T1_T2_T3_T4_T6_E12temp_storage+32];
	add.f32 	%f205, %f204, %f203;
	selp.f32 	%f206, %f205, %f203, %p38;
	setp.gt.s32 	%p39, %r67, 160;
	ld.shared.f32 	%f207, [_ZZN3cub18CUB_300001_SM_10006detail6reduce28DeviceReduceSingleTileKernelINS2_10policy_hubIfjN4cuda3std3__44plusIfEEE10Policy1000EPfSC_iS9_ffNS7_10__identityEEEvT0_T1_T2_T3_T4_T6_E12temp_storage+36];
	add.f32 	%f208, %f207, %f206;
	selp.f32 	%f209, %f208, %f206, %p39;
	setp.gt.s32 	%p40, %r67, 192;
	ld.shared.f32 	%f210, [_ZZN3cub18CUB_300001_SM_10006detail6reduce28DeviceReduceSingleTileKernelINS2_10policy_hubIfjN4cuda3std3__44plusIfEEE10Policy1000EPfSC_iS9_ffNS7_10__identityEEEvT0_T1_T2_T3_T4_T6_E12temp_storage+40];
	add.f32 	%f211, %f210, %f209;
	selp.f32 	%f212, %f211, %f209, %p40;
	setp.gt.s32 	%p41, %r67, 224;
	ld.shared.f32 	%f213, [_ZZN3cub18CUB_300001_SM_10006detail6reduce28DeviceReduceSingleTileKernelINS2_10policy_hubIfjN4cuda3std3__44plusIfEEE10Policy1000EPfSC_iS9_ffNS7_10__identityEEEvT0_T1_T2_T3_T4_T6_E12temp_storage+44];
	add.f32 	%f214, %f213, %f212;
	selp.f32 	%f215, %f214, %f212, %p41;
	setp.gt.s32 	%p42, %r67, 256;
	ld.shared.f32 	%f216, [_ZZN3cub18CUB_300001_SM_10006detail6reduce28DeviceReduceSingleTileKernelINS2_10policy_hubIfjN4cuda3std3__44plusIfEEE10Policy1000EPfSC_iS9_ffNS7_10__identityEEEvT0_T1_T2_T3_T4_T6_E12temp_storage+48];
	add.f32 	%f217, %f216, %f215;
	selp.f32 	%f218, %f217, %f215, %p42;
	setp.gt.s32 	%p43, %r67, 288;
	ld.shared.f32 	%f219, [_ZZN3cub18CUB_300001_SM_10006detail6reduce28DeviceReduceSingleTileKernelINS2_10policy_hubIfjN4cuda3std3__44plusIfEEE10Policy1000EPfSC_iS9_ffNS7_10__identityEEEvT0_T1_T2_T3_T4_T6_E12temp_storage+52];
	add.f32 	%f220, %f219, %f218;
	selp.f32 	%f221, %f220, %f218, %p43;
	setp.gt.s32 	%p44, %r67, 320;
	ld.shared.f32 	%f222, [_ZZN3cub18CUB_300001_SM_10006detail6reduce28DeviceReduceSingleTileKernelINS2_10policy_hubIfjN4cuda3std3__44plusIfEEE10Policy1000EPfSC_iS9_ffNS7_10__identityEEEvT0_T1_T2_T3_T4_T6_E12temp_storage+56];
	add.f32 	%f223, %f222, %f221;
	selp.f32 	%f224, %f223, %f221, %p44;
	setp.gt.s32 	%p45, %r67, 352;
	ld.shared.f32 	%f225, [_ZZN3cub18CUB_300001_SM_10006detail6reduce28DeviceReduceSingleTileKernelINS2_10policy_hubIfjN4cuda3std3__44plusIfEEE10Policy1000EPfSC_iS9_ffNS7_10__identityEEEvT0_T1_T2_T3_T4_T6_E12temp_storage+60];
	add.f32 	%f226, %f225, %f224;
	selp.f32 	%f227, %f226, %f224, %p45;
	setp.gt.s32 	%p46, %r67, 384;
	ld.shared.f32 	%f228, [_ZZN3cub18CUB_300001_SM_10006detail6reduce28DeviceReduceSingleTileKernelINS2_10policy_hubIfjN4cuda3std3__44plusIfEEE10Policy1000EPfSC_iS9_ffNS7_10__identityEEEvT0_T1_T2_T3_T4_T6_E12temp_storage+64];
	add.f32 	%f229, %f228, %f227;
	selp.f32 	%f230, %f229, %f227, %p46;
	setp.gt.s32 	%p47, %r67, 416;
	ld.shared.f32 	%f231, [_ZZN3cub18CUB_300001_SM_10006detail6reduce28DeviceReduceSingleTileKernelINS2_10policy_hubIfjN4cuda3std3__44plusIfEEE10Policy1000EPfSC_iS9_ffNS7_10__identityEEEvT0_T1_T2_T3_T4_T6_E12temp_storage+68];
	add.f32 	%f232, %f231, %f230;
	selp.f32 	%f233, %f232, %f230, %p47;
	setp.gt.s32 	%p48, %r67, 448;
	ld.shared.f32 	%f234, [_ZZN3cub18CUB_300001_SM_10006detail6reduce28DeviceReduceSingleTileKernelINS2_10policy_hubIfjN4cuda3std3__44plusIfEEE10Policy1000EPfSC_iS9_ffNS7_10__identityEEEvT0_T1_T2_T3_T4_T6_E12temp_storage+72];
	add.f32 	%f235, %f234, %f233;
	selp.f32 	%f236, %f235, %f233, %p48;
	setp.gt.s32 	%p49, %r67, 480;
	ld.shared.f32 	%f237, [_ZZN3cub18CUB_300001_SM_10006detail6reduce28DeviceReduceSingleTileKernelINS2_10policy_hubIfjN4cuda3std3__44plusIfEEE10Policy1000EPfSC_iS9_ffNS7_10__identityEEEvT0_T1_T2_T3_T4_T6_E12temp_storage+76];
	add.f32 	%f238, %f237, %f236;
	selp.f32 	%f530, %f238, %f236, %p49;
	bra.uni 	$L__BB5_72;
$L__BB5_56:
	mov.u32 	%r46, %tid.x;
	mul.wide.u32 	%rd35, %r46, 4;
	add.s64 	%rd19, %rd16, %rd35;
	// begin inline asm
	ld.global.nc.u32 %r68, [%rd19];
	// end inline asm
	mov.b32 	%f59, %r68;
	add.s64 	%rd20, %rd19, 2048;
	// begin inline asm
	ld.global.nc.u32 %r69, [%rd20];
	// end inline asm
	mov.b32 	%f60, %r69;
	add.s64 	%rd21, %rd19, 4096;
	// begin inline asm
	ld.global.nc.u32 %r70, [%rd21];
	// end inline asm
	mov.b32 	%f61, %r70;
	add.s64 	%rd22, %rd19, 6144;
	// begin inline asm
	ld.global.nc.u32 %r71, [%rd22];
	// end inline asm
	mov.b32 	%f62, %r71;
	add.s64 	%rd23, %rd19, 8192;
	// begin inline asm
	ld.global.nc.u32 %r72, [%rd23];
	// end inline asm
	mov.b32 	%f63, %r72;
	add.s64 	%rd24, %rd19, 10240;
	// begin inline asm
	ld.global.nc.u32 %r73, [%rd24];
	// end inline asm
	mov.b32 	%f64, %r73;
	add.s64 	%rd25, %rd19, 12288;
	// begin inline asm
	ld.global.nc.u32 %r74, [%rd25];
	// end inline asm
	mov.b32 	%f65, %r74;
	add.s64 	%rd26, %rd19, 14336;
	// begin inline asm
	ld.global.nc.u32 %r75, [%rd26];
	// end inline asm
	mov.b32 	%f66, %r75;
	add.s64 	%rd27, %rd19, 16384;
	// begin inline asm
	ld.global.nc.u32 %r76, [%rd27];
	// end inline asm
	mov.b32 	%f67, %r76;
	add.s64 	%rd28, %rd19, 18432;
	// begin inline asm
	ld.global.nc.u32 %r77, [%rd28];
	// end inline asm
	mov.b32 	%f68, %r77;
	add.s64 	%rd29, %rd19, 20480;
	// begin inline asm
	ld.global.nc.u32 %r78, [%rd29];
	// end inline asm
	mov.b32 	%f69, %r78;
	add.s64 	%rd30, %rd19, 22528;
	// begin inline asm
	ld.global.nc.u32 %r79, [%rd30];
	// end inline asm
	mov.b32 	%f70, %r79;
	add.s64 	%rd31, %rd19, 24576;
	// begin inline asm
	ld.global.nc.u32 %r80, [%rd31];
	// end inline asm
	mov.b32 	%f71, %r80;
	add.s64 	%rd32, %rd19, 26624;
	// begin inline asm
	ld.global.nc.u32 %r81, [%rd32];
	// end inline asm
	mov.b32 	%f72, %r81;
	add.s64 	%rd33, %rd19, 28672;
	// begin inline asm
	ld.global.nc.u32 %r82, [%rd33];
	// end inline asm
	mov.b32 	%f73, %r82;
	add.s64 	%rd34, %rd19, 30720;
	// begin inline asm
	ld.global.nc.u32 %r83, [%rd34];
	// end inline asm
	mov.b32 	%f74, %r83;
	add.f32 	%f75, %f59, %f60;
	add.f32 	%f76, %f61, %f62;
	add.f32 	%f77, %f63, %f64;
	add.f32 	%f78, %f65, %f66;
	add.f32 	%f79, %f67, %f68;
	add.f32 	%f80, %f69, %f70;
	add.f32 	%f81, %f71, %f72;
	add.f32 	%f82, %f73, %f74;
	add.f32 	%f83, %f75, %f76;
	add.f32 	%f84, %f77, %f78;
	add.f32 	%f85, %f79, %f80;
	add.f32 	%f86, %f81, %f82;
	add.f32 	%f87, %f83, %f84;
	add.f32 	%f88, %f85, %f86;
	add.f32 	%f529, %f87, %f88;
	setp.lt.u32 	%p4, %r67, 16384;
	mov.b32 	%r400, 8192;
	@%p4 bra 	$L__BB5_60;
	add.s32 	%r47, %r67, -8192;
	mov.b32 	%r400, 8192;
$L__BB5_58:
	mul.wide.s32 	%rd52, %r400, 4;
	add.s64 	%rd36, %rd19, %rd52;
	// begin inline asm
	ld.global.nc.u32 %r86, [%rd36];
	// end inline asm
	mov.b32 	%f89, %r86;
	add.s64 	%rd37, %rd36, 2048;
	// begin inline asm
	ld.global.nc.u32 %r87, [%rd37];
	// end inline asm
	mov.b32 	%f90, %r87;
	add.s64 	%rd38, %rd36, 4096;
	// begin inline asm
	ld.global.nc.u32 %r88, [%rd38];
	// end inline asm
	mov.b32 	%f91, %r88;
	add.s64 	%rd39, %rd36, 6144;
	// begin inline asm
	ld.global.nc.u32 %r89, [%rd39];
	// end inline asm
	mov.b32 	%f92, %r89;
	add.s64 	%rd40, %rd36, 8192;
	// begin inline asm
	ld.global.nc.u32 %r90, [%rd40];
	// end inline asm
	mov.b32 	%f93, %r90;
	add.s64 	%rd41, %rd36, 10240;
	// begin inline asm
	ld.global.nc.u32 %r91, [%rd41];
	// end inline asm
	mov.b32 	%f94, %r91;
	add.s64 	%rd42, %rd36, 12288;
	// begin inline asm
	ld.global.nc.u32 %r92, [%rd42];
	// end inline asm
	mov.b32 	%f95, %r92;
	add.s64 	%rd43, %rd36, 14336;
	// begin inline asm
	ld.global.nc.u32 %r93, [%rd43];
	// end inline asm
	mov.b32 	%f96, %r93;
	add.s64 	%rd44, %rd36, 16384;
	// begin inline asm
	ld.global.nc.u32 %r94, [%rd44];
	// end inline asm
	mov.b32 	%f97, %r94;
	add.s64 	%rd45, %rd36, 18432;
	// begin inline asm
	ld.global.nc.u32 %r95, [%rd45];
	// end inline asm
	mov.b32 	%f98, %r95;
	add.s64 	%rd46, %rd36, 20480;
	// begin inline asm
	ld.global.nc.u32 %r96, [%rd46];
	// end inline asm
	mov.b32 	%f99, %r96;
	add.s64 	%rd47, %rd36, 22528;
	// begin inline asm
	ld.global.nc.u32 %r97, [%rd47];
	// end inline asm
	mov.b32 	%f100, %r97;
	add.s64 	%rd48, %rd36, 24576;
	// begin inline asm
	ld.global.nc.u32 %r98, [%rd48];
	// end inline asm
	mov.b32 	%f101, %r98;
	add.s64 	%rd49, %rd36, 26624;
	// begin inline asm
	ld.global.nc.u32 %r99, [%rd49];
	// end inline asm
	mov.b32 	%f102, %r99;
	add.s64 	%rd50, %rd36, 28672;
	// begin inline asm
	ld.global.nc.u32 %r100, [%rd50];
	// end inline asm
	mov.b32 	%f103, %r100;
	add.s64 	%rd51, %rd36, 30720;
	// begin inline asm
	ld.global.nc.u32 %r101, [%rd51];
	// end inline asm
	mov.b32 	%f104, %r101;
	add.f32 	%f105, %f529, %f89;
	add.f32 	%f106, %f90, %f91;
	add.f32 	%f107, %f92, %f93;
	add.f32 	%f108, %f94, %f95;
	add.f32 	%f109, %f96, %f97;
	add.f32 	%f110, %f98, %f99;
	add.f32 	%f111, %f100, %f101;
	add.f32 	%f112, %f102, %f103;
	add.f32 	%f113, %f105, %f106;
	add.f32 	%f114, %f107, %f108;
	add.f32 	%f115, %f109, %f110;
	add.f32 	%f116, %f111, %f112;
	add.f32 	%f117, %f113, %f114;
	add.f32 	%f118, %f115, %f116;
	add.f32 	%f119, %f117, %f118;
	add.f32 	%f529, %f119, %f104;
	sub.s32 	%r102, %r67, %r400;
	setp.lt.s32 	%p5, %r102, 8192;
	@%p5 bra 	$L__BB5_68;
	add.s32 	%r400, %r400, 8192;
	setp.le.s32 	%p6, %r400, %r47;
	@%p6 bra 	$L__BB5_58;
$L__BB5_60:
	setp.le.s32 	%p7, %r67, %r400;
	@%p7 bra 	$L__BB5_68;
	sub.s32 	%r51, %r67, %r400;
	setp.ge.s32 	%p8, %r46, %r51;
	@%p8 bra 	$L__BB5_68;
	not.b32 	%r103, %r46;
	add.s32 	%r104, %r67, %r103;
	sub.s32 	%r52, %r104, %r400;
	and.b32  	%r105, %r52, 1536;
	setp.eq.s32 	%p9, %r105, 1536;
	mov.u32 	%r404, %r46;
	@%p9 bra 	$L__BB5_65;
	add.s32 	%r402, %r46, %r400;
	shr.u32 	%r106, %r52, 9;
	add.s32 	%r107, %r106, 1;
	and.b32  	%r108, %r107, 3;
	neg.s32 	%r401, %r108;
	mov.u32 	%r404, %r46;
$L__BB5_64:
	.pragma "nounroll";
	mul.wide.u32 	%rd54, %r402, 4;
	add.s64 	%rd53, %rd16, %rd54;
	// begin inline asm
	ld.global.nc.u32 %r109, [%rd53];
	// end inline asm
	mov.b32 	%f121, %r109;
	add.f32 	%f529, %f529, %f121;
	add.s32 	%r404, %r404, 512;
	add.s32 	%r402, %r402, 512;
	add.s32 	%r401, %r401, 1;
	setp.ne.s32 	%p10, %r401, 0;
	@%p10 bra 	$L__BB5_64;
$L__BB5_65:
	setp.lt.u32 	%p11, %r52, 1536;
	@%p11 bra 	$L__BB5_68;
	cvt.u64.u32 	%rd55, %r404;
	cvt.u64.u32 	%rd56, %r400;
	add.s64 	%rd57, %rd55, %rd56;
	shl.b64 	%rd58, %rd57, 2;
	add.s64 	%rd59, %rd58, %rd16;
	add.s64 	%rd132, %rd59, 4096;
	add.s32 	%r405, %r404, %r400;
$L__BB5_67:
	mul.wide.u32 	%rd64, %r405, 4;
	add.s64 	%rd60, %rd16, %rd64;
	// begin inline asm
	ld.global.nc.u32 %r110, [%rd60];
	// end inline asm
	mov.b32 	%f122, %r110;
	add.f32 	%f123, %f529, %f122;
	add.s64 	%rd61, %rd132, -2048;
	// begin inline asm
	ld.global.nc.u32 %r111, [%rd61];
	// end inline asm
	mov.b32 	%f124, %r111;
	add.f32 	%f125, %f123, %f124;
	// begin inline asm
	ld.global.nc.u32 %r112, [%rd132];
	// end inline asm
	mov.b32 	%f126, %r112;
	add.f32 	%f127, %f125, %f126;
	add.s64 	%rd63, %rd132, 2048;
	// begin inline asm
	ld.global.nc.u32 %r113, [%rd63];
	// end inline asm
	mov.b32 	%f128, %r113;
	add.f32 	%f529, %f127, %f128;
	add.s32 	%r404, %r404, 2048;
	add.s64 	%rd132, %rd132, 8192;
	add.s32 	%r405, %r405, 2048;
	setp.lt.s32 	%p12, %r404, %r51;
	@%p12 bra 	$L__BB5_67;
$L__BB5_68:
	// begin inline asm
	mov.u32 %r114, %laneid;
	// end inline asm
	mov.b32 	%r116, %f529;
	mov.b32 	%r117, 1;
	mov.b32 	%r138, 31;
	mov.b32 	%r139, -1;
	// begin inline asm
	shfl.sync.down.b32 %r115, %r116, %r117, %r138, %r139;
	// end inline asm
	setp.gt.s32 	%p13, %r114, 30;
	mov.b32 	%f129, %r115;
	add.f32 	%f130, %f529, %f129;
	selp.f32 	%f131, %f529, %f130, %p13;
	mov.b32 	%r121, %f131;
	mov.b32 	%r122, 2;
	// begin inline asm
	shfl.sync.down.b32 %r120, %r121, %r122, %r138, %r139;
	// end inline asm
	setp.gt.s32 	%p14, %r114, 29;
	mov.b32 	%f132, %r120;
	add.f32 	%f133, %f131, %f132;
	selp.f32 	%f134, %f131, %f133, %p14;
	mov.b32 	%r126, %f134;
	mov.b32 	%r127, 4;
	// begin inline asm
	shfl.sync.down.b32 %r125, %r126, %r127, %r138, %r139;
	// end inline asm
	setp.gt.s32 	%p15, %r114, 27;
	mov.b32 	%f135, %r125;
	add.f32 	%f136, %f134, %f135;
	selp.f32 	%f137, %f134, %f136, %p15;
	mov.b32 	%r131, %f137;
	mov.b32 	%r132, 8;
	// begin inline asm
	shfl.sync.down.b32 %r130, %r131, %r132, %r138, %r139;
	// end inline asm
	setp.gt.s32 	%p16, %r114, 23;
	mov.b32 	%f138, %r130;
	add.f32 	%f139, %f137, %f138;
	selp.f32 	%f140, %f137, %f139, %p16;
	mov.b32 	%r136, %f140;
	mov.b32 	%r137, 16;
	// begin inline asm
	shfl.sync.down.b32 %r135, %r136, %r137, %r138, %r139;
	// end inline asm
	setp.gt.s32 	%p17, %r114, 15;
	mov.b32 	%f141, %r135;
	add.f32 	%f54, %f140, %f141;
	selp.f32 	%f530, %f140, %f54, %p17;
	setp.ne.s32 	%p18, %r114, 0;
	@%p18 bra 	$L__BB5_70;
	shr.u32 	%r140, %r46, 3;
	and.b32  	%r141, %r140, 124;
	mov.u32 	%r142, _ZZN3cub18CUB_300001_SM_10006detail6reduce28DeviceReduceSingleTileKernelINS2_10policy_hubIfjN4cuda3std3__44plusIfEEE10Policy1000EPfSC_iS9_ffNS7_10__identityEEEvT0_T1_T2_T3_T4_T6_E12temp_storage;
	add.s32 	%r143, %r142, %r141;
	st.shared.f32 	[%r143+16], %f54;
$L__BB5_70:
	bar.sync 	0;
	setp.ne.s32 	%p19, %r46, 0;
	@%p19 bra 	$L__BB5_72;
	ld.shared.f32 	%f142, [_ZZN3cub18CUB_300001_SM_10006detail6reduce28DeviceReduceSingleTileKernelINS2_10policy_hubIfjN4cuda3std3__44plusIfEEE10Policy1000EPfSC_iS9_ffNS7_10__identityEEEvT0_T1_T2_T3_T4_T6_E12temp_storage+20];
	add.f32 	%f143, %f530, %f142;
	ld.shared.f32 	%f144, [_ZZN3cub18CUB_300001_SM_10006detail6reduce28DeviceReduceSingleTileKernelINS2_10policy_hubIfjN4cuda3std3__44plusIfEEE10Policy1000EPfSC_iS9_ffNS7_10__identityEEEvT0_T1_T2_T3_T4_T6_E12temp_storage+24];
	add.f32 	%f145, %f143, %f144;
	ld.shared.f32 	%f146, [_ZZN3cub18CUB_300001_SM_10006detail6reduce28DeviceReduceSingleTileKernelINS2_10policy_hubIfjN4cuda3std3__44plusIfEEE10Policy1000EPfSC_iS9_ffNS7_10__identityEEEvT0_T1_T2_T3_T4_T6_E12temp_storage+28];
	add.f32 	%f147, %f145, %f146;
	ld.shared.f32 	%f148, [_ZZN3cub18CUB_300001_SM_10006detail6reduce28DeviceReduceSingleTileKernelINS2_10policy_hubIfjN4cuda3std3__44plusIfEEE10Policy1000EPfSC_iS9_ffNS7_10__identityEEEvT0_T1_T2_T3_T4_T6_E12temp_storage+32];
	add.f32 	%f149, %f147, %f148;
	ld.shared.f32 	%f150, [_ZZN3cub18CUB_300001_SM_10006detail6reduce28DeviceReduceSingleTileKernelINS2_10policy_hubIfjN4cuda3std3__44plusIfEEE10Policy1000EPfSC_iS9_ffNS7_10__identityEEEvT0_T1_T2_T3_T4_T6_E12temp_storage+36];
	add.f32 	%f151, %f149, %f150;
	ld.shared.f32 	%f152, [_ZZN3cub18CUB_300001_SM_10006detail6reduce28DeviceReduceSingleTileKernelINS2_10policy_hubIfjN4cuda3std3__44plusIfEEE10Policy1000EPfSC_iS9_ffNS7_10__identityEEEvT0_T1_T2_T3_T4_T6_E12temp_storage+40];
	add.f32 	%f153, %f151, %f152;
	ld.shared.f32 	%f154, [_ZZN3cub18CUB_300001_SM_10006detail6reduce28DeviceReduceSingleTileKernelINS2_10policy_hubIfjN4cuda3std3__44plusIfEEE10Policy1000EPfSC_iS9_ffNS7_10__identityEEEvT0_T1_T2_T3_T4_T6_E12temp_storage+44];
	add.f32 	%f155, %f153, %f154;
	ld.shared.f32 	%f156, [_ZZN3cub18CUB_300001_SM_10006detail6reduce28DeviceReduceSingleTileKernelINS2_10policy_hubIfjN4cuda3std3__44plusIfEEE10Policy1000EPfSC_iS9_ffNS7_10__identityEEEvT0_T1_T2_T3_T4_T6_E12temp_storage+48];
	add.f32 	%f157, %f155, %f156;
	ld.shared.f32 	%f158, [_ZZN3cub18CUB_300001_SM_10006detail6reduce28DeviceReduceSingleTileKernelINS2_10policy_hubIfjN4cuda3std3__44plusIfEEE10Policy1000EPfSC_iS9_ffNS7_10__identityEEEvT0_T1_T2_T3_T4_T6_E12temp_storage+52];
	add.f32 	%f159, %f157, %f158;
	ld.shared.f32 	%f160, [_ZZN3cub18CUB_300001_SM_10006detail6reduce28DeviceReduceSingleTileKernelINS2_10policy_hubIfjN4cuda3std3__44plusIfEEE10Policy1000EPfSC_iS9_ffNS7_10__identityEEEvT0_T1_T2_T3_T4_T6_E12temp_storage+56];
	add.f32 	%f161, %f159, %f160;
	ld.shared.f32 	%f162, [_ZZN3cub18CUB_300001_SM_10006detail6reduce28DeviceReduceSingleTileKernelINS2_10policy_hubIfjN4cuda3std3__44plusIfEEE10Policy1000EPfSC_iS9_ffNS7_10__identityEEEvT0_T1_T2_T3_T4_T6_E12temp_storage+60];
	add.f32 	%f163, %f161, %f162;
	ld.shared.f32 	%f164, [_ZZN3cub18CUB_300001_SM_10006detail6reduce28DeviceReduceSingleTileKernelINS2_10policy_hubIfjN4cuda3std3__44plusIfEEE10Policy1000EPfSC_iS9_ffNS7_10__identityEEEvT0_T1_T2_T3_T4_T6_E12temp_storage+64];
	add.f32 	%f165, %f163, %f164;
	ld.shared.f32 	%f166, [_ZZN3cub18CUB_300001_SM_10006detail6reduce28DeviceReduceSingleTileKernelINS2_10policy_hubIfjN4cuda3std3__44plusIfEEE10Policy1000EPfSC_iS9_ffNS7_10__identityEEEvT0_T1_T2_T3_T4_T6_E12temp_storage+68];
	add.f32 	%f167, %f165, %f166;
	ld.shared.f32 	%f168, [_ZZN3cub18CUB_300001_SM_10006detail6reduce28DeviceReduceSingleTileKernelINS2_10policy_hubIfjN4cuda3std3__44plusIfEEE10Policy1000EPfSC_iS9_ffNS7_10__identityEEEvT0_T1_T2_T3_T4_T6_E12temp_storage+72];
	add.f32 	%f169, %f167, %f168;
	ld.shared.f32 	%f170, [_ZZN3cub18CUB_300001_SM_10006detail6reduce28DeviceReduceSingleTileKernelINS2_10policy_hubIfjN4cuda3std3__44plusIfEEE10Policy1000EPfSC_iS9_ffNS7_10__identityEEEvT0_T1_T2_T3_T4_T6_E12temp_storage+76];
	add.f32 	%f530, %f169, %f170;
$L__BB5_72:
	mov.u32 	%r379, %tid.x;
	setp.ne.s32 	%p111, %r379, 0;
	@%p111 bra 	$L__BB5_74;
	add.f32 	%f503, %f58, %f530;
	st.global.f32 	[%rd1], %f503;
$L__BB5_74:
	ret;

}
	// .globl	_ZN3cub18CUB_300001_SM_10006detail6reduce28DeviceReduceSingleTileKernelINS2_10policy_hubIfyN4cuda3std3__44plusIfEEE10Policy1000EN6thrust24THRUST_300001_SM_1000_NS6detail15normal_iteratorINSD_10device_ptrIfEEEEPfyS9_ffNS7_10__identityEEEvT0_T1_T2_T3_T4_T6_
.visible .entry _ZN3cub18CUB_300001_SM_10006detail6reduce28DeviceReduceSingleTileKernelINS2_10policy_hubIfyN4cuda3std3__44plusIfEEE10Policy1000EN6thrust24THRUST_300001_SM_1000_NS6detail15normal_iteratorINSD_10device_ptrIfEEEEPfyS9_ffNS7_10__identityEEEvT0_T1_T2_T3_T4_T6_(
	.param .align 8 .b8 _ZN3cub18CUB_300001_SM_10006detail6reduce28DeviceReduceSingleTileKernelINS2_10policy_hubIfyN4cuda3std3__44plusIfEEE10Policy1000EN6thrust24THRUST_300001_SM_1000_NS6detail15normal_iteratorINSD_10device_ptrIfEEEEPfyS9_ffNS7_10__identityEEEvT0_T1_T2_T3_T4_T6__param_0[8],
	.param .u64 .ptr .align 1 _ZN3cub18CUB_300001_SM_10006detail6reduce28DeviceReduceSingleTileKernelINS2_10policy_hubIfyN4cuda3std3__44plusIfEEE10Policy1000EN6thrust24THRUST_300001_SM_1000_NS6detail15normal_iteratorINSD_10device_ptrIfEEEEPfyS9_ffNS7_10__identityEEEvT0_T1_T2_T3_T4_T6__param_1,
	.param .u64 _ZN3cub18CUB_300001_SM_10006detail6reduce28DeviceReduceSingleTileKernelINS2_10policy_hubIfyN4cuda3std3__44plusIfEEE10Policy1000EN6thrust24THRUST_300001_SM_1000_NS6detail15normal_iteratorINSD_10device_ptrIfEEEEPfyS9_ffNS7_10__identityEEEvT0_T1_T2_T3_T4_T6__param_2,
	.param .align 1 .b8 _ZN3cub18CUB_300001_SM_10006detail6reduce28DeviceReduceSingleTileKernelINS2_10policy_hubIfyN4cuda3std3__44plusIfEEE10Policy1000EN6thrust24THRUST_300001_SM_1000_NS6detail15normal_iteratorINSD_10device_ptrIfEEEEPfyS9_ffNS7_10__identityEEEvT0_T1_T2_T3_T4_T6__param_3[1],
	.param .f32 _ZN3cub18CUB_300001_SM_10006detail6reduce28DeviceReduceSingleTileKernelINS2_10policy_hubIfyN4cuda3std3__44plusIfEEE10Policy1000EN6thrust24THRUST_300001_SM_1000_NS6detail15normal_iteratorINSD_10device_ptrIfEEEEPfyS9_ffNS7_10__identityEEEvT0_T1_T2_T3_T4_T6__param_4,
	.param .align 1 .b8 _ZN3cub18CUB_300001_SM_10006detail6reduce28DeviceReduceSingleTileKernelINS2_10policy_hubIfyN4cuda3std3__44plusIfEEE10Policy1000EN6thrust24THRUST_300001_SM_1000_NS6detail15normal_iteratorINSD_10device_ptrIfEEEEPfyS9_ffNS7_10__identityEEEvT0_T1_T2_T3_T4_T6__param_5[1]
)
.maxntid 256
.minnctapersm 1
{
	.reg .pred 	%p<59>;
	.reg .b32 	%r<171>;
	.reg .b32 	%f<328>;
	.reg .b64 	%rd<56>;
	// demoted variable
	.shared .align 4 .b8 _ZZN3cub18CUB_300001_SM_10006detail6reduce28DeviceReduceSingleTileKernelINS2_10policy_hubIfyN4cuda3std3__44plusIfEEE10Policy1000EN6thrust24THRUST_300001_SM_1000_NS6detail15normal_iteratorINSD_10device_ptrIfEEEEPfyS9_ffNS7_10__identityEEEvT0_T1_T2_T3_T4_T6_E12temp_storage[44];
	ld.param.u64 	%rd18, [_ZN3cub18CUB_300001_SM_10006detail6reduce28DeviceReduceSingleTileKernelINS2_10policy_hubIfyN4cuda3std3__44plusIfEEE10Policy1000EN6thrust24THRUST_300001_SM_1000_NS6detail15normal_iteratorINSD_10device_ptrIfEEEEPfyS9_ffNS7_10__identityEEEvT0_T1_T2_T3_T4_T6__param_0];
	ld.param.u64 	%rd20, [_ZN3cub18CUB_300001_SM_10006detail6reduce28DeviceReduceSingleTileKernelINS2_10policy_hubIfyN4cuda3std3__44plusIfEEE10Policy1000EN6thrust24THRUST_300001_SM_1000_NS6detail15normal_iteratorINSD_10device_ptrIfEEEEPfyS9_ffNS7_10__identityEEEvT0_T1_T2_T3_T4_T6__param_1];
	ld.param.u64 	%rd19, [_ZN3cub18CUB_300001_SM_10006detail6reduce28DeviceReduceSingleTileKernelINS2_10policy_hubIfyN4cuda3std3__44plusIfEEE10Policy1000EN6thrust24THRUST_300001_SM_1000_NS6detail15normal_iteratorINSD_10device_ptrIfEEEEPfyS9_ffNS7_10__identityEEEvT0_T1_T2_T3_T4_T6__param_2];
	ld.param.f32 	%f42, [_ZN3cub18CUB_300001_SM_10006detail6reduce28DeviceReduceSingleTileKernelINS2_10policy_hubIfyN4cuda3std3__44plusIfEEE10Policy1000EN6thrust24THRUST_300001_SM_1000_NS6detail15normal_iteratorINSD_10device_ptrIfEEEEPfyS9_ffNS7_10__identityEEEvT0_T1_T2_T3_T4_T6__param_4];
	cvta.to.global.u64 	%rd1, %rd20;
	setp.ne.s64 	%p1, %rd19, 0;
	@%p1 bra 	$L__BB6_3;
	mov.u32 	%r156, %tid.x;
	setp.ne.s32 	%p58, %r156, 0;
	@%p58 bra 	$L__BB6_51;
	st.global.f32 	[%rd1], %f42;
	bra.uni 	$L__BB6_51;
$L__BB6_3:
	cvta.to.global.u64 	%rd2, %rd18;
	setp.gt.u64 	%p2, %rd19, 4095;
	@%p2 bra 	$L__BB6_28;
	cvt.u32.u64 	%r1, %rd19;
	mov.u32 	%r2, %tid.x;
	setp.ge.u32 	%p24, %r2, %r1;
	mov.f32 	%f315, 0f00000000;
	mov.u32 	%r160, %r2;
	@%p24 bra 	$L__BB6_6;
	mul.wide.u32 	%rd41, %r2, 4;
	add.s64 	%rd42, %rd2, %rd41;
	ld.global.f32 	%f315, [%rd42];
	add.s32 	%r160, %r2, 256;
$L__BB6_6:
	setp.ge.u32 	%p25, %r160, %r1;
	@%p25 bra 	$L__BB6_19;
	not.b32 	%r83, %r160;
	add.s32 	%r84, %r83, %r1;
	shr.u32 	%r85, %r84, 8;
	add.s32 	%r5, %r85, 1;
	and.b32  	%r6, %r5, 15;
	setp.lt.u32 	%p26, %r84, 3840;
	@%p26 bra 	$L__BB6_10;
	and.b32  	%r86, %r5, 33554416;
	neg.s32 	%r158, %r86;
	mul.wide.u32 	%rd43, %r160, 4;
	add.s64 	%rd44, %rd43, %rd2;
	add.s64 	%rd51, %rd44, 8192;
$L__BB6_9:
	.pragma "nounroll";
	ld.global.f32 	%f189, [%rd51+-8192];
	add.f32 	%f190, %f315, %f189;
	ld.global.f32 	%f191, [%rd51+-7168];
	add.f32 	%f192, %f190, %f191;
	ld.global.f32 	%f193, [%rd51+-6144];
	add.f32 	%f194, %f192, %f193;
	ld.global.f32 	%f195, [%rd51+-5120];
	add.f32 	%f196, %f194, %f195;
	ld.global.f32 	%f197, [%rd51+-4096];
	add.f32 	%f198, %f196, %f197;
	ld.global.f32 	%f199, [%rd51+-3072];
	add.f32 	%f200, %f198, %f199;
	ld.global.f32 	%f201, [%rd51+-2048];
	add.f32 	%f202, %f200, %f201;
	ld.global.f32 	%f203, [%rd51+-1024];
	add.f32 	%f204, %f202, %f203;
	ld.global.f32 	%f205, [%rd51];
	add.f32 	%f206, %f204, %f205;
	ld.global.f32 	%f207, [%rd51+1024];
	add.f32 	%f208, %f206, %f207;
	ld.global.f32 	%f209, [%rd51+2048];
	add.f32 	%f210, %f208, %f209;
	ld.global.f32 	%f211, [%rd51+3072];
	add.f32 	%f212, %f210, %f211;
	ld.global.f32 	%f213, [%rd51+4096];
	add.f32 	%f214, %f212, %f213;
	ld.global.f32 	%f215, [%rd51+5120];
	add.f32 	%f216, %f214, %f215;
	ld.global.f32 	%f217, [%rd51+6144];
	add.f32 	%f218, %f216, %f217;
	ld.global.f32 	%f219, [%rd51+7168];
	add.f32 	%f315, %f218, %f219;
	add.s32 	%r160, %r160, 4096;
	add.s32 	%r158, %r158, 16;
	add.s64 	%rd51, %rd51, 16384;
	setp.ne.s32 	%p27, %r158, 0;
	@%p27 bra 	$L__BB6_9;
$L__BB6_10:
	setp.eq.s32 	%p28, %r6, 0;
	@%p28 bra 	$L__BB6_19;
	and.b32  	%r13, %r5, 7;
	setp.lt.u32 	%p29, %r6, 8;
	@%p29 bra 	$L__BB6_13;
	mul.wide.s32 	%rd45, %r160, 4;
	add.s64 	%rd46, %rd2, %rd45;
	ld.global.f32 	%f221, [%rd46];
	add.f32 	%f222, %f315, %f221;
	ld.global.f32 	%f223, [%rd46+1024];
	add.f32 	%f224, %f222, %f223;
	ld.global.f32 	%f225, [%rd46+2048];
	add.f32 	%f226, %f224, %f225;
	ld.global.f32 	%f227, [%rd46+3072];
	add.f32 	%f228, %f226, %f227;
	ld.global.f32 	%f229, [%rd46+4096];
	add.f32 	%f230, %f228, %f229;
	ld.global.f32 	%f231, [%rd46+5120];
	add.f32 	%f232, %f230, %f231;
	ld.global.f32 	%f233, [%rd46+6144];
	add.f32 	%f234, %f232, %f233;
	ld.global.f32 	%f235, [%rd46+7168];
	add.f32 	%f315, %f234, %f235;
	add.s32 	%r160, %r160, 2048;
$L__BB6_13:
	setp.eq.s32 	%p30, %r13, 0;
	@%p30 bra 	$L__BB6_19;
	and.b32  	%r16, %r5, 3;
	setp.lt.u32 	%p31, %r13, 4;
	@%p31 bra 	$L__BB6_16;
	mul.wide.s32 	%rd47, %r160, 4;
	add.s64 	%rd48, %rd2, %rd47;
	ld.global.f32 	%f237, [%rd48];
	add.f32 	%f238, %f315, %f237;
	ld.global.f32 	%f239, [%rd48+1024];
	add.f32 	%f240, %f238, %f239;
	ld.global.f32 	%f241, [%rd48+2048];
	add.f32 	%f242, %f240, %f241;
	ld.global.f32 	%f243, [%rd48+3072];
	add.f32 	%f315, %f242, %f243;
	add.s32 	%r160, %r160, 1024;
$L__BB6_16:
	setp.eq.s32 	%p32, %r16, 0;
	@%p32 bra 	$L__BB6_19;
	neg.s32 	%r163, %r16;
$L__BB6_18:
	.pragma "nounroll";
	mul.wide.s32 	%rd49, %r160, 4;
	add.s64 	%rd50, %rd2, %rd49;
	ld.global.f32 	%f244, [%rd50];
	add.f32 	%f315, %f315, %f244;
	add.s32 	%r160, %r160, 256;
	add.s32 	%r163, %r163, 1;
	setp.ne.s32 	%p33, %r163, 0;
	@%p33 bra 	$L__BB6_18;
$L__BB6_19:
	setp.lt.u64 	%p34, %rd19, 256;
	@%p34 bra 	$L__BB6_24;
	// begin inline asm
	mov.u32 %r125, %laneid;
	// end inline asm
	mov.b32 	%r127, %f315;
	mov.b32 	%r128, 1;
	mov.b32 	%r149, 31;
	mov.b32 	%r150, -1;
	// begin inline asm
	shfl.sync.down.b32 %r126, %r127, %r128, %r149, %r150;
	// end inline asm
	setp.gt.s32 	%p50, %r125, 30;
	mov.b32 	%f279, %r126;
	add.f32 	%f280, %f315, %f279;
	selp.f32 	%f281, %f315, %f280, %p50;
	mov.b32 	%r132, %f281;
	mov.b32 	%r133, 2;
	// begin inline asm
	shfl.sync.down.b32 %r131, %r132, %r133, %r149, %r150;
	// end inline asm
	setp.gt.s32 	%p51, %r125, 29;
	mov.b32 	%f282, %r131;
	add.f32 	%f283, %f281, %f282;
	selp.f32 	%f284, %f281, %f283, %p51;
	mov.b32 	%r137, %f284;
	mov.b32 	%r138, 4;
	// begin inline asm
	shfl.sync.down.b32 %r136, %r137, %r138, %r149, %r150;
	// end inline asm
	setp.gt.s32 	%p52, %r125, 27;
	mov.b32 	%f285, %r136;
	add.f32 	%f286, %f284, %f285;
	selp.f32 	%f287, %f284, %f286, %p52;
	mov.b32 	%r142, %f287;
	mov.b32 	%r143, 8;
	// begin inline asm
	shfl.sync.down.b32 %r141, %r142, %r143, %r149, %r150;
	// end inline asm
	setp.gt.s32 	%p53, %r125, 23;
	mov.b32 	%f288, %r141;
	add.f32 	%f289, %f287, %f288;
	selp.f32 	%f290, %f287, %f289, %p53;
	mov.b32 	%r147, %f290;
	mov.b32 	%r148, 16;
	// begin inline asm
	shfl.sync.down.b32 %r146, %r147, %r148, %r149, %r150;
	// end inline asm
	setp.gt.s32 	%p54, %r125, 15;
	mov.b32 	%f291, %r146;
	add.f32 	%f16, %f290, %f291;
	selp.f32 	%f327, %f290, %f16, %p54;
	setp.ne.s32 	%p55, %r125, 0;
	@%p55 bra 	$L__BB6_22;
	shr.u32 	%r151, %r2, 3;
	and.b32  	%r152, %r151, 124;
	mov.u32 	%r153, _ZZN3cub18CUB_300001_SM_10006detail6reduce28DeviceReduceSingleTileKernelINS2_10policy_hubIfyN4cuda3std3__44plusIfEEE10Policy1000EN6thrust24THRUST_300001_SM_1000_NS6detail15normal_iteratorINSD_10device_ptrIfEEEEPfyS9_ffNS7_10__identityEEEvT0_T1_T2_T3_T4_T6_E12temp_storage;
	add.s32 	%r154, %r153, %r152;
	st.shared.f32 	[%r154+8], %f16;
$L__BB6_22:
	bar.sync 	0;
	setp.ne.s32 	%p56, %r2, 0;
	@%p56 bra 	$L__BB6_49;
	ld.shared.f32 	%f292, [_ZZN3cub18CUB_300001_SM_10006detail6reduce28DeviceReduceSingleTileKernelINS2_10policy_hubIfyN4cuda3std3__44plusIfEEE10Policy1000EN6thrust24THRUST_300001_SM_1000_NS6detail15normal_iteratorINSD_10device_ptrIfEEEEPfyS9_ffNS7_10__identityEEEvT0_T1_T2_T3_T4_T6_E12temp_storage+12];
	add.f32 	%f293, %f327, %f292;
	ld.shared.f32 	%f294, [_ZZN3cub18CUB_300001_SM_10006detail6reduce28DeviceReduceSingleTileKernelINS2_10policy_hubIfyN4cuda3std3__44plusIfEEE10Policy1000EN6thrust24THRUST_300001_SM_1000_NS6detail15normal_iteratorINSD_10device_ptrIfEEEEPfyS9_ffNS7_10__identityEEEvT0_T1_T2_T3_T4_T6_E12temp_storage+16];
	add.f32 	%f295, %f293, %f294;
	ld.shared.f32 	%f296, [_ZZN3cub18CUB_300001_SM_10006detail6reduce28DeviceReduceSingleTileKernelINS2_10policy_hubIfyN4cuda3std3__44plusIfEEE10Policy1000EN6thrust24THRUST_300001_SM_1000_NS6detail15normal_iteratorINSD_10device_ptrIfEEEEPfyS9_ffNS7_10__identityEEEvT0_T1_T2_T3_T4_T6_E12temp_storage+20];
	add.f32 	%f297, %f295, %f296;
	ld.shared.f32 	%f298, [_ZZN3cub18CUB_300001_SM_10006detail6reduce28DeviceReduceSingleTileKernelINS2_10policy_hubIfyN4cuda3std3__44plusIfEEE10Policy1000EN6thrust24THRUST_300001_SM_1000_NS6detail15normal_iteratorINSD_10device_ptrIfEEEEPfyS9_ffNS7_10__identityEEEvT0_T1_T2_T3_T4_T6_E12temp_storage+24];
	add.f32 	%f299, %f297, %f298;
	ld.shared.f32 	%f300, [_ZZN3cub18CUB_300001_SM_10006detail6reduce28DeviceReduceSingleTileKernelINS2_10policy_hubIfyN4cuda3std3__44plusIfEEE10Policy1000EN6thrust24THRUST_300001_SM_1000_NS6detail15normal_iteratorINSD_10device_ptrIfEEEEPfyS9_ffNS7_10__identityEEEvT0_T1_T2_T3_T4_T6_E12temp_storage+28];
	add.f32 	%f301, %f299, %f300;
	ld.shared.f32 	%f302, [_ZZN3cub18CUB_300001_SM_10006detail6reduce28DeviceReduceSingleTileKernelINS2_10policy_hubIfyN4cuda3std3__44plusIfEEE10Policy1000EN6thrust24THRUST_300001_SM_1000_NS6detail15normal_iteratorINSD_10device_ptrIfEEEEPfyS9_ffNS7_10__identityEEEvT0_T1_T2_T3_T4_T6_E12temp_storage+32];
	add.f32 	%f303, %f301, %f302;
	ld.shared.f32 	%f304, [_ZZN3cub18CUB_300001_SM_10006detail6reduce28DeviceReduceSingleTileKernelINS2_10policy_hubIfyN4cuda3std3__44plusIfEEE10Policy1000EN6thrust24THRUST_300001_SM_1000_NS6detail15normal_iteratorINSD_10device_ptrIfEEEEPfyS9_ffNS7_10__identityEEEvT0_T1_T2_T3_T4_T6_E12temp_storage+36];
	add.f32 	%f327, %f303, %f304;
	bra.uni 	$L__BB6_49;
$L__BB6_24:
	// begin inline asm
	mov.u32 %r87, %laneid;
	// end inline asm
	and.b32  	%r113, %r2, 992;
	add.s32 	%r114, %r113, 32;
	setp.gt.u32 	%p35, %r114, %r1;
	not.b32 	%r115, %r113;
	add.s32 	%r116, %r1, %r115;
	selp.b32 	%r111, %r116, 31, %p35;
	mov.b32 	%r89, %f315;
	mov.b32 	%r90, 1;
	mov.b32 	%r112, -1;
	// begin inline asm
	shfl.sync.down.b32 %r88, %r89, %r90, %r111, %r112;
	// end inline asm
	setp.lt.s32 	%p36, %r87, %r111;
	mov.b32 	%f245, %r88;
	add.f32 	%f246, %f315, %f245;
	selp.f32 	%f247, %f246, %f315, %p36;
	mov.b32 	%r94, %f247;
	mov.b32 	%r95, 2;
	// begin inline asm
	shfl.sync.down.b32 %r93, %r94, %r95, %r111, %r112;
	// end inline asm
	add.s32 	%r117, %r87, 2;
	setp.gt.s32 	%p37, %r117, %r111;
	mov.b32 	%f248, %r93;
	add.f32 	%f249, %f247, %f248;
	selp.f32 	%f250, %f247, %f249, %p37;
	mov.b32 	%r99, %f250;
	mov.b32 	%r100, 4;
	// begin inline asm
	shfl.sync.down.b32 %r98, %r99, %r100, %r111, %r112;
	// end inline asm
	add.s32 	%r118, %r87, 4;
	setp.gt.s32 	%p38, %r118, %r111;
	mov.b32 	%f251, %r98;
	add.f32 	%f252, %f250, %f251;
	selp.f32 	%f253, %f250, %f252, %p38;
	mov.b32 	%r104, %f253;
	mov.b32 	%r105, 8;
	// begin inline asm
	shfl.sync.down.b32 %r103, %r104, %r105, %r111, %r112;
	// end inline asm
	add.s32 	%r119, %r87, 8;
	setp.gt.s32 	%p39, %r119, %r111;
	mov.b32 	%f254, %r103;
	add.f32 	%f255, %f253, %f254;
	selp.f32 	%f256, %f253, %f255, %p39;
	mov.b32 	%r109, %f256;
	mov.b32 	%r110, 16;
	// begin inline asm
	shfl.sync.down.b32 %r108, %r109, %r110, %r111, %r112;
	// end inline asm
	add.s32 	%r120, %r87, 16;
	setp.gt.s32 	%p40, %r120, %r111;
	mov.b32 	%f257, %r108;
	add.f32 	%f258, %f256, %f257;
	selp.f32 	%f327, %f256, %f258, %p40;
	setp.ne.s32 	%p41, %r87, 0;
	@%p41 bra 	$L__BB6_26;
	shr.u32 	%r121, %r2, 3;
	and.b32  	%r122, %r121, 124;
	mov.u32 	%r123, _ZZN3cub18CUB_300001_SM_10006detail6reduce28DeviceReduceSingleTileKernelINS2_10policy_hubIfyN4cuda3std3__44plusIfEEE10Policy1000EN6thrust24THRUST_300001_SM_1000_NS6detail15normal_iteratorINSD_10device_ptrIfEEEEPfyS9_ffNS7_10__identityEEEvT0_T1_T2_T3_T4_T6_E12temp_storage;
	add.s32 	%r124, %r123, %r122;
	st.shared.f32 	[%r124+8], %f327;
$L__BB6_26:
	bar.sync 	0;
	setp.ne.s32 	%p42, %r2, 0;
	@%p42 bra 	$L__BB6_49;
	setp.gt.u64 	%p43, %rd19, 32;
	ld.shared.f32 	%f259, [_ZZN3cub18CUB_300001_SM_10006detail6reduce28DeviceReduceSingleTileKernelINS2_10policy_hubIfyN4cuda3std3__44plusIfEEE10Policy1000EN6thrust24THRUST_300001_SM_1000_NS6detail15normal_iteratorINSD_10device_ptrIfEEEEPfyS9_ffNS7_10__identityEEEvT0_T1_T2_T3_T4_T6_E12temp_storage+12];
	add.f32 	%f260, %f327, %f259;
	selp.f32 	%f261, %f260, %f327, %p43;
	setp.gt.u64 	%p44, %rd19, 64;
	ld.shared.f32 	%f262, [_ZZN3cub18CUB_300001_SM_10006detail6reduce28DeviceReduceSingleTileKernelINS2_10policy_hubIfyN4cuda3std3__44plusIfEEE10Policy1000EN6thrust24THRUST_300001_SM_1000_NS6detail15normal_iteratorINSD_10device_ptrIfEEEEPfyS9_ffNS7_10__identityEEEvT0_T1_T2_T3_T4_T6_E12temp_storage+16];
	add.f32 	%f263, %f262, %f261;
	selp.f32 	%f264, %f263, %f261, %p44;
	setp.gt.u64 	%p45, %rd19, 96;
	ld.shared.f32 	%f265, [_ZZN3cub18CUB_300001_SM_10006detail6reduce28DeviceReduceSingleTileKernelINS2_10policy_hubIfyN4cuda3std3__44plusIfEEE10Policy1000EN6thrust24THRUST_300001_SM_1000_NS6detail15normal_iteratorINSD_10device_ptrIfEEEEPfyS9_ffNS7_10__identityEEEvT0_T1_T2_T3_T4_T6_E12temp_storage+20];
	add.f32 	%f266, %f265, %f264;
	selp.f32 	%f267, %f266, %f264, %p45;
	setp.gt.u64 	%p46, %rd19, 128;
	ld.shared.f32 	%f268, [_ZZN3cub18CUB_300001_SM_10006detail6reduce28DeviceReduceSingleTileKernelINS2_10policy_hubIfyN4cuda3std3__44plusIfEEE10Policy1000EN6thrust24THRUST_300001_SM_1000_NS6detail15normal_iteratorINSD_10device_ptrIfEEEEPfyS9_ffNS7_10__identityEEEvT0_T1_T2_T3_T4_T6_E12temp_storage+24];
	add.f32 	%f269, %f268, %f267;
	selp.f32 	%f270, %f269, %f267, %p46;
	setp.gt.u64 	%p47, %rd19, 160;
	ld.shared.f32 	%f271, [_ZZN3cub18CUB_300001_SM_10006detail6reduce28DeviceReduceSingleTileKernelINS2_10policy_hubIfyN4cuda3std3__44plusIfEEE10Policy1000EN6thrust24THRUST_300001_SM_1000_NS6detail15normal_iteratorINSD_10device_ptrIfEEEEPfyS9_ffNS7_10__identityEEEvT0_T1_T2_T3_T4_T6_E12temp_storage+28];
	add.f32 	%f272, %f271, %f270;
	selp.f32 	%f273, %f272, %f270, %p47;
	setp.gt.u64 	%p48, %rd19, 192;
	ld.shared.f32 	%f274, [_ZZN3cub18CUB_300001_SM_10006detail6reduce28DeviceReduceSingleTileKernelINS2_10policy_hubIfyN4cuda3std3__44plusIfEEE10Policy1000EN6thrust24THRUST_300001_SM_1000_NS6detail15normal_iteratorINSD_10device_ptrIfEEEEPfyS9_ffNS7_10__identityEEEvT0_T1_T2_T3_T4_T6_E12temp_storage+32];
	add.f32 	%f275, %f274, %f273;
	selp.f32 	%f276, %f275, %f273, %p48;
	setp.gt.u64 	%p49, %rd19, 224;
	ld.shared.f32 	%f277, [_ZZN3cub18CUB_300001_SM_10006detail6reduce28DeviceReduceSingleTileKernelINS2_10policy_hubIfyN4cuda3std3__44plusIfEEE10Policy1000EN6thrust24THRUST_300001_SM_1000_NS6detail15normal_iteratorINSD_10device_ptrIfEEEEPfyS9_ffNS7_10__identityEEEvT0_T1_T2_T3_T4_T6_E12temp_storage+36];
	add.f32 	%f278, %f277, %f276;
	selp.f32 	%f327, %f278, %f276, %p49;
	bra.uni 	$L__BB6_49;
$L__BB6_28:
	mov.u32 	%r24, %tid.x;
	cvt.u64.u32 	%rd6, %r24;
	mul.wide.u32 	%rd22, %r24, 4;
	add.s64 	%rd7, %rd2, %rd22;
	ld.global.f32 	%f43, [%rd7];
	ld.global.f32 	%f44, [%rd7+1024];
	ld.global.f32 	%f45, [%rd7+2048];
	ld.global.f32 	%f46, [%rd7+3072];
	ld.global.f32 	%f47, [%rd7+4096];
	ld.global.f32 	%f48, [%rd7+5120];
	ld.global.f32 	%f49, [%rd7+6144];
	ld.global.f32 	%f50, [%rd7+7168];
	ld.global.f32 	%f51, [%rd7+8192];
	ld.global.f32 	%f52, [%rd7+9216];
	ld.global.f32 	%f53, [%rd7+10240];
	ld.global.f32 	%f54, [%rd7+11264];
	ld.global.f32 	%f55, [%rd7+12288];
	ld.global.f32 	%f56, [%rd7+13312];
	ld.global.f32 	%f57, [%rd7+14336];
	ld.global.f32 	%f58, [%rd7+15360];
	add.f32 	%f59, %f43, %f44;
	add.f32 	%f60, %f45, %f46;
	add.f32 	%f61, %f47, %f48;
	add.f32 	%f62, %f49, %f50;
	add.f32 	%f63, %f51, %f52;
	add.f32 	%f64, %f53, %f54;
	add.f32 	%f65, %f55, %f56;
	add.f32 	%f66, %f57, %f58;
	add.f32 	%f67, %f59, %f60;
	add.f32 	%f68, %f61, %f62;
	add.f32 	%f69, %f63, %f64;
	add.f32 	%f70, %f65, %f66;
	add.f32 	%f71, %f67, %f68;
	add.f32 	%f72, %f69, %f70;
	add.f32 	%f326, %f71, %f72;
	add.s64 	%rd8, %rd19, -4096;
	setp.lt.u64 	%p3, %rd8, 4096;
	mov.b64 	%rd53, 4096;
	@%p3 bra 	$L__BB6_32;
	mov.b64 	%rd53, 4096;
$L__BB6_30:
	shl.b64 	%rd24, %rd53, 2;
	add.s64 	%rd25, %rd7, %rd24;
	ld.global.f32 	%f73, [%rd25];
	ld.global.f32 	%f74, [%rd25+1024];
	ld.global.f32 	%f75, [%rd25+2048];
	ld.global.f32 	%f76, [%rd25+3072];
	ld.global.f32 	%f77, [%rd25+4096];
	ld.global.f32 	%f78, [%rd25+5120];
	ld.global.f32 	%f79, [%rd25+6144];
	ld.global.f32 	%f80, [%rd25+7168];
	ld.global.f32 	%f81, [%rd25+8192];
	ld.global.f32 	%f82, [%rd25+9216];
	ld.global.f32 	%f83, [%rd25+10240];
	ld.global.f32 	%f84, [%rd25+11264];
	ld.global.f32 	%f85, [%rd25+12288];
	ld.global.f32 	%f86, [%rd25+13312];
	ld.global.f32 	%f87, [%rd25+14336];
	ld.global.f32 	%f88, [%rd25+15360];
	add.f32 	%f89, %f326, %f73;
	add.f32 	%f90, %f74, %f75;
	add.f32 	%f91, %f76, %f77;
	add.f32 	%f92, %f78, %f79;
	add.f32 	%f93, %f80, %f81;
	add.f32 	%f94, %f82, %f83;
	add.f32 	%f95, %f84, %f85;
	add.f32 	%f96, %f86, %f87;
	add.f32 	%f97, %f89, %f90;
	add.f32 	%f98, %f91, %f92;
	add.f32 	%f99, %f93, %f94;
	add.f32 	%f100, %f95, %f96;
	add.f32 	%f101, %f97, %f98;
	add.f32 	%f102, %f99, %f100;
	add.f32 	%f103, %f101, %f102;
	add.f32 	%f326, %f103, %f88;
	sub.s64 	%rd26, %rd19, %rd53;
	setp.lt.u64 	%p4, %rd26, 4096;
	@%p4 bra 	$L__BB6_45;
	add.s64 	%rd53, %rd53, 4096;
	setp.le.u64 	%p5, %rd53, %rd8;
	@%p5 bra 	$L__BB6_30;
$L__BB6_32:
	setp.le.u64 	%p6, %rd19, %rd53;
	cvt.u32.u64 	%r42, %rd53;
	cvt.u32.u64 	%r43, %rd19;
	sub.s32 	%r44, %r43, %r42;
	setp.ge.s32 	%p7, %r24, %r44;
	or.pred  	%p8, %p6, %p7;
	@%p8 bra 	$L__BB6_45;
	not.b32 	%r47, %r24;
	add.s32 	%r48, %r47, %r43;
	sub.s32 	%r50, %r48, %r42;
	shr.u32 	%r51, %r50, 8;
	add.s32 	%r25, %r51, 1;
	and.b32  	%r26, %r25, 15;
	setp.lt.u32 	%p9, %r50, 3840;
	mov.u32 	%r167, %r24;
	@%p9 bra 	$L__BB6_36;
	and.b32  	%r52, %r25, 33554416;
	neg.s32 	%r165, %r52;
	add.s64 	%rd27, %rd53, %rd6;
	shl.b64 	%rd28, %rd27, 2;
	add.s64 	%rd29, %rd28, %rd2;
	add.s64 	%rd54, %rd29, 8192;
	mov.u32 	%r167, %r24;
$L__BB6_35:
	.pragma "nounroll";
	ld.global.f32 	%f105, [%rd54+-8192];
	add.f32 	%f106, %f326, %f105;
	ld.global.f32 	%f107, [%rd54+-7168];
	add.f32 	%f108, %f106, %f107;
	ld.global.f32 	%f109, [%rd54+-6144];
	add.f32 	%f110, %f108, %f109;
	ld.global.f32 	%f111, [%rd54+-5120];
	add.f32 	%f112, %f110, %f111;
	ld.global.f32 	%f113, [%rd54+-4096];
	add.f32 	%f114, %f112, %f113;
	ld.global.f32 	%f115, [%rd54+-3072];
	add.f32 	%f116, %f114, %f115;
	ld.global.f32 	%f117, [%rd54+-2048];
	add.f32 	%f118, %f116, %f117;
	ld.global.f32 	%f119, [%rd54+-1024];
	add.f32 	%f120, %f118, %f119;
	ld.global.f32 	%f121, [%rd54];
	add.f32 	%f122, %f120, %f121;
	ld.global.f32 	%f123, [%rd54+1024];
	add.f32 	%f124, %f122, %f123;
	ld.global.f32 	%f125, [%rd54+2048];
	add.f32 	%f126, %f124, %f125;
	ld.global.f32 	%f127, [%rd54+3072];
	add.f32 	%f128, %f126, %f127;
	ld.global.f32 	%f129, [%rd54+4096];
	add.f32 	%f130, %f128, %f129;
	ld.global.f32 	%f131, [%rd54+5120];
	add.f32 	%f132, %f130, %f131;
	ld.global.f32 	%f133, [%rd54+6144];
	add.f32 	%f134, %f132, %f133;
	ld.global.f32 	%f135, [%rd54+7168];
	add.f32 	%f326, %f134, %f135;
	add.s32 	%r167, %r167, 4096;
	add.s32 	%r165, %r165, 16;
	add.s64 	%rd54, %rd54, 16384;
	setp.ne.s32 	%p10, %r165, 0;
	@%p10 bra 	$L__BB6_35;
$L__BB6_36:
	setp.eq.s32 	%p11, %r26, 0;
	@%p11 bra 	$L__BB6_45;
	and.b32  	%r33, %r25, 7;
	setp.lt.u32 	%p12, %r26, 8;
	@%p12 bra 	$L__BB6_39;
	cvt.u64.u32 	%rd30, %r167;
	add.s64 	%rd31, %rd53, %rd30;
	shl.b64 	%rd32, %rd31, 2;
	add.s64 	%rd33, %rd2, %rd32;
	ld.global.f32 	%f137, [%rd33];
	add.f32 	%f138, %f326, %f137;
	ld.global.f32 	%f139, [%rd33+1024];
	add.f32 	%f140, %f138, %f139;
	ld.global.f32 	%f141, [%rd33+2048];
	add.f32 	%f142, %f140, %f141;
	ld.global.f32 	%f143, [%rd33+3072];
	add.f32 	%f144, %f142, %f143;
	ld.global.f32 	%f145, [%rd33+4096];
	add.f32 	%f146, %f144, %f145;
	ld.global.f32 	%f147, [%rd33+5120];
	add.f32 	%f148, %f146, %f147;
	ld.global.f32 	%f149, [%rd33+6144];
	add.f32 	%f150, %f148, %f149;
	ld.global.f32 	%f151, [%rd33+7168];
	add.f32 	%f326, %f150, %f151;
	add.s32 	%r167, %r167, 2048;
$L__BB6_39:
	setp.eq.s32 	%p13, %r33, 0;
	@%p13 bra 	$L__BB6_45;
	and.b32  	%r36, %r25, 3;
	setp.lt.u32 	%p14, %r33, 4;
	@%p14 bra 	$L__BB6_42;
	cvt.u64.u32 	%rd34, %r167;
	add.s64 	%rd35, %rd53, %rd34;
	shl.b64 	%rd36, %rd35, 2;
	add.s64 	%rd37, %rd2, %rd36;
	ld.global.f32 	%f153, [%rd37];
	add.f32 	%f154, %f326, %f153;
	ld.global.f32 	%f155, [%rd37+1024];
	add.f32 	%f156, %f154, %f155;
	ld.global.f32 	%f157, [%rd37+2048];
	add.f32 	%f158, %f156, %f157;
	ld.global.f32 	%f159, [%rd37+3072];
	add.f32 	%f326, %f158, %f159;
	add.s32 	%r167, %r167, 1024;
$L__BB6_42:
	setp.eq.s32 	%p15, %r36, 0;
	@%p15 bra 	$L__BB6_45;
	cvt.u64.u32 	%rd38, %r167;
	add.s64 	%rd39, %rd53, %rd38;
	shl.b64 	%rd40, %rd39, 2;
	add.s64 	%rd55, %rd2, %rd40;
	neg.s32 	%r170, %r36;
$L__BB6_44:
	.pragma "nounroll";
	ld.global.f32 	%f160, [%rd55];
	add.f32 	%f326, %f326, %f160;
	add.s64 	%rd55, %rd55, 1024;
	add.s32 	%r170, %r170, 1;
	setp.ne.s32 	%p16, %r170, 0;
	@%p16 bra 	$L__BB6_44;
$L__BB6_45:
	// begin inline asm
	mov.u32 %r53, %laneid;
	// end inline asm
	mov.b32 	%r55, %f326;
	mov.b32 	%r56, 1;
	mov.b32 	%r77, 31;
	mov.b32 	%r78, -1;
	// begin inline asm
	shfl.sync.down.b32 %r54, %r55, %r56, %r77, %r78;
	// end inline asm
	setp.gt.s32 	%p17, %r53, 30;
	mov.b32 	%f161, %r54;
	add.f32 	%f162, %f326, %f161;
	selp.f32 	%f163, %f326, %f162, %p17;
	mov.b32 	%r60, %f163;
	mov.b32 	%r61, 2;
	// begin inline asm
	shfl.sync.down.b32 %r59, %r60, %r61, %r77, %r78;
	// end inline asm
	setp.gt.s32 	%p18, %r53, 29;
	mov.b32 	%f164, %r59;
	add.f32 	%f165, %f163, %f164;
	selp.f32 	%f166, %f163, %f165, %p18;
	mov.b32 	%r65, %f166;
	mov.b32 	%r66, 4;
	// begin inline asm
	shfl.sync.down.b32 %r64, %r65, %r66, %r77, %r78;
	// end inline asm
	setp.gt.s32 	%p19, %r53, 27;
	mov.b32 	%f167, %r64;
	add.f32 	%f168, %f166, %f167;
	selp.f32 	%f169, %f166, %f168, %p19;
	mov.b32 	%r70, %f169;
	mov.b32 	%r71, 8;
	// begin inline asm
	shfl.sync.down.b32 %r69, %r70, %r71, %r77, %r78;
	// end inline asm
	setp.gt.s32 	%p20, %r53, 23;
	mov.b32 	%f170, %r69;
	add.f32 	%f171, %f169, %f170;
	selp.f32 	%f172, %f169, %f171, %p20;
	mov.b32 	%r75, %f172;
	mov.b32 	%r76, 16;
	// begin inline asm
	shfl.sync.down.b32 %r74, %r75, %r76, %r77, %r78;
	// end inline asm
	setp.gt.s32 	%p21, %r53, 15;
	mov.b32 	%f173, %r74;
	add.f32 	%f38, %f172, %f173;
	selp.f32 	%f327, %f172, %f38, %p21;
	setp.ne.s32 	%p22, %r53, 0;
	@%p22 bra 	$L__BB6_47;
	shr.u32 	%r79, %r24, 3;
	and.b32  	%r80, %r79, 124;
	mov.u32 	%r81, _ZZN3cub18CUB_300001_SM_10006detail6reduce28DeviceReduceSingleTileKernelINS2_10policy_hubIfyN4cuda3std3__44plusIfEEE10Policy1000EN6thrust24THRUST_300001_SM_1000_NS6detail15normal_iteratorINSD_10device_ptrIfEEEEPfyS9_ffNS7_10__identityEEEvT0_T1_T2_T3_T4_T6_E12temp_storage;
	add.s32 	%r82, %r81, %r80;
	st.shared.f32 	[%r82+8], %f38;
$L__BB6_47:
	bar.sync 	0;
	setp.ne.s32 	%p23, %r24, 0;
	@%p23 bra 	$L__BB6_49;
	ld.shared.f32 	%f174, [_ZZN3cub18CUB_300001_SM_10006detail6reduce28DeviceReduceSingleTileKernelINS2_10policy_hubIfyN4cuda3std3__44plusIfEEE10Policy1000EN6thrust24THRUST_300001_SM_1000_NS6detail15normal_iteratorINSD_10device_ptrIfEEEEPfyS9_ffNS7_10__identityEEEvT0_T1_T2_T3_T4_T6_E12temp_storage+12];
	add.f32 	%f175, %f327, %f174;
	ld.shared.f32 	%f176, [_ZZN3cub18CUB_300001_SM_10006detail6reduce28DeviceReduceSingleTileKernelINS2_10policy_hubIfyN4cuda3std3__44plusIfEEE10Policy1000EN6thrust24THRUST_300001_SM_1000_NS6detail15normal_iteratorINSD_10device_ptrIfEEEEPfyS9_ffNS7_10__identityEEEvT0_T1_T2_T3_T4_T6_E12temp_storage+16];
	add.f32 	%f177, %f175, %f176;
	ld.shared.f32 	%f178, [_ZZN3cub18CUB_300001_SM_10006detail6reduce28DeviceReduceSingleTileKernelINS2_10policy_hubIfyN4cuda3std3__44plusIfEEE10Policy1000EN6thrust24THRUST_300001_SM_1000_NS6detail15normal_iteratorINSD_10device_ptrIfEEEEPfyS9_ffNS7_10__identityEEEvT0_T1_T2_T3_T4_T6_E12temp_storage+20];
	add.f32 	%f179, %f177, %f178;
	ld.shared.f32 	%f180, [_ZZN3cub18CUB_300001_SM_10006detail6reduce28DeviceReduceSingleTileKernelINS2_10policy_hubIfyN4cuda3std3__44plusIfEEE10Policy1000EN6thrust24THRUST_300001_SM_1000_NS6detail15normal_iteratorINSD_10device_ptrIfEEEEPfyS9_ffNS7_10__identityEEEvT0_T1_T2_T3_T4_T6_E12temp_storage+24];
	add.f32 	%f181, %f179, %f180;
	ld.shared.f32 	%f182, [_ZZN3cub18CUB_300001_SM_10006detail6reduce28DeviceReduceSingleTileKernelINS2_10policy_hubIfyN4cuda3std3__44plusIfEEE10Policy1000EN6thrust24THRUST_300001_SM_1000_NS6detail15normal_iteratorINSD_10device_ptrIfEEEEPfyS9_ffNS7_10__identityEEEvT0_T1_T2_T3_T4_T6_E12temp_storage+28];
	add.f32 	%f183, %f181, %f182;
	ld.shared.f32 	%f184, [_ZZN3cub18CUB_300001_SM_10006detail6reduce28DeviceReduceSingleTileKernelINS2_10policy_hubIfyN4cuda3std3__44plusIfEEE10Policy1000EN6thrust24THRUST_300001_SM_1000_NS6detail15normal_iteratorINSD_10device_ptrIfEEEEPfyS9_ffNS7_10__identityEEEvT0_T1_T2_T3_T4_T6_E12temp_storage+32];
	add.f32 	%f185, %f183, %f184;
	ld.shared.f32 	%f186, [_ZZN3cub18CUB_300001_SM_10006detail6reduce28DeviceReduceSingleTileKernelINS2_10policy_hubIfyN4cuda3std3__44plusIfEEE10Policy1000EN6thrust24THRUST_300001_SM_1000_NS6detail15normal_iteratorINSD_10device_ptrIfEEEEPfyS9_ffNS7_10__identityEEEvT0_T1_T2_T3_T4_T6_E12temp_storage+36];
	add.f32 	%f327, %f185, %f186;
$L__BB6_49:
	mov.u32 	%r155, %tid.x;
	setp.ne.s32 	%p57, %r155, 0;
	@%p57 bra 	$L__BB6_51;
	add.f32 	%f305, %f42, %f327;
	st.global.f32 	[%rd1], %f305;
$L__BB6_51:
	ret;

}
	// .globl	_ZN3cub18CUB_300001_SM_10006detail6reduce18DeviceReduceKernelINS2_10policy_hubIfyN4cuda3std3__44plusIfEEE10Policy1000EN6thrust24THRUST_300001_SM_1000_NS6detail15normal_iteratorINSD_10device_ptrIfEEEEyS9_fNS7_10__identityEEEvT0_PT3_T1_NS0_13GridEvenShareISN_EET2_T4_
.visible .entry _ZN3cub18CUB_300001_SM_10006detail6reduce18DeviceReduceKernelINS2_10policy_hubIfyN4cuda3std3__44plusIfEEE10Policy1000EN6thrust24THRUST_300001_SM_1000_NS6detail15normal_iteratorINSD_10device_ptrIfEEEEyS9_fNS7_10__identityEEEvT0_PT3_T1_NS0_13GridEvenShareISN_EET2_T4_(
	.param .align 8 .b8 _ZN3cub18CUB_300001_SM_10006detail6reduce18DeviceReduceKernelINS2_10policy_hubIfyN4cuda3std3__44plusIfEEE10Policy1000EN6thrust24THRUST_300001_SM_1000_NS6detail15normal_iteratorINSD_10device_ptrIfEEEEyS9_fNS7_10__identityEEEvT0_PT3_T1_NS0_13GridEvenShareISN_EET2_T4__param_0[8],
	.param .u64 .ptr .align 1 _ZN3cub18CUB_300001_SM_10006detail6reduce18DeviceReduceKernelINS2_10policy_hubIfyN4cuda3std3__44plusIfEEE10Policy1000EN6thrust24THRUST_300001_SM_1000_NS6detail15normal_iteratorINSD_10device_ptrIfEEEEyS9_fNS7_10__identityEEEvT0_PT3_T1_NS0_13GridEvenShareISN_EET2_T4__param_1,
	.param .u64 _ZN3cub18CUB_300001_SM_10006detail6reduce18DeviceReduceKernelINS2_10policy_hubIfyN4cuda3std3__44plusIfEEE10Policy1000EN6thrust24THRUST_300001_SM_1000_NS6detail15normal_iteratorINSD_10device_ptrIfEEEEyS9_fNS7_10__identityEEEvT0_PT3_T1_NS0_13GridEvenShareISN_EET2_T4__param_2,
	.param .align 8 .b8 _ZN3cub18CUB_300001_SM_10006detail6reduce18DeviceReduceKernelINS2_10policy_hubIfyN4cuda3std3__44plusIfEEE10Policy1000EN6thrust24THRUST_300001_SM_1000_NS6detail15normal_iteratorINSD_10device_ptrIfEEEEyS9_fNS7_10__identityEEEvT0_PT3_T1_NS0_13GridEvenShareISN_EET2_T4__param_3[72],
	.param .align 1 .b8 _ZN3cub18CUB_300001_SM_10006detail6reduce18DeviceReduceKernelINS2_10policy_hubIfyN4cuda3std3__44plusIfEEE10Policy1000EN6thrust24THRUST_300001_SM_1000_NS6detail15normal_iteratorINSD_10device_ptrIfEEEEyS9_fNS7_10__identityEEEvT0_PT3_T1_NS0_13GridEvenShareISN_EET2_T4__param_4[1],
	.param .align 1 .b8 _ZN3cub18CUB_300001_SM_10006detail6reduce18DeviceReduceKernelINS2_10policy_hubIfyN4cuda3std3__44plusIfEEE10Policy1000EN6thrust24THRUST_300001_SM_1000_NS6detail15normal_iteratorINSD_10device_ptrIfEEEEyS9_fNS7_10__identityEEEvT0_PT3_T1_NS0_13GridEvenShareISN_EET2_T4__param_5[1]
)
.maxntid 256
{
	.reg .pred 	%p<57>;
	.reg .b16 	%rs<4>;
	.reg .b32 	%r<206>;
	.reg .b32 	%f<324>;
	.reg .b64 	%rd<78>;
	// demoted variable
	.shared .align 4 .b8 _ZZN3cub18CUB_300001_SM_10006detail6reduce18DeviceReduceKernelINS2_10policy_hubIfyN4cuda3std3__44plusIfEEE10Policy1000EN6thrust24THRUST_300001_SM_1000_NS6detail15normal_iteratorINSD_10device_ptrIfEEEEyS9_fNS7_10__identityEEEvT0_PT3_T1_NS0_13GridEvenShareISN_EET2_T4_E12temp_storage[44];
	ld.param.u64 	%rd1, [_ZN3cub18CUB_300001_SM_10006detail6reduce18DeviceReduceKernelINS2_10policy_hubIfyN4cuda3std3__44plusIfEEE10Policy1000EN6thrust24THRUST_300001_SM_1000_NS6detail15normal_iteratorINSD_10device_ptrIfEEEEyS9_fNS7_10__identityEEEvT0_PT3_T1_NS0_13GridEvenShareISN_EET2_T4__param_3+32];
	ld.param.u32 	%r1, [_ZN3cub18CUB_300001_SM_10006detail6reduce18DeviceReduceKernelINS2_10policy_hubIfyN4cuda3std3__44plusIfEEE10Policy1000EN6thrust24THRUST_300001_SM_1000_NS6detail15normal_iteratorINSD_10device_ptrIfEEEEyS9_fNS7_10__identityEEEvT0_PT3_T1_NS0_13GridEvenShareISN_EET2_T4__param_3+40];
	ld.param.u64 	%rd25, [_ZN3cub18CUB_300001_SM_10006detail6reduce18DeviceReduceKernelINS2_10policy_hubIfyN4cuda3std3__44plusIfEEE10Policy1000EN6thrust24THRUST_300001_SM_1000_NS6detail15normal_iteratorINSD_10device_ptrIfEEEEyS9_fNS7_10__identityEEEvT0_PT3_T1_NS0_13GridEvenShareISN_EET2_T4__param_0];
	cvta.to.global.u64 	%rd2, %rd25;
	mov.u32 	%r2, %ctaid.x;
	shl.b32 	%r50, %r1, 12;
	cvt.s64.s32 	%rd3, %r50;
	shl.b32 	%r51, %r2, 12;
	cvt.u64.u32 	%rd4, %r51;
	sub.s64 	%rd5, %rd1, %rd4;
	setp.gt.u64 	%p1, %rd5, 4095;
	@%p1 bra 	$L__BB7_25;
	cvt.u32.u64 	%r112, %rd4;
	cvt.u32.u64 	%r3, %rd1;
	sub.s32 	%r4, %r3, %r112;
	mov.u32 	%r5, %tid.x;
	setp.ge.s32 	%p23, %r5, %r4;
	mov.f32 	%f312, 0f00000000;
	mov.u32 	%r193, %r5;
	@%p23 bra 	$L__BB7_3;
	add.s32 	%r114, %r112, %r5;
	mul.wide.u32 	%rd51, %r114, 4;
	add.s64 	%rd52, %rd2, %rd51;
	ld.global.f32 	%f312, [%rd52];
	add.s32 	%r193, %r5, 256;
$L__BB7_3:
	setp.ge.s32 	%p24, %r193, %r4;
	@%p24 bra 	$L__BB7_16;
	not.b32 	%r116, %r193;
	add.s32 	%r117, %r116, %r3;
	sub.s32 	%r118, %r117, %r112;
	shr.u32 	%r119, %r118, 8;
	add.s32 	%r8, %r119, 1;
	and.b32  	%r9, %r8, 15;
	setp.lt.u32 	%p25, %r118, 3840;
	@%p25 bra 	$L__BB7_7;
	and.b32  	%r120, %r8, 33554416;
	neg.s32 	%r191, %r120;
	mul.wide.u32 	%rd53, %r2, 16384;
	mul.wide.u32 	%rd54, %r193, 4;
	or.b64  	%rd55, %rd53, %rd54;
	add.s64 	%rd56, %rd55, %rd2;
	add.s64 	%rd72, %rd56, 8192;
$L__BB7_6:
	.pragma "nounroll";
	ld.global.f32 	%f187, [%rd72+-8192];
	add.f32 	%f188, %f312, %f187;
	ld.global.f32 	%f189, [%rd72+-7168];
	add.f32 	%f190, %f188, %f189;
	ld.global.f32 	%f191, [%rd72+-6144];
	add.f32 	%f192, %f190, %f191;
	ld.global.f32 	%f193, [%rd72+-5120];
	add.f32 	%f194, %f192, %f193;
	ld.global.f32 	%f195, [%rd72+-4096];
	add.f32 	%f196, %f194, %f195;
	ld.global.f32 	%f197, [%rd72+-3072];
	add.f32 	%f198, %f196, %f197;
	ld.global.f32 	%f199, [%rd72+-2048];
	add.f32 	%f200, %f198, %f199;
	ld.global.f32 	%f201, [%rd72+-1024];
	add.f32 	%f202, %f200, %f201;
	ld.global.f32 	%f203, [%rd72];
	add.f32 	%f204, %f202, %f203;
	ld.global.f32 	%f205, [%rd72+1024];
	add.f32 	%f206, %f204, %f205;
	ld.global.f32 	%f207, [%rd72+2048];
	add.f32 	%f208, %f206, %f207;
	ld.global.f32 	%f209, [%rd72+3072];
	add.f32 	%f210, %f208, %f209;
	ld.global.f32 	%f211, [%rd72+4096];
	add.f32 	%f212, %f210, %f211;
	ld.global.f32 	%f213, [%rd72+5120];
	add.f32 	%f214, %f212, %f213;
	ld.global.f32 	%f215, [%rd72+6144];
	add.f32 	%f216, %f214, %f215;
	ld.global.f32 	%f217, [%rd72+7168];
	add.f32 	%f312, %f216, %f217;
	add.s32 	%r193, %r193, 4096;
	add.s32 	%r191, %r191, 16;
	add.s64 	%rd72, %rd72, 16384;
	setp.ne.s32 	%p26, %r191, 0;
	@%p26 bra 	$L__BB7_6;
$L__BB7_7:
	setp.eq.s32 	%p27, %r9, 0;
	@%p27 bra 	$L__BB7_16;
	and.b32  	%r16, %r8, 7;
	setp.lt.u32 	%p28, %r9, 8;
	@%p28 bra 	$L__BB7_10;
	cvt.s64.s32 	%rd57, %r193;
	add.s64 	%rd58, %rd57, %rd4;
	shl.b64 	%rd59, %rd58, 2;
	add.s64 	%rd60, %rd2, %rd59;
	ld.global.f32 	%f219, [%rd60];
	add.f32 	%f220, %f312, %f219;
	ld.global.f32 	%f221, [%rd60+1024];
	add.f32 	%f222, %f220, %f221;
	ld.global.f32 	%f223, [%rd60+2048];
	add.f32 	%f224, %f222, %f223;
	ld.global.f32 	%f225, [%rd60+3072];
	add.f32 	%f226, %f224, %f225;
	ld.global.f32 	%f227, [%rd60+4096];
	add.f32 	%f228, %f226, %f227;
	ld.global.f32 	%f229, [%rd60+5120];
	add.f32 	%f230, %f228, %f229;
	ld.global.f32 	%f231, [%rd60+6144];
	add.f32 	%f232, %f230, %f231;
	ld.global.f32 	%f233, [%rd60+7168];
	add.f32 	%f312, %f232, %f233;
	add.s32 	%r193, %r193, 2048;
$L__BB7_10:
	setp.eq.s32 	%p29, %r16, 0;
	@%p29 bra 	$L__BB7_16;
	and.b32  	%r19, %r8, 3;
	setp.lt.u32 	%p30, %r16, 4;
	@%p30 bra 	$L__BB7_13;
	cvt.s64.s32 	%rd61, %r193;
	add.s64 	%rd62, %rd61, %rd4;
	shl.b64 	%rd63, %rd62, 2;
	add.s64 	%rd64, %rd2, %rd63;
	ld.global.f32 	%f235, [%rd64];
	add.f32 	%f236, %f312, %f235;
	ld.global.f32 	%f237, [%rd64+1024];
	add.f32 	%f238, %f236, %f237;
	ld.global.f32 	%f239, [%rd64+2048];
	add.f32 	%f240, %f238, %f239;
	ld.global.f32 	%f241, [%rd64+3072];
	add.f32 	%f312, %f240, %f241;
	add.s32 	%r193, %r193, 1024;
$L__BB7_13:
	setp.eq.s32 	%p31, %r19, 0;
	@%p31 bra 	$L__BB7_16;
	mul.wide.u32 	%rd65, %r2, 16384;
	add.s64 	%rd9, %rd2, %rd65;
	neg.s32 	%r196, %r19;
$L__BB7_15:
	.pragma "nounroll";
	mul.wide.s32 	%rd66, %r193, 4;
	add.s64 	%rd67, %rd9, %rd66;
	ld.global.f32 	%f242, [%rd67];
	add.f32 	%f312, %f312, %f242;
	add.s32 	%r193, %r193, 256;
	add.s32 	%r196, %r196, 1;
	setp.ne.s32 	%p32, %r196, 0;
	@%p32 bra 	$L__BB7_15;
$L__BB7_16:
	setp.lt.s32 	%p33, %r4, 256;
	@%p33 bra 	$L__BB7_21;
	// begin inline asm
	mov.u32 %r159, %laneid;
	// end inline asm
	mov.b32 	%r161, %f312;
	mov.b32 	%r162, 1;
	mov.b32 	%r183, 31;
	mov.b32 	%r184, -1;
	// begin inline asm
	shfl.sync.down.b32 %r160, %r161, %r162, %r183, %r184;
	// end inline asm
	setp.gt.s32 	%p49, %r159, 30;
	mov.b32 	%f277, %r160;
	add.f32 	%f278, %f312, %f277;
	selp.f32 	%f279, %f312, %f278, %p49;
	mov.b32 	%r166, %f279;
	mov.b32 	%r167, 2;
	// begin inline asm
	shfl.sync.down.b32 %r165, %r166, %r167, %r183, %r184;
	// end inline asm
	setp.gt.s32 	%p50, %r159, 29;
	mov.b32 	%f280, %r165;
	add.f32 	%f281, %f279, %f280;
	selp.f32 	%f282, %f279, %f281, %p50;
	mov.b32 	%r171, %f282;
	mov.b32 	%r172, 4;
	// begin inline asm
	shfl.sync.down.b32 %r170, %r171, %r172, %r183, %r184;
	// end inline asm
	setp.gt.s32 	%p51, %r159, 27;
	mov.b32 	%f283, %r170;
	add.f32 	%f284, %f282, %f283;
	selp.f32 	%f285, %f282, %f284, %p51;
	mov.b32 	%r176, %f285;
	mov.b32 	%r177, 8;
	// begin inline asm
	shfl.sync.down.b32 %r175, %r176, %r177, %r183, %r184;
	// end inline asm
	setp.gt.s32 	%p52, %r159, 23;
	mov.b32 	%f286, %r175;
	add.f32 	%f287, %f285, %f286;
	selp.f32 	%f288, %f285, %f287, %p52;
	mov.b32 	%r181, %f288;
	mov.b32 	%r182, 16;
	// begin inline asm
	shfl.sync.down.b32 %r180, %r181, %r182, %r183, %r184;
	// end inline asm
	setp.gt.s32 	%p53, %r159, 15;
	mov.b32 	%f289, %r180;
	add.f32 	%f16, %f288, %f289;
	selp.f32 	%f323, %f288, %f16, %p53;
	setp.ne.s32 	%p54, %r159, 0;
	@%p54 bra 	$L__BB7_19;
	shr.u32 	%r185, %r5, 3;
	and.b32  	%r186, %r185, 124;
	mov.u32 	%r187, _ZZN3cub18CUB_300001_SM_10006detail6reduce18DeviceReduceKernelINS2_10policy_hubIfyN4cuda3std3__44plusIfEEE10Policy1000EN6thrust24THRUST_300001_SM_1000_NS6detail15normal_iteratorINSD_10device_ptrIfEEEEyS9_fNS7_10__identityEEEvT0_PT3_T1_NS0_13GridEvenShareISN_EET2_T4_E12temp_storage;
	add.s32 	%r188, %r187, %r186;
	st.shared.f32 	[%r188+8], %f16;
$L__BB7_19:
	bar.sync 	0;
	setp.ne.s32 	%p55, %r5, 0;
	@%p55 bra 	$L__BB7_46;
	ld.shared.f32 	%f290, [_ZZN3cub18CUB_300001_SM_10006detail6reduce18DeviceReduceKernelINS2_10policy_hubIfyN4cuda3std3__44plusIfEEE10Policy1000EN6thrust24THRUST_300001_SM_1000_NS6detail15normal_iteratorINSD_10device_ptrIfEEEEyS9_fNS7_10__identityEEEvT0_PT3_T1_NS0_13GridEvenShareISN_EET2_T4_E12temp_storage+12];
	add.f32 	%f291, %f323, %f290;
	ld.shared.f32 	%f292, [_ZZN3cub18CUB_300001_SM_10006detail6reduce18DeviceReduceKernelINS2_10policy_hubIfyN4cuda3std3__44plusIfEEE10Policy1000EN6thrust24THRUST_300001_SM_1000_NS6detail15normal_iteratorINSD_10device_ptrIfEEEEyS9_fNS7_10__identityEEEvT0_PT3_T1_NS0_13GridEvenShareISN_EET2_T4_E12temp_storage+16];
	add.f32 	%f293, %f291, %f292;
	ld.shared.f32 	%f294, [_ZZN3cub18CUB_300001_SM_10006detail6reduce18DeviceReduceKernelINS2_10policy_hubIfyN4cuda3std3__44plusIfEEE10Policy1000EN6thrust24THRUST_300001_SM_1000_NS6detail15normal_iteratorINSD_10device_ptrIfEEEEyS9_fNS7_10__identityEEEvT0_PT3_T1_NS0_13GridEvenShareISN_EET2_T4_E12temp_storage+20];
	add.f32 	%f295, %f293, %f294;
	ld.shared.f32 	%f296, [_ZZN3cub18CUB_300001_SM_10006detail6reduce18DeviceReduceKernelINS2_10policy_hubIfyN4cuda3std3__44plusIfEEE10Policy1000EN6thrust24THRUST_300001_SM_1000_NS6detail15normal_iteratorINSD_10device_ptrIfEEEEyS9_fNS7_10__identityEEEvT0_PT3_T1_NS0_13GridEvenShareISN_EET2_T4_E12temp_storage+24];
	add.f32 	%f297, %f295, %f296;
	ld.shared.f32 	%f298, [_ZZN3cub18CUB_300001_SM_10006detail6reduce18DeviceReduceKernelINS2_10policy_hubIfyN4cuda3std3__44plusIfEEE10Policy1000EN6thrust24THRUST_300001_SM_1000_NS6detail15normal_iteratorINSD_10device_ptrIfEEEEyS9_fNS7_10__identityEEEvT0_PT3_T1_NS0_13GridEvenShareISN_EET2_T4_E12temp_storage+28];
	add.f32 	%f299, %f297, %f298;
	ld.shared.f32 	%f300, [_ZZN3cub18CUB_300001_SM_10006detail6reduce18DeviceReduceKernelINS2_10policy_hubIfyN4cuda3std3__44plusIfEEE10Policy1000EN6thrust24THRUST_300001_SM_1000_NS6detail15normal_iteratorINSD_10device_ptrIfEEEEyS9_fNS7_10__identityEEEvT0_PT3_T1_NS0_13GridEvenShareISN_EET2_T4_E12temp_storage+32];
	add.f32 	%f301, %f299, %f300;
	ld.shared.f32 	%f302, [_ZZN3cub18CUB_300001_SM_10006detail6reduce18DeviceReduceKernelINS2_10policy_hubIfyN4cuda3std3__44plusIfEEE10Policy1000EN6thrust24THRUST_300001_SM_1000_NS6detail15normal_iteratorINSD_10device_ptrIfEEEEyS9_fNS7_10__identityEEEvT0_PT3_T1_NS0_13GridEvenShareISN_EET2_T4_E12temp_storage+36];
	add.f32 	%f323, %f301, %f302;
	bra.uni 	$L__BB7_46;
$L__BB7_21:
	// begin inline asm
	mov.u32 %r121, %laneid;
	// end inline asm
	and.b32  	%r147, %r5, 992;
	add.s32 	%r148, %r147, 32;
	setp.gt.s32 	%p34, %r148, %r4;
	not.b32 	%r149, %r147;
	add.s32 	%r150, %r4, %r149;
	selp.b32 	%r145, %r150, 31, %p34;
	mov.b32 	%r123, %f312;
	mov.b32 	%r124, 1;
	mov.b32 	%r146, -1;
	// begin inline asm
	shfl.sync.down.b32 %r122, %r123, %r124, %r145, %r146;
	// end inline asm
	setp.lt.s32 	%p35, %r121, %r145;
	mov.b32 	%f243, %r122;
	add.f32 	%f244, %f312, %f243;
	selp.f32 	%f245, %f244, %f312, %p35;
	mov.b32 	%r128, %f245;
	mov.b32 	%r129, 2;
	// begin inline asm
	shfl.sync.down.b32 %r127, %r128, %r129, %r145, %r146;
	// end inline asm
	add.s32 	%r151, %r121, 2;
	setp.gt.s32 	%p36, %r151, %r145;
	mov.b32 	%f246, %r127;
	add.f32 	%f247, %f245, %f246;
	selp.f32 	%f248, %f245, %f247, %p36;
	mov.b32 	%r133, %f248;
	mov.b32 	%r134, 4;
	// begin inline asm
	shfl.sync.down.b32 %r132, %r133, %r134, %r145, %r146;
	// end inline asm
	add.s32 	%r152, %r121, 4;
	setp.gt.s32 	%p37, %r152, %r145;
	mov.b32 	%f249, %r132;
	add.f32 	%f250, %f248, %f249;
	selp.f32 	%f251, %f248, %f250, %p37;
	mov.b32 	%r138, %f251;
	mov.b32 	%r139, 8;
	// begin inline asm
	shfl.sync.down.b32 %r137, %r138, %r139, %r145, %r146;
	// end inline asm
	add.s32 	%r153, %r121, 8;
	setp.gt.s32 	%p38, %r153, %r145;
	mov.b32 	%f252, %r137;
	add.f32 	%f253, %f251, %f252;
	selp.f32 	%f254, %f251, %f253, %p38;
	mov.b32 	%r143, %f254;
	mov.b32 	%r144, 16;
	// begin inline asm
	shfl.sync.down.b32 %r142, %r143, %r144, %r145, %r146;
	// end inline asm
	add.s32 	%r154, %r121, 16;
	setp.gt.s32 	%p39, %r154, %r145;
	mov.b32 	%f255, %r142;
	add.f32 	%f256, %f254, %f255;
	selp.f32 	%f323, %f254, %f256, %p39;
	setp.ne.s32 	%p40, %r121, 0;
	@%p40 bra 	$L__BB7_23;
	shr.u32 	%r155, %r5, 3;
	and.b32  	%r156, %r155, 124;
	mov.u32 	%r157, _ZZN3cub18CUB_300001_SM_10006detail6reduce18DeviceReduceKernelINS2_10policy_hubIfyN4cuda3std3__44plusIfEEE10Policy1000EN6thrust24THRUST_300001_SM_1000_NS6detail15normal_iteratorINSD_10device_ptrIfEEEEyS9_fNS7_10__identityEEEvT0_PT3_T1_NS0_13GridEvenShareISN_EET2_T4_E12temp_storage;
	add.s32 	%r158, %r157, %r156;
	st.shared.f32 	[%r158+8], %f323;
$L__BB7_23:
	bar.sync 	0;
	setp.ne.s32 	%p41, %r5, 0;
	@%p41 bra 	$L__BB7_46;
	setp.gt.s32 	%p42, %r4, 32;
	ld.shared.f32 	%f257, [_ZZN3cub18CUB_300001_SM_10006detail6reduce18DeviceReduceKernelINS2_10policy_hubIfyN4cuda3std3__44plusIfEEE10Policy1000EN6thrust24THRUST_300001_SM_1000_NS6detail15normal_iteratorINSD_10device_ptrIfEEEEyS9_fNS7_10__identityEEEvT0_PT3_T1_NS0_13GridEvenShareISN_EET2_T4_E12temp_storage+12];
	add.f32 	%f258, %f323, %f257;
	selp.f32 	%f259, %f258, %f323, %p42;
	setp.gt.s32 	%p43, %r4, 64;
	ld.shared.f32 	%f260, [_ZZN3cub18CUB_300001_SM_10006detail6reduce18DeviceReduceKernelINS2_10policy_hubIfyN4cuda3std3__44plusIfEEE10Policy1000EN6thrust24THRUST_300001_SM_1000_NS6detail15normal_iteratorINSD_10device_ptrIfEEEEyS9_fNS7_10__identityEEEvT0_PT3_T1_NS0_13GridEvenShareISN_EET2_T4_E12temp_storage+16];
	add.f32 	%f261, %f260, %f259;
	selp.f32 	%f262, %f261, %f259, %p43;
	setp.gt.s32 	%p44, %r4, 96;
	ld.shared.f32 	%f263, [_ZZN3cub18CUB_300001_SM_10006detail6reduce18DeviceReduceKernelINS2_10policy_hubIfyN4cuda3std3__44plusIfEEE10Policy1000EN6thrust24THRUST_300001_SM_1000_NS6detail15normal_iteratorINSD_10device_ptrIfEEEEyS9_fNS7_10__identityEEEvT0_PT3_T1_NS0_13GridEvenShareISN_EET2_T4_E12temp_storage+20];
	add.f32 	%f264, %f263, %f262;
	selp.f32 	%f265, %f264, %f262, %p44;
	setp.gt.s32 	%p45, %r4, 128;
	ld.shared.f32 	%f266, [_ZZN3cub18CUB_300001_SM_10006detail6reduce18DeviceReduceKernelINS2_10policy_hubIfyN4cuda3std3__44plusIfEEE10Policy1000EN6thrust24THRUST_300001_SM_1000_NS6detail15normal_iteratorINSD_10device_ptrIfEEEEyS9_fNS7_10__identityEEEvT0_PT3_T1_NS0_13GridEvenShareISN_EET2_T4_E12temp_storage+24];
	add.f32 	%f267, %f266, %f265;
	selp.f32 	%f268, %f267, %f265, %p45;
	setp.gt.s32 	%p46, %r4, 160;
	ld.shared.f32 	%f269, [_ZZN3cub18CUB_300001_SM_10006detail6reduce18DeviceReduceKernelINS2_10policy_hubIfyN4cuda3std3__44plusIfEEE10Policy1000EN6thrust24THRUST_300001_SM_1000_NS6detail15normal_iteratorINSD_10device_ptrIfEEEEyS9_fNS7_10__identityEEEvT0_PT3_T1_NS0_13GridEvenShareISN_EET2_T4_E12temp_storage+28];
	add.f32 	%f270, %f269, %f268;
	selp.f32 	%f271, %f270, %f268, %p46;
	setp.gt.s32 	%p47, %r4, 192;
	ld.shared.f32 	%f272, [_ZZN3cub18CUB_300001_SM_10006detail6reduce18DeviceReduceKernelINS2_10policy_hubIfyN4cuda3std3__44plusIfEEE10Policy1000EN6thrust24THRUST_300001_SM_1000_NS6detail15normal_iteratorINSD_10device_ptrIfEEEEyS9_fNS7_10__identityEEEvT0_PT3_T1_NS0_13GridEvenShareISN_EET2_T4_E12temp_storage+32];
	add.f32 	%f273, %f272, %f271;
	selp.f32 	%f274, %f273, %f271, %p47;
	setp.gt.s32 	%p48, %r4, 224;
	ld.shared.f32 	%f275, [_ZZN3cub18CUB_300001_SM_10006detail6reduce18DeviceReduceKernelINS2_10policy_hubIfyN4cuda3std3__44plusIfEEE10Policy1000EN6thrust24THRUST_300001_SM_1000_NS6detail15normal_iteratorINSD_10device_ptrIfEEEEyS9_fNS7_10__identityEEEvT0_PT3_T1_NS0_13GridEvenShareISN_EET2_T4_E12temp_storage+36];
	add.f32 	%f276, %f275, %f274;
	selp.f32 	%f323, %f276, %f274, %p48;
	bra.uni 	$L__BB7_46;
$L__BB7_25:
	cvt.u32.u64 	%r52, %rd4;
	mov.u32 	%r27, %tid.x;
	add.s32 	%r53, %r27, %r52;
	mul.wide.u32 	%rd26, %r53, 4;
	add.s64 	%rd27, %rd2, %rd26;
	ld.global.f32 	%f41, [%rd27];
	ld.global.f32 	%f42, [%rd27+1024];
	ld.global.f32 	%f43, [%rd27+2048];
	ld.global.f32 	%f44, [%rd27+3072];
	ld.global.f32 	%f45, [%rd27+4096];
	ld.global.f32 	%f46, [%rd27+5120];
	ld.global.f32 	%f47, [%rd27+6144];
	ld.global.f32 	%f48, [%rd27+7168];
	ld.global.f32 	%f49, [%rd27+8192];
	ld.global.f32 	%f50, [%rd27+9216];
	ld.global.f32 	%f51, [%rd27+10240];
	ld.global.f32 	%f52, [%rd27+11264];
	ld.global.f32 	%f53, [%rd27+12288];
	ld.global.f32 	%f54, [%rd27+13312];
	ld.global.f32 	%f55, [%rd27+14336];
	ld.global.f32 	%f56, [%rd27+15360];
	add.f32 	%f57, %f41, %f42;
	add.f32 	%f58, %f43, %f44;
	add.f32 	%f59, %f45, %f46;
	add.f32 	%f60, %f47, %f48;
	add.f32 	%f61, %f49, %f50;
	add.f32 	%f62, %f51, %f52;
	add.f32 	%f63, %f53, %f54;
	add.f32 	%f64, %f55, %f56;
	add.f32 	%f65, %f57, %f58;
	add.f32 	%f66, %f59, %f60;
	add.f32 	%f67, %f61, %f62;
	add.f32 	%f68, %f63, %f64;
	add.f32 	%f69, %f65, %f66;
	add.f32 	%f70, %f67, %f68;
	add.f32 	%f322, %f69, %f70;
	setp.lt.u64 	%p2, %rd5, %rd3;
	@%p2 bra 	$L__BB7_42;
	cvt.u32.u64 	%r55, %rd3;
	cvt.u64.u32 	%rd28, %r27;
	add.s64 	%rd74, %rd4, %rd3;
	cvt.u32.u64 	%r28, %rd1;
	not.b32 	%r57, %r27;
	add.s32 	%r58, %r57, %r28;
	sub.s32 	%r59, %r58, %r55;
	sub.s32 	%r198, %r59, %r52;
	add.s64 	%rd29, %rd74, %rd28;
	shl.b64 	%rd30, %rd29, 2;
	add.s64 	%rd31, %rd30, %rd2;
	add.s64 	%rd73, %rd31, 8192;
	mov.b32 	%r199, 0;
	shl.b32 	%r60, %r1, 12;
	mov.u64 	%rd75, %rd4;
$L__BB7_27:
	cvt.s64.s32 	%rd15, %r60;
	add.s64 	%rd75, %rd75, %rd15;
	add.s64 	%rd32, %rd1, -4096;
	setp.gt.u64 	%p3, %rd75, %rd32;
	@%p3 bra 	$L__BB7_29;
	shl.b32 	%r61, %r1, 12;
	cvt.s64.s32 	%rd33, %r61;
	cvt.u64.u32 	%rd34, %r27;
	add.s64 	%rd35, %rd75, %rd34;
	shl.b64 	%rd36, %rd35, 2;
	add.s64 	%rd37, %rd2, %rd36;
	ld.global.f32 	%f71, [%rd37];
	ld.global.f32 	%f72, [%rd37+1024];
	ld.global.f32 	%f73, [%rd37+2048];
	ld.global.f32 	%f74, [%rd37+3072];
	ld.global.f32 	%f75, [%rd37+4096];
	ld.global.f32 	%f76, [%rd37+5120];
	ld.global.f32 	%f77, [%rd37+6144];
	ld.global.f32 	%f78, [%rd37+7168];
	ld.global.f32 	%f79, [%rd37+8192];
	ld.global.f32 	%f80, [%rd37+9216];
	ld.global.f32 	%f81, [%rd37+10240];
	ld.global.f32 	%f82, [%rd37+11264];
	ld.global.f32 	%f83, [%rd37+12288];
	ld.global.f32 	%f84, [%rd37+13312];
	ld.global.f32 	%f85, [%rd37+14336];
	ld.global.f32 	%f86, [%rd37+15360];
	add.f32 	%f87, %f322, %f71;
	add.f32 	%f88, %f72, %f73;
	add.f32 	%f89, %f74, %f75;
	add.f32 	%f90, %f76, %f77;
	add.f32 	%f91, %f78, %f79;
	add.f32 	%f92, %f80, %f81;
	add.f32 	%f93, %f82, %f83;
	add.f32 	%f94, %f84, %f85;
	add.f32 	%f95, %f87, %f88;
	add.f32 	%f96, %f89, %f90;
	add.f32 	%f97, %f91, %f92;
	add.f32 	%f98, %f93, %f94;
	add.f32 	%f99, %f95, %f96;
	add.f32 	%f100, %f97, %f98;
	add.f32 	%f101, %f99, %f100;
	add.f32 	%f322, %f101, %f86;
	sub.s64 	%rd38, %rd1, %rd75;
	setp.lt.u64 	%p4, %rd38, %rd33;
	add.s32 	%r199, %r199, 1;
	add.s64 	%rd74, %rd74, %rd33;
	sub.s32 	%r198, %r198, %r61;
	mul.wide.s32 	%rd39, %r61, 4;
	add.s64 	%rd73, %rd73, %rd39;
	@%p4 bra 	$L__BB7_42;
	bra.uni 	$L__BB7_27;
$L__BB7_29:
	setp.le.u64 	%p5, %rd1, %rd75;
	cvt.u32.u64 	%r62, %rd75;
	cvt.u32.u64 	%r63, %rd1;
	sub.s32 	%r64, %r63, %r62;
	setp.ge.s32 	%p6, %r27, %r64;
	or.pred  	%p7, %p5, %p6;
	@%p7 bra 	$L__BB7_42;
	cvt.u32.u64 	%r66, %rd15;
	cvt.u32.u64 	%r67, %rd4;
	not.b32 	%r68, %r27;
	add.s32 	%r69, %r68, %r28;
	add.s32 	%r70, %r66, %r67;
	sub.s32 	%r71, %r69, %r70;
	mul.lo.s32 	%r72, %r1, %r199;
	shl.b32 	%r73, %r72, 12;
	sub.s32 	%r74, %r71, %r73;
	shr.u32 	%r75, %r74, 8;
	add.s32 	%r34, %r75, 1;
	and.b32  	%r35, %r34, 15;
	setp.lt.u32 	%p8, %r74, 3840;
	mov.u32 	%r202, %r27;
	@%p8 bra 	$L__BB7_33;
	shr.u32 	%r76, %r198, 8;
	add.s32 	%r77, %r76, 1;
	and.b32  	%r78, %r77, 33554416;
	neg.s32 	%r200, %r78;
	mov.u32 	%r202, %r27;
$L__BB7_32:
	.pragma "nounroll";
	ld.global.f32 	%f103, [%rd73+-8192];
	add.f32 	%f104, %f322, %f103;
	ld.global.f32 	%f105, [%rd73+-7168];
	add.f32 	%f106, %f104, %f105;
	ld.global.f32 	%f107, [%rd73+-6144];
	add.f32 	%f108, %f106, %f107;
	ld.global.f32 	%f109, [%rd73+-5120];
	add.f32 	%f110, %f108, %f109;
	ld.global.f32 	%f111, [%rd73+-4096];
	add.f32 	%f112, %f110, %f111;
	ld.global.f32 	%f113, [%rd73+-3072];
	add.f32 	%f114, %f112, %f113;
	ld.global.f32 	%f115, [%rd73+-2048];
	add.f32 	%f116, %f114, %f115;
	ld.global.f32 	%f117, [%rd73+-1024];
	add.f32 	%f118, %f116, %f117;
	ld.global.f32 	%f119, [%rd73];
	add.f32 	%f120, %f118, %f119;
	ld.global.f32 	%f121, [%rd73+1024];
	add.f32 	%f122, %f120, %f121;
	ld.global.f32 	%f123, [%rd73+2048];
	add.f32 	%f124, %f122, %f123;
	ld.global.f32 	%f125, [%rd73+3072];
	add.f32 	%f126, %f124, %f125;
	ld.global.f32 	%f127, [%rd73+4096];
	add.f32 	%f128, %f126, %f127;
	ld.global.f32 	%f129, [%rd73+5120];
	add.f32 	%f130, %f128, %f129;
	ld.global.f32 	%f131, [%rd73+6144];
	add.f32 	%f132, %f130, %f131;
	ld.global.f32 	%f133, [%rd73+7168];
	add.f32 	%f322, %f132, %f133;
	add.s32 	%r202, %r202, 4096;
	add.s32 	%r200, %r200, 16;
	add.s64 	%rd73, %rd73, 16384;
	setp.ne.s32 	%p9, %r200, 0;
	@%p9 bra 	$L__BB7_32;
$L__BB7_33:
	setp.eq.s32 	%p10, %r35, 0;
	@%p10 bra 	$L__BB7_42;
	and.b32  	%r42, %r34, 7;
	setp.lt.u32 	%p11, %r35, 8;
	@%p11 bra 	$L__BB7_36;
	cvt.u64.u32 	%rd40, %r202;
	add.s64 	%rd41, %rd75, %rd40;
	shl.b64 	%rd42, %rd41, 2;
	add.s64 	%rd43, %rd2, %rd42;
	ld.global.f32 	%f135, [%rd43];
	add.f32 	%f136, %f322, %f135;
	ld.global.f32 	%f137, [%rd43+1024];
	add.f32 	%f138, %f136, %f137;
	ld.global.f32 	%f139, [%rd43+2048];
	add.f32 	%f140, %f138, %f139;
	ld.global.f32 	%f141, [%rd43+3072];
	add.f32 	%f142, %f140, %f141;
	ld.global.f32 	%f143, [%rd43+4096];
	add.f32 	%f144, %f142, %f143;
	ld.global.f32 	%f145, [%rd43+5120];
	add.f32 	%f146, %f144, %f145;
	ld.global.f32 	%f147, [%rd43+6144];
	add.f32 	%f148, %f146, %f147;
	ld.global.f32 	%f149, [%rd43+7168];
	add.f32 	%f322, %f148, %f149;
	add.s32 	%r202, %r202, 2048;
$L__BB7_36:
	setp.eq.s32 	%p12, %r42, 0;
	@%p12 bra 	$L__BB7_42;
	setp.lt.u32 	%p13, %r42, 4;
	@%p13 bra 	$L__BB7_39;
	cvt.u64.u32 	%rd44, %r202;
	add.s64 	%rd45, %rd75, %rd44;
	shl.b64 	%rd46, %rd45, 2;
	add.s64 	%rd47, %rd2, %rd46;
	ld.global.f32 	%f151, [%rd47];
	add.f32 	%f152, %f322, %f151;
	ld.global.f32 	%f153, [%rd47+1024];
	add.f32 	%f154, %f152, %f153;
	ld.global.f32 	%f155, [%rd47+2048];
	add.f32 	%f156, %f154, %f155;
	ld.global.f32 	%f157, [%rd47+3072];
	add.f32 	%f322, %f156, %f157;
	add.s32 	%r202, %r202, 1024;
$L__BB7_39:
	and.b32  	%r79, %r34, 3;
	setp.eq.s32 	%p14, %r79, 0;
	@%p14 bra 	$L__BB7_42;
	cvt.u64.u32 	%rd48, %r202;
	add.s64 	%rd49, %rd48, %rd74;
	shl.b64 	%rd50, %rd49, 2;
	add.s64 	%rd77, %rd2, %rd50;
	cvt.u16.u32 	%rs1, %r198;
	shr.u16 	%rs2, %rs1, 8;
	add.s16 	%rs3, %rs2, 1;
	cvt.u32.u16 	%r80, %rs3;
	and.b32  	%r81, %r80, 3;
	neg.s32 	%r205, %r81;
$L__BB7_41:
	.pragma "nounroll";
	ld.global.f32 	%f158, [%rd77];
	add.f32 	%f322, %f322, %f158;
	add.s64 	%rd77, %rd77, 1024;
	add.s32 	%r205, %r205, 1;
	setp.ne.s32 	%p15, %r205, 0;
	@%p15 bra 	$L__BB7_41;
$L__BB7_42:
	// begin inline asm
	mov.u32 %r82, %laneid;
	// end inline asm
	mov.b32 	%r84, %f322;
	mov.b32 	%r85, 1;
	mov.b32 	%r106, 31;
	mov.b32 	%r107, -1;
	// begin inline asm
	shfl.sync.down.b32 %r83, %r84, %r85, %r106, %r107;
	// end inline asm
	setp.gt.s32 	%p16, %r82, 30;
	mov.b32 	%f159, %r83;
	add.f32 	%f160, %f322, %f159;
	selp.f32 	%f161, %f322, %f160, %p16;
	mov.b32 	%r89, %f161;
	mov.b32 	%r90, 2;
	// begin inline asm
	shfl.sync.down.b32 %r88, %r89, %r90, %r106, %r107;
	// end inline asm
	setp.gt.s32 	%p17, %r82, 29;
	mov.b32 	%f162, %r88;
	add.f32 	%f163, %f161, %f162;
	selp.f32 	%f164, %f161, %f163, %p17;
	mov.b32 	%r94, %f164;
	mov.b32 	%r95, 4;
	// begin inline asm
	shfl.sync.down.b32 %r93, %r94, %r95, %r106, %r107;
	// end inline asm
	setp.gt.s32 	%p18, %r82, 27;
	mov.b32 	%f165, %r93;
	add.f32 	%f166, %f164, %f165;
	selp.f32 	%f167, %f164, %f166, %p18;
	mov.b32 	%r99, %f167;
	mov.b32 	%r100, 8;
	// begin inline asm
	shfl.sync.down.b32 %r98, %r99, %r100, %r106, %r107;
	// end inline asm
	setp.gt.s32 	%p19, %r82, 23;
	mov.b32 	%f168, %r98;
	add.f32 	%f169, %f167, %f168;
	selp.f32 	%f170, %f167, %f169, %p19;
	mov.b32 	%r104, %f170;
	mov.b32 	%r105, 16;
	// begin inline asm
	shfl.sync.down.b32 %r103, %r104, %r105, %r106, %r107;
	// end inline asm
	setp.gt.s32 	%p20, %r82, 15;
	mov.b32 	%f171, %r103;
	add.f32 	%f37, %f170, %f171;
	selp.f32 	%f323, %f170, %f37, %p20;
	setp.ne.s32 	%p21, %r82, 0;
	@%p21 bra 	$L__BB7_44;
	shr.u32 	%r108, %r27, 3;
	and.b32  	%r109, %r108, 124;
	mov.u32 	%r110, _ZZN3cub18CUB_300001_SM_10006detail6reduce18DeviceReduceKernelINS2_10policy_hubIfyN4cuda3std3__44plusIfEEE10Policy1000EN6thrust24THRUST_300001_SM_1000_NS6detail15normal_iteratorINSD_10device_ptrIfEEEEyS9_fNS7_10__identityEEEvT0_PT3_T1_NS0_13GridEvenShareISN_EET2_T4_E12temp_storage;
	add.s32 	%r111, %r110, %r109;
	st.shared.f32 	[%r111+8], %f37;
$L__BB7_44:
	bar.sync 	0;
	setp.ne.s32 	%p22, %r27, 0;
	@%p22 bra 	$L__BB7_46;
	ld.shared.f32 	%f172, [_ZZN3cub18CUB_300001_SM_10006detail6reduce18DeviceReduceKernelINS2_10policy_hubIfyN4cuda3std3__44plusIfEEE10Policy1000EN6thrust24THRUST_300001_SM_1000_NS6detail15normal_iteratorINSD_10device_ptrIfEEEEyS9_fNS7_10__identityEEEvT0_PT3_T1_NS0_13GridEvenShareISN_EET2_T4_E12temp_storage+12];
	add.f32 	%f173, %f323, %f172;
	ld.shared.f32 	%f174, [_ZZN3cub18CUB_300001_SM_10006detail6reduce18DeviceReduceKernelINS2_10policy_hubIfyN4cuda3std3__44plusIfEEE10Policy1000EN6thrust24THRUST_300001_SM_1000_NS6detail15normal_iteratorINSD_10device_ptrIfEEEEyS9_fNS7_10__identityEEEvT0_PT3_T1_NS0_13GridEvenShareISN_EET2_T4_E12temp_storage+16];
	add.f32 	%f175, %f173, %f174;
	ld.shared.f32 	%f176, [_ZZN3cub18CUB_300001_SM_10006detail6reduce18DeviceReduceKernelINS2_10policy_hubIfyN4cuda3std3__44plusIfEEE10Policy1000EN6thrust24THRUST_300001_SM_1000_NS6detail15normal_iteratorINSD_10device_ptrIfEEEEyS9_fNS7_10__identityEEEvT0_PT3_T1_NS0_13GridEvenShareISN_EET2_T4_E12temp_storage+20];
	add.f32 	%f177, %f175, %f176;
	ld.shared.f32 	%f178, [_ZZN3cub18CUB_300001_SM_10006detail6reduce18DeviceReduceKernelINS2_10policy_hubIfyN4cuda3std3__44plusIfEEE10Policy1000EN6thrust24THRUST_300001_SM_1000_NS6detail15normal_iteratorINSD_10device_ptrIfEEEEyS9_fNS7_10__identityEEEvT0_PT3_T1_NS0_13GridEvenShareISN_EET2_T4_E12temp_storage+24];
	add.f32 	%f179, %f177, %f178;
	ld.shared.f32 	%f180, [_ZZN3cub18CUB_300001_SM_10006detail6reduce18DeviceReduceKernelINS2_10policy_hubIfyN4cuda3std3__44plusIfEEE10Policy1000EN6thrust24THRUST_300001_SM_1000_NS6detail15normal_iteratorINSD_10device_ptrIfEEEEyS9_fNS7_10__identityEEEvT0_PT3_T1_NS0_13GridEvenShareISN_EET2_T4_E12temp_storage+28];
	add.f32 	%f181, %f179, %f180;
	ld.shared.f32 	%f182, [_ZZN3cub18CUB_300001_SM_10006detail6reduce18DeviceReduceKernelINS2_10policy_hubIfyN4cuda3std3__44plusIfEEE10Policy1000EN6thrust24THRUST_300001_SM_1000_NS6detail15normal_iteratorINSD_10device_ptrIfEEEEyS9_fNS7_10__identityEEEvT0_PT3_T1_NS0_13GridEvenShareISN_EET2_T4_E12temp_storage+32];
	add.f32 	%f183, %f181, %f182;
	ld.shared.f32 	%f184, [_ZZN3cub18CUB_300001_SM_10006detail6reduce18DeviceReduceKernelINS2_10policy_hubIfyN4cuda3std3__44plusIfEEE10Policy1000EN6thrust24THRUST_300001_SM_1000_NS6detail15normal_iteratorINSD_10device_ptrIfEEEEyS9_fNS7_10__identityEEEvT0_PT3_T1_NS0_13GridEvenShareISN_EET2_T4_E12temp_storage+36];
	add.f32 	%f323, %f183, %f184;
$L__BB7_46:
	mov.u32 	%r189, %tid.x;
	setp.ne.s32 	%p56, %r189, 0;
	@%p56 bra 	$L__BB7_48;
	ld.param.u64 	%rd71, [_ZN3cub18CUB_300001_SM_10006detail6reduce18DeviceReduceKernelINS2_10policy_hubIfyN4cuda3std3__44plusIfEEE10Policy1000EN6thrust24THRUST_300001_SM_1000_NS6detail15normal_iteratorINSD_10device_ptrIfEEEEyS9_fNS7_10__identityEEEvT0_PT3_T1_NS0_13GridEvenShareISN_EET2_T4__param_1];
	cvta.to.global.u64 	%rd68, %rd71;
	mul.wide.u32 	%rd69, %r2, 4;
	add.s64 	%rd70, %rd68, %rd69;
	st.global.f32 	[%rd70], %f323;
$L__BB7_48:
	ret;

}
	// .globl	_ZN3cub18CUB_300001_SM_10006detail6reduce28DeviceReduceSingleTileKernelINS2_10policy_hubIfyN4cuda3std3__44plusIfEEE10Policy1000EPfSC_iS9_ffNS7_10__identityEEEvT0_T1_T2_T3_T4_T6_
.visible .entry _ZN3cub18CUB_300001_SM_10006detail6reduce28DeviceReduceSingleTileKernelINS2_10policy_hubIfyN4cuda3std3__44plusIfEEE10Policy1000EPfSC_iS9_ffNS7_10__identityEEEvT0_T1_T2_T3_T4_T6_(
	.param .u64 .ptr .align 1 _ZN3cub18CUB_300001_SM_10006detail6reduce28DeviceReduceSingleTileKernelINS2_10policy_hubIfyN4cuda3std3__44plusIfEEE10Policy1000EPfSC_iS9_ffNS7_10__identityEEEvT0_T1_T2_T3_T4_T6__param_0,
	.param .u64 .ptr .align 1 _ZN3cub18CUB_300001_SM_10006detail6reduce28DeviceReduceSingleTileKernelINS2_10policy_hubIfyN4cuda3std3__44plusIfEEE10Policy1000EPfSC_iS9_ffNS7_10__identityEEEvT0_T1_T2_T3_T4_T6__param_1,
	.param .u32 _ZN3cub18CUB_300001_SM_10006detail6reduce28DeviceReduceSingleTileKernelINS2_10policy_hubIfyN4cuda3std3__44plusIfEEE10Policy1000EPfSC_iS9_ffNS7_10__identityEEEvT0_T1_T2_T3_T4_T6__param_2,
	.param .align 1 .b8 _ZN3cub18CUB_300001_SM_10006detail6reduce28DeviceReduceSingleTileKernelINS2_10policy_hubIfyN4cuda3std3__44plusIfEEE10Policy1000EPfSC_iS9_ffNS7_10__identityEEEvT0_T1_T2_T3_T4_T6__param_3[1],
	.param .f32 _ZN3cub18CUB_300001_SM_10006detail6reduce28DeviceReduceSingleTileKernelINS2_10policy_hubIfyN4cuda3std3__44plusIfEEE10Policy1000EPfSC_iS9_ffNS7_10__identityEEEvT0_T1_T2_T3_T4_T6__param_4,
	.param .align 1 .b8 _ZN3cub18CUB_300001_SM_10006detail6reduce28DeviceReduceSingleTileKernelINS2_10policy_hubIfyN4cuda3std3__44plusIfEEE10Policy1000EPfSC_iS9_ffNS7_10__identityEEEvT0_T1_T2_T3_T4_T6__param_5[1]
)
.maxntid 256
.minnctapersm 1
{
	.reg .pred 	%p<97>;
	.reg .b32 	%r<407>;
	.reg .b32 	%f<419>;
	.reg .b64 	%rd<125>;
	// demoted variable
	.shared .align 4 .b8 _ZZN3cub18CUB_300001_SM_10006detail6reduce28DeviceReduceSingleTileKernelINS2_10policy_hubIfyN4cuda3std3__44plusIfEEE10Policy1000EPfSC_iS9_ffNS7_10__identityEEEvT0_T1_T2_T3_T4_T6_E12temp_storage[44];
	ld.param.u64 	%rd16, [_ZN3cub18CUB_300001_SM_10006detail6reduce28DeviceReduceSingleTileKernelINS2_10policy_hubIfyN4cuda3std3__44plusIfEEE10Policy1000EPfSC_iS9_ffNS7_10__identityEEEvT0_T1_T2_T3_T4_T6__param_0];
	ld.param.u64 	%rd17, [_ZN3cub18CUB_300001_SM_10006detail6reduce28DeviceReduceSingleTileKernelINS2_10policy_hubIfyN4cuda3std3__44plusIfEEE10Policy1000EPfSC_iS9_ffNS7_10__identityEEEvT0_T1_T2_T3_T4_T6__param_1];
	ld.param.u32 	%r67, [_ZN3cub18CUB_300001_SM_10006detail6reduce28DeviceReduceSingleTileKernelINS2_10policy_hubIfyN4cuda3std3__44plusIfEEE10Policy1000EPfSC_iS9_ffNS7_10__identityEEEvT0_T1_T2_T3_T4_T6__param_2];
	ld.param.f32 	%f58, [_ZN3cub18CUB_300001_SM_10006detail6reduce28DeviceReduceSingleTileKernelINS2_10policy_hubIfyN4cuda3std3__44plusIfEEE10Policy1000EPfSC_iS9_ffNS7_10__identityEEEvT0_T1_T2_T3_T4_T6__param_4];
	cvta.to.global.u64 	%rd1, %rd17;
	setp.ne.s32 	%p1, %r67, 0;
	@%p1 bra 	$L__BB8_3;
	mov.u32 	%r380, %tid.x;
	setp.ne.s32 	%p96, %r380, 0;
	@%p96 bra 	$L__BB8_74;
	st.global.f32 	[%rd1], %f58;
	bra.uni 	$L__BB8_74;
$L__BB8_3:
	and.b64  	%rd18, %rd16, 15;
	setp.ne.s64 	%p2, %rd18, 0;
	@%p2 bra 	$L__BB8_38;
	setp.gt.s32 	%p49, %r67, 4095;
	@%p49 bra 	$L__BB8_22;
	mov.u32 	%r1, %tid.x;
	setp.ge.s32 	%p66, %r1, %r67;
	mov.f32 	%f397, 0f00000000;
	mov.u32 	%r384, %r1;
	@%p66 bra 	$L__BB8_7;
	mul.wide.u32 	%rd113, %r1, 4;
	add.s64 	%rd112, %rd16, %rd113;
	// begin inline asm
	ld.global.nc.u32 %r300, [%rd112];
	// end inline asm
	mov.b32 	%f397, %r300;
	add.s32 	%r384, %r1, 256;
$L__BB8_7:
	setp.ge.s32 	%p67, %r384, %r67;
	@%p67 bra 	$L__BB8_13;
	not.b32 	%r301, %r384;
	add.s32 	%r4, %r67, %r301;
	and.b32  	%r302, %r4, 768;
	setp.eq.s32 	%p68, %r302, 768;
	@%p68 bra 	$L__BB8_11;
	mul.wide.u32 	%rd114, %r384, 4;
	add.s64 	%rd121, %rd16, %rd114;
	shr.u32 	%r303, %r4, 8;
	add.s32 	%r304, %r303, 1;
	and.b32  	%r305, %r304, 3;
	neg.s32 	%r382, %r305;
$L__BB8_10:
	.pragma "nounroll";
	// begin inline asm
	ld.global.nc.u32 %r306, [%rd121];
	// end inline asm
	mov.b32 	%f323, %r306;
	add.f32 	%f397, %f397, %f323;
	add.s32 	%r384, %r384, 256;
	add.s64 	%rd121, %rd121, 1024;
	add.s32 	%r382, %r382, 1;
	setp.ne.s32 	%p69, %r382, 0;
	@%p69 bra 	$L__BB8_10;
$L__BB8_11:
	setp.lt.u32 	%p70, %r4, 768;
	@%p70 bra 	$L__BB8_13;
$L__BB8_12:
	mul.wide.s32 	%rd120, %r384, 4;
	add.s64 	%rd116, %rd16, %rd120;
	// begin inline asm
	ld.global.nc.u32 %r307, [%rd116];
	// end inline asm
	mov.b32 	%f324, %r307;
	add.f32 	%f325, %f397, %f324;
	add.s64 	%rd117, %rd116, 1024;
	// begin inline asm
	ld.global.nc.u32 %r308, [%rd117];
	// end inline asm
	mov.b32 	%f326, %r308;
	add.f32 	%f327, %f325, %f326;
	add.s64 	%rd118, %rd116, 2048;
	// begin inline asm
	ld.global.nc.u32 %r309, [%rd118];
	// end inline asm
	mov.b32 	%f328, %r309;
	add.f32 	%f329, %f327, %f328;
	add.s64 	%rd119, %rd116, 3072;
	// begin inline asm
	ld.global.nc.u32 %r310, [%rd119];
	// end inline asm
	mov.b32 	%f330, %r310;
	add.f32 	%f397, %f329, %f330;
	add.s32 	%r384, %r384, 1024;
	setp.lt.s32 	%p71, %r384, %r67;
	@%p71 bra 	$L__BB8_12;
$L__BB8_13:
	setp.lt.s32 	%p72, %r67, 256;
	@%p72 bra 	$L__BB8_18;
	// begin inline asm
	mov.u32 %r349, %laneid;
	// end inline asm
	mov.b32 	%r351, %f397;
	mov.b32 	%r352, 1;
	mov.b32 	%r373, 31;
	mov.b32 	%r374, -1;
	// begin inline asm
	shfl.sync.down.b32 %r350, %r351, %r352, %r373, %r374;
	// end inline asm
	setp.gt.s32 	%p88, %r349, 30;
	mov.b32 	%f365, %r350;
	add.f32 	%f366, %f397, %f365;
	selp.f32 	%f367, %f397, %f366, %p88;
	mov.b32 	%r356, %f367;
	mov.b32 	%r357, 2;
	// begin inline asm
	shfl.sync.down.b32 %r355, %r356, %r357, %r373, %r374;
	// end inline asm
	setp.gt.s32 	%p89, %r349, 29;
	mov.b32 	%f368, %r355;
	add.f32 	%f369, %f367, %f368;
	selp.f32 	%f370, %f367, %f369, %p89;
	mov.b32 	%r361, %f370;
	mov.b32 	%r362, 4;
	// begin inline asm
	shfl.sync.down.b32 %r360, %r361, %r362, %r373, %r374;
	// end inline asm
	setp.gt.s32 	%p90, %r349, 27;
	mov.b32 	%f371, %r360;
	add.f32 	%f372, %f370, %f371;
	selp.f32 	%f373, %f370, %f372, %p90;
	mov.b32 	%r366, %f373;
	mov.b32 	%r367, 8;
	// begin inline asm
	shfl.sync.down.b32 %r365, %r366, %r367, %r373, %r374;
	// end inline asm
	setp.gt.s32 	%p91, %r349, 23;
	mov.b32 	%f374, %r365;
	add.f32 	%f375, %f373, %f374;
	selp.f32 	%f376, %f373, %f375, %p91;
	mov.b32 	%r371, %f376;
	mov.b32 	%r372, 16;
	// begin inline asm
	shfl.sync.down.b32 %r370, %r371, %r372, %r373, %r374;
	// end inline asm
	setp.gt.s32 	%p92, %r349, 15;
	mov.b32 	%f377, %r370;
	add.f32 	%f10, %f376, %f377;
	selp.f32 	%f418, %f376, %f10, %p92;
	setp.ne.s32 	%p93, %r349, 0;
	@%p93 bra 	$L__BB8_16;
	shr.u32 	%r375, %r1, 3;
	and.b32  	%r376, %r375, 124;
	mov.u32 	%r377, _ZZN3cub18CUB_300001_SM_10006detail6reduce28DeviceReduceSingleTileKernelINS2_10policy_hubIfyN4cuda3std3__44plusIfEEE10Policy1000EPfSC_iS9_ffNS7_10__identityEEEvT0_T1_T2_T3_T4_T6_E12temp_storage;
	add.s32 	%r378, %r377, %r376;
	st.shared.f32 	[%r378+8], %f10;
$L__BB8_16:
	bar.sync 	0;
	setp.ne.s32 	%p94, %r1, 0;
	@%p94 bra 	$L__BB8_72;
	ld.shared.f32 	%f378, [_ZZN3cub18CUB_300001_SM_10006detail6reduce28DeviceReduceSingleTileKernelINS2_10policy_hubIfyN4cuda3std3__44plusIfEEE10Policy1000EPfSC_iS9_ffNS7_10__identityEEEvT0_T1_T2_T3_T4_T6_E12temp_storage+12];
	add.f32 	%f379, %f418, %f378;
	ld.shared.f32 	%f380, [_ZZN3cub18CUB_300001_SM_10006detail6reduce28DeviceReduceSingleTileKernelINS2_10policy_hubIfyN4cuda3std3__44plusIfEEE10Policy1000EPfSC_iS9_ffNS7_10__identityEEEvT0_T1_T2_T3_T4_T6_E12temp_storage+16];
	add.f32 	%f381, %f379, %f380;
	ld.shared.f32 	%f382, [_ZZN3cub18CUB_300001_SM_10006detail6reduce28DeviceReduceSingleTileKernelINS2_10policy_hubIfyN4cuda3std3__44plusIfEEE10Policy1000EPfSC_iS9_ffNS7_10__identityEEEvT0_T1_T2_T3_T4_T6_E12temp_storage+20];
	add.f32 	%f383, %f381, %f382;
	ld.shared.f32 	%f384, [_ZZN3cub18CUB_300001_SM_10006detail6reduce28DeviceReduceSingleTileKernelINS2_10policy_hubIfyN4cuda3std3__44plusIfEEE10Policy1000EPfSC_iS9_ffNS7_10__identityEEEvT0_T1_T2_T3_T4_T6_E12temp_storage+24];
	add.f32 	%f385, %f383, %f384;
	ld.shared.f32 	%f386, [_ZZN3cub18CUB_300001_SM_10006detail6reduce28DeviceReduceSingleTileKernelINS2_10policy_hubIfyN4cuda3std3__44plusIfEEE10Policy1000EPfSC_iS9_ffNS7_10__identityEEEvT0_T1_T2_T3_T4_T6_E12temp_storage+28];
	add.f32 	%f387, %f385, %f386;
	ld.shared.f32 	%f388, [_ZZN3cub18CUB_300001_SM_10006detail6reduce28DeviceReduceSingleTileKernelINS2_10policy_hubIfyN4cuda3std3__44plusIfEEE10Policy1000EPfSC_iS9_ffNS7_10__identityEEEvT0_T1_T2_T3_T4_T6_E12temp_storage+32];
	add.f32 	%f389, %f387, %f388;
	ld.shared.f32 	%f390, [_ZZN3cub18CUB_300001_SM_10006detail6reduce28DeviceReduceSingleTileKernelINS2_10policy_hubIfyN4cuda3std3__44plusIfEEE10Policy1000EPfSC_iS9_ffNS7_10__identityEEEvT0_T1_T2_T3_T4_T6_E12temp_storage+36];
	add.f32 	%f418, %f389, %f390;
	bra.uni 	$L__BB8_72;
$L__BB8_18:
	// begin inline asm
	mov.u32 %r311, %laneid;
	// end inline asm
	and.b32  	%r337, %r1, 992;
	add.s32 	%r338, %r337, 32;
	setp.gt.s32 	%p73, %r338, %r67;
	not.b32 	%r339, %r337;
	add.s32 	%r340, %r67, %r339;
	selp.b32 	%r335, %r340, 31, %p73;
	mov.b32 	%r313, %f397;
	mov.b32 	%r314, 1;
	mov.b32 	%r336, -1;
	// begin inline asm
	shfl.sync.down.b32 %r312, %r313, %r314, %r335, %r336;
	// end inline asm
	setp.lt.s32 	%p74, %r311, %r335;
	mov.b32 	%f331, %r312;
	add.f32 	%f332, %f397, %f331;
	selp.f32 	%f333, %f332, %f397, %p74;
	mov.b32 	%r318, %f333;
	mov.b32 	%r319, 2;
	// begin inline asm
	shfl.sync.down.b32 %r317, %r318, %r319, %r335, %r336;
	// end inline asm
	add.s32 	%r341, %r311, 2;
	setp.gt.s32 	%p75, %r341, %r335;
	mov.b32 	%f334, %r317;
	add.f32 	%f335, %f333, %f334;
	selp.f32 	%f336, %f333, %f335, %p75;
	mov.b32 	%r323, %f336;
	mov.b32 	%r324, 4;
	// begin inline asm
	shfl.sync.down.b32 %r322, %r323, %r324, %r335, %r336;
	// end inline asm
	add.s32 	%r342, %r311, 4;
	setp.gt.s32 	%p76, %r342, %r335;
	mov.b32 	%f337, %r322;
	add.f32 	%f338, %f336, %f337;
	selp.f32 	%f339, %f336, %f338, %p76;
	mov.b32 	%r328, %f339;
	mov.b32 	%r329, 8;
	// begin inline asm
	shfl.sync.down.b32 %r327, %r328, %r329, %r335, %r336;
	// end inline asm
	add.s32 	%r343, %r311, 8;
	setp.gt.s32 	%p77, %r343, %r335;
	mov.b32 	%f340, %r327;
	add.f32 	%f341, %f339, %f340;
	selp.f32 	%f342, %f339, %f341, %p77;
	mov.b32 	%r333, %f342;
	mov.b32 	%r334, 16;
	// begin inline asm
	shfl.sync.down.b32 %r332, %r333, %r334, %r335, %r336;
	// end inline asm
	add.s32 	%r344, %r311, 16;
	setp.gt.s32 	%p78, %r344, %r335;
	mov.b32 	%f343, %r332;
	add.f32 	%f344, %f342, %f343;
	selp.f32 	%f418, %f342, %f344, %p78;
	setp.ne.s32 	%p79, %r311, 0;
	@%p79 bra 	$L__BB8_20;
	shr.u32 	%r345, %r1, 3;
	and.b32  	%r346, %r345, 124;
	mov.u32 	%r347, _ZZN3cub18CUB_300001_SM_10006detail6reduce28DeviceReduceSingleTileKernelINS2_10policy_hubIfyN4cuda3std3__44plusIfEEE10Policy1000EPfSC_iS9_ffNS7_10__identityEEEvT0_T1_T2_T3_T4_T6_E12temp_storage;
	add.s32 	%r348, %r347, %r346;
	st.shared.f32 	[%r348+8], %f418;
$L__BB8_20:
	bar.sync 	0;
	setp.ne.s32 	%p80, %r1, 0;
	@%p80 bra 	$L__BB8_72;
	setp.gt.s32 	%p81, %r67, 32;
	ld.shared.f32 	%f345, [_ZZN3cub18CUB_300001_SM_10006detail6reduce28DeviceReduceSingleTileKernelINS2_10policy_hubIfyN4cuda3std3__44plusIfEEE10Policy1000EPfSC_iS9_ffNS7_10__identityEEEvT0_T1_T2_T3_T4_T6_E12temp_storage+12];
	add.f32 	%f346, %f418, %f345;
	selp.f32 	%f347, %f346, %f418, %p81;
	setp.gt.s32 	%p82, %r67, 64;
	ld.shared.f32 	%f348, [_ZZN3cub18CUB_300001_SM_10006detail6reduce28DeviceReduceSingleTileKernelINS2_10policy_hubIfyN4cuda3std3__44plusIfEEE10Policy1000EPfSC_iS9_ffNS7_10__identityEEEvT0_T1_T2_T3_T4_T6_E12temp_storage+16];
	add.f32 	%f349, %f348, %f347;
	selp.f32 	%f350, %f349, %f347, %p82;
	setp.gt.s32 	%p83, %r67, 96;
	ld.shared.f32 	%f351, [_ZZN3cub18CUB_300001_SM_10006detail6reduce28DeviceReduceSingleTileKernelINS2_10policy_hubIfyN4cuda3std3__44plusIfEEE10Policy1000EPfSC_iS9_ffNS7_10__identityEEEvT0_T1_T2_T3_T4_T6_E12temp_storage+20];
	add.f32 	%f352, %f351, %f350;
	selp.f32 	%f353, %f352, %f350, %p83;
	setp.gt.s32 	%p84, %r67, 128;
	ld.shared.f32 	%f354, [_ZZN3cub18CUB_300001_SM_10006detail6reduce28DeviceReduceSingleTileKernelINS2_10policy_hubIfyN4cuda3std3__44plusIfEEE10Policy1000EPfSC_iS9_ffNS7_10__identityEEEvT0_T1_T2_T3_T4_T6_E12temp_storage+24];
	add.f32 	%f355, %f354, %f353;
	selp.f32 	%f356, %f355, %f353, %p84;
	setp.gt.s32 	%p85, %r67, 160;
	ld.shared.f32 	%f357, [_ZZN3cub18CUB_300001_SM_10006detail6reduce28DeviceReduceSingleTileKernelINS2_10policy_hubIfyN4cuda3std3__44plusIfEEE10Policy1000EPfSC_iS9_ffNS7_10__identityEEEvT0_T1_T2_T3_T4_T6_E12temp_storage+28];
	add.f32 	%f358, %f357, %f356;
	selp.f32 	%f359, %f358, %f356, %p85;
	setp.gt.s32 	%p86, %r67, 192;
	ld.shared.f32 	%f360, [_ZZN3cub18CUB_300001_SM_10006detail6reduce28DeviceReduceSingleTileKernelINS2_10policy_hubIfyN4cuda3std3__44plusIfEEE10Policy1000EPfSC_iS9_ffNS7_10__identityEEEvT0_T1_T2_T3_T4_T6_E12temp_storage+32];
	add.f32 	%f361, %f360, %f359;
	selp.f32 	%f362, %f361, %f359, %p86;
	setp.gt.s32 	%p87, %r67, 224;
	ld.shared.f32 	%f363, [_ZZN3cub18CUB_300001_SM_10006detail6reduce28DeviceReduceSingleTileKernelINS2_10policy_hubIfyN4cuda3std3__44plusIfEEE10Policy1000EPfSC_iS9_ffNS7_10__identityEEEvT0_T1_T2_T3_T4_T6_E12temp_storage+36];
	add.f32 	%f364, %f363, %f362;
	selp.f32 	%f418, %f364, %f362, %p87;
	bra.uni 	$L__BB8_72;
$L__BB8_22:
	mov.u32 	%r13, %tid.x;
	shl.b32 	%r224, %r13, 2;
	mul.wide.u32 	%rd86, %r224, 4;
	add.s64 	%rd76, %rd16, %rd86;
	// begin inline asm
	ld.global.nc.v2.u64 {%rd74, %rd75}, [%rd76];
	// end inline asm
	mov.b64 	{%r225, %r226}, %rd75;
	mov.b64 	{%r227, %r228}, %rd74;
	mov.b32 	%f225, %r228;
	mov.b32 	%f226, %r227;
	mov.b32 	%f227, %r226;
	mov.b32 	%f228, %r225;
	add.s64 	%rd79, %rd76, 4096;
	// begin inline asm
	ld.global.nc.v2.u64 {%rd77, %rd78}, [%rd79];
	// end inline asm
	mov.b64 	{%r229, %r230}, %rd78;
	mov.b64 	{%r231, %r232}, %rd77;
	mov.b32 	%f229, %r232;
	mov.b32 	%f230, %r231;
	mov.b32 	%f231, %r230;
	mov.b32 	%f232, %r229;
	add.s64 	%rd82, %rd76, 8192;
	// begin inline asm
	ld.global.nc.v2.u64 {%rd80, %rd81}, [%rd82];
	// end inline asm
	mov.b64 	{%r233, %r234}, %rd81;
	mov.b64 	{%r235, %r236}, %rd80;
	mov.b32 	%f233, %r236;
	mov.b32 	%f234, %r235;
	mov.b32 	%f235, %r234;
	mov.b32 	%f236, %r233;
	add.s64 	%rd85, %rd76, 12288;
	// begin inline asm
	ld.global.nc.v2.u64 {%rd83, %rd84}, [%rd85];
	// end inline asm
	mov.b64 	{%r237, %r238}, %rd84;
	mov.b64 	{%r239, %r240}, %rd83;
	mov.b32 	%f237, %r240;
	mov.b32 	%f238, %r239;
	mov.b32 	%f239, %r238;
	mov.b32 	%f240, %r237;
	add.f32 	%f241, %f226, %f225;
	add.f32 	%f242, %f228, %f227;
	add.f32 	%f243, %f230, %f229;
	add.f32 	%f244, %f232, %f231;
	add.f32 	%f245, %f234, %f233;
	add.f32 	%f246, %f236, %f235;
	add.f32 	%f247, %f238, %f237;
	add.f32 	%f248, %f240, %f239;
	add.f32 	%f249, %f241, %f242;
	add.f32 	%f250, %f243, %f244;
	add.f32 	%f251, %f245, %f246;
	add.f32 	%f252, %f247, %f248;
	add.f32 	%f253, %f249, %f250;
	add.f32 	%f254, %f251, %f252;
	add.f32 	%f404, %f253, %f254;
	setp.lt.u32 	%p50, %r67, 8192;
	mov.b32 	%r387, 4096;
	@%p50 bra 	$L__BB8_26;
	add.s32 	%r14, %r67, -4096;
	mov.b32 	%r387, 4096;
$L__BB8_24:
	mul.wide.s32 	%rd99, %r387, 4;
	add.s64 	%rd89, %rd76, %rd99;
	// begin inline asm
	ld.global.nc.v2.u64 {%rd87, %rd88}, [%rd89];
	// end inline asm
	mov.b64 	{%r242, %r243}, %rd88;
	mov.b64 	{%r244, %r245}, %rd87;
	mov.b32 	%f255, %r245;
	mov.b32 	%f256, %r244;
	mov.b32 	%f257, %r243;
	mov.b32 	%f258, %r242;
	add.s64 	%rd92, %rd89, 4096;
	// begin inline asm
	ld.global.nc.v2.u64 {%rd90, %rd91}, [%rd92];
	// end inline asm
	mov.b64 	{%r246, %r247}, %rd91;
	mov.b64 	{%r248, %r249}, %rd90;
	mov.b32 	%f259, %r249;
	mov.b32 	%f260, %r248;
	mov.b32 	%f261, %r247;
	mov.b32 	%f262, %r246;
	add.s64 	%rd95, %rd89, 8192;
	// begin inline asm
	ld.global.nc.v2.u64 {%rd93, %rd94}, [%rd95];
	// end inline asm
	mov.b64 	{%r250, %r251}, %rd94;
	mov.b64 	{%r252, %r253}, %rd93;
	mov.b32 	%f263, %r253;
	mov.b32 	%f264, %r252;
	mov.b32 	%f265, %r251;
	mov.b32 	%f266, %r250;
	add.s64 	%rd98, %rd89, 12288;
	// begin inline asm
	ld.global.nc.v2.u64 {%rd96, %rd97}, [%rd98];
	// end inline asm
	mov.b64 	{%r254, %r255}, %rd97;
	mov.b64 	{%r256, %r257}, %rd96;
	mov.b32 	%f267, %r257;
	mov.b32 	%f268, %r256;
	mov.b32 	%f269, %r255;
	mov.b32 	%f270, %r254;
	add.f32 	%f271, %f404, %f256;
	add.f32 	%f272, %f255, %f258;
	add.f32 	%f273, %f257, %f260;
	add.f32 	%f274, %f259, %f262;
	add.f32 	%f275, %f261, %f264;
	add.f32 	%f276, %f263, %f266;
	add.f32 	%f277, %f265, %f268;
	add.f32 	%f278, %f267, %f270;
	add.f32 	%f279, %f271, %f272;
	add.f32 	%f280, %f273, %f274;
	add.f32 	%f281, %f275, %f276;
	add.f32 	%f282, %f277, %f278;
	add.f32 	%f283, %f279, %f280;
	add.f32 	%f284, %f281, %f282;
	add.f32 	%f285, %f283, %f284;
	add.f32 	%f404, %f285, %f269;
	sub.s32 	%r258, %r67, %r387;
	setp.lt.s32 	%p51, %r258, 4096;
	@%p51 bra 	$L__BB8_34;
	add.s32 	%r387, %r387, 4096;
	setp.le.s32 	%p52, %r387, %r14;
	@%p52 bra 	$L__BB8_24;
$L__BB8_26:
	setp.le.s32 	%p53, %r67, %r387;
	@%p53 bra 	$L__BB8_34;
	sub.s32 	%r18, %r67, %r387;
	setp.ge.s32 	%p54, %r13, %r18;
	@%p54 bra 	$L__BB8_34;
	not.b32 	%r259, %r13;
	add.s32 	%r260, %r67, %r259;
	sub.s32 	%r19, %r260, %r387;
	and.b32  	%r261, %r19, 768;
	setp.eq.s32 	%p55, %r261, 768;
	mov.u32 	%r391, %r13;
	@%p55 bra 	$L__BB8_31;
	add.s32 	%r389, %r13, %r387;
	shr.u32 	%r262, %r19, 8;
	add.s32 	%r263, %r262, 1;
	and.b32  	%r264, %r263, 3;
	neg.s32 	%r388, %r264;
	mov.u32 	%r391, %r13;
$L__BB8_30:
	.pragma "nounroll";
	mul.wide.u32 	%rd101, %r389, 4;
	add.s64 	%rd100, %rd16, %rd101;
	// begin inline asm
	ld.global.nc.u32 %r265, [%rd100];
	// end inline asm
	mov.b32 	%f287, %r265;
	add.f32 	%f404, %f404, %f287;
	add.s32 	%r391, %r391, 256;
	add.s32 	%r389, %r389, 256;
	add.s32 	%r388, %r388, 1;
	setp.ne.s32 	%p56, %r388, 0;
	@%p56 bra 	$L__BB8_30;
$L__BB8_31:
	setp.lt.u32 	%p57, %r19, 768;
	@%p57 bra 	$L__BB8_34;
	cvt.u64.u32 	%rd102, %r391;
	cvt.u64.u32 	%rd103, %r387;
	add.s64 	%rd104, %rd102, %rd103;
	shl.b64 	%rd105, %rd104, 2;
	add.s64 	%rd106, %rd105, %rd16;
	add.s64 	%rd122, %rd106, 2048;
	add.s32 	%r392, %r391, %r387;
$L__BB8_33:
	mul.wide.u32 	%rd111, %r392, 4;
	add.s64 	%rd107, %rd16, %rd111;
	// begin inline asm
	ld.global.nc.u32 %r266, [%rd107];
	// end inline asm
	mov.b32 	%f288, %r266;
	add.f32 	%f289, %f404, %f288;
	add.s64 	%rd108, %rd122, -1024;
	// begin inline asm
	ld.global.nc.u32 %r267, [%rd108];
	// end inline asm
	mov.b32 	%f290, %r267;
	add.f32 	%f291, %f289, %f290;
	// begin inline asm
	ld.global.nc.u32 %r268, [%rd122];
	// end inline asm
	mov.b32 	%f292, %r268;
	add.f32 	%f293, %f291, %f292;
	add.s64 	%rd110, %rd122, 1024;
	// begin inline asm
	ld.global.nc.u32 %r269, [%rd110];
	// end inline asm
	mov.b32 	%f294, %r269;
	add.f32 	%f404, %f293, %f294;
	add.s32 	%r391, %r391, 1024;
	add.s64 	%rd122, %rd122, 4096;
	add.s32 	%r392, %r392, 1024;
	setp.lt.s32 	%p58, %r391, %r18;
	@%p58 bra 	$L__BB8_33;
$L__BB8_34:
	// begin inline asm
	mov.u32 %r270, %laneid;
	// end inline asm
	mov.b32 	%r272, %f404;
	mov.b32 	%r273, 1;
	mov.b32 	%r294, 31;
	mov.b32 	%r295, -1;
	// begin inline asm
	shfl.sync.down.b32 %r271, %r272, %r273, %r294, %r295;
	// end inline asm
	setp.gt.s32 	%p59, %r270, 30;
	mov.b32 	%f295, %r271;
	add.f32 	%f296, %f404, %f295;
	selp.f32 	%f297, %f404, %f296, %p59;
	mov.b32 	%r277, %f297;
	mov.b32 	%r278, 2;
	// begin inline asm
	shfl.sync.down.b32 %r276, %r277, %r278, %r294, %r295;
	// end inline asm
	setp.gt.s32 	%p60, %r270, 29;
	mov.b32 	%f298, %r276;
	add.f32 	%f299, %f297, %f298;
	selp.f32 	%f300, %f297, %f299, %p60;
	mov.b32 	%r282, %f300;
	mov.b32 	%r283, 4;
	// begin inline asm
	shfl.sync.down.b32 %r281, %r282, %r283, %r294, %r295;
	// end inline asm
	setp.gt.s32 	%p61, %r270, 27;
	mov.b32 	%f301, %r281;
	add.f32 	%f302, %f300, %f301;
	selp.f32 	%f303, %f300, %f302, %p61;
	mov.b32 	%r287, %f303;
	mov.b32 	%r288, 8;
	// begin inline asm
	shfl.sync.down.b32 %r286, %r287, %r288, %r294, %r295;
	// end inline asm
	setp.gt.s32 	%p62, %r270, 23;
	mov.b32 	%f304, %r286;
	add.f32 	%f305, %f303, %f304;
	selp.f32 	%f306, %f303, %f305, %p62;
	mov.b32 	%r292, %f306;
	mov.b32 	%r293, 16;
	// begin inline asm
	shfl.sync.down.b32 %r291, %r292, %r293, %r294, %r295;
	// end inline asm
	setp.gt.s32 	%p63, %r270, 15;
	mov.b32 	%f307, %r291;
	add.f32 	%f26, %f306, %f307;
	selp.f32 	%f418, %f306, %f26, %p63;
	setp.ne.s32 	%p64, %r270, 0;
	@%p64 bra 	$L__BB8_36;
	shr.u32 	%r296, %r13, 3;
	and.b32  	%r297, %r296, 124;
	mov.u32 	%r298, _ZZN3cub18CUB_300001_SM_10006detail6reduce28DeviceReduceSingleTileKernelINS2_10policy_hubIfyN4cuda3std3__44plusIfEEE10Policy1000EPfSC_iS9_ffNS7_10__identityEEEvT0_T1_T2_T3_T4_T6_E12temp_storage;
	add.s32 	%r299, %r298, %r297;
	st.shared.f32 	[%r299+8], %f26;
$L__BB8_36:
	bar.sync 	0;
	setp.ne.s32 	%p65, %r13, 0;
	@%p65 bra 	$L__BB8_72;
	ld.shared.f32 	%f308, [_ZZN3cub18CUB_300001_SM_10006detail6reduce28DeviceReduceSingleTileKernelINS2_10policy_hubIfyN4cuda3std3__44plusIfEEE10Policy1000EPfSC_iS9_ffNS7_10__identityEEEvT0_T1_T2_T3_T4_T6_E12temp_storage+12];
	add.f32 	%f309, %f418, %f308;
	ld.shared.f32 	%f310, [_ZZN3cub18CUB_300001_SM_10006detail6reduce28DeviceReduceSingleTileKernelINS2_10policy_hubIfyN4cuda3std3__44plusIfEEE10Policy1000EPfSC_iS9_ffNS7_10__identityEEEvT0_T1_T2_T3_T4_T6_E12temp_storage+16];
	add.f32 	%f311, %f309, %f310;
	ld.shared.f32 	%f312, [_ZZN3cub18CUB_300001_SM_10006detail6reduce28DeviceReduceSingleTileKernelINS2_10policy_hubIfyN4cuda3std3__44plusIfEEE10Policy1000EPfSC_iS9_ffNS7_10__identityEEEvT0_T1_T2_T3_T4_T6_E12temp_storage+20];
	add.f32 	%f313, %f311, %f312;
	ld.shared.f32 	%f314, [_ZZN3cub18CUB_300001_SM_10006detail6reduce28DeviceReduceSingleTileKernelINS2_10policy_hubIfyN4cuda3std3__44plusIfEEE10Policy1000EPfSC_iS9_ffNS7_10__identityEEEvT0_T1_T2_T3_T4_T6_E12temp_storage+24];
	add.f32 	%f315, %f313, %f314;
	ld.shared.f32 	%f316, [_ZZN3cub18CUB_300001_SM_10006detail6reduce28DeviceReduceSingleTileKernelINS2_10policy_hubIfyN4cuda3std3__44plusIfEEE10Policy1000EPfSC_iS9_ffNS7_10__identityEEEvT0_T1_T2_T3_T4_T6_E12temp_storage+28];
	add.f32 	%f317, %f315, %f316;
	ld.shared.f32 	%f318, [_ZZN3cub18CUB_300001_SM_10006detail6reduce28DeviceReduceSingleTileKernelINS2_10policy_hubIfyN4cuda3std3__44plusIfEEE10Policy1000EPfSC_iS9_ffNS7_10__identityEEEvT0_T1_T2_T3_T4_T6_E12temp_storage+32];
	add.f32 	%f319, %f317, %f318;
	ld.shared.f32 	%f320, [_ZZN3cub18CUB_300001_SM_10006detail6reduce28DeviceReduceSingleTileKernelINS2_10policy_hubIfyN4cuda3std3__44plusIfEEE10Policy1000EPfSC_iS9_ffNS7_10__identityEEEvT0_T1_T2_T3_T4_T6_E12temp_storage+36];
	add.f32 	%f418, %f319, %f320;
	bra.uni 	$L__BB8_72;
$L__BB8_38:
	setp.gt.s32 	%p3, %r67, 4095;
	@%p3 bra 	$L__BB8_56;
	mov.u32 	%r34, %tid.x;
	setp.ge.s32 	%p20, %r34, %r67;
	mov.f32 	%f410, 0f00000000;
	mov.u32 	%r397, %r34;
	@%p20 bra 	$L__BB8_41;
	mul.wide.u32 	%rd66, %r34, 4;
	add.s64 	%rd65, %rd16, %rd66;
	// begin inline asm
	ld.global.nc.u32 %r144, [%rd65];
	// end inline asm
	mov.b32 	%f410, %r144;
	add.s32 	%r397, %r34, 256;
$L__BB8_41:
	setp.ge.s32 	%p21, %r397, %r67;
	@%p21 bra 	$L__BB8_47;
	not.b32 	%r145, %r397;
	add.s32 	%r37, %r67, %r145;
	and.b32  	%r146, %r37, 768;
	setp.eq.s32 	%p22, %r146, 768;
	@%p22 bra 	$L__BB8_45;
	mul.wide.u32 	%rd67, %r397, 4;
	add.s64 	%rd123, %rd16, %rd67;
	shr.u32 	%r147, %r37, 8;
	add.s32 	%r148, %r147, 1;
	and.b32  	%r149, %r148, 3;
	neg.s32 	%r395, %r149;
$L__BB8_44:
	.pragma "nounroll";
	// begin inline asm
	ld.global.nc.u32 %r150, [%rd123];
	// end inline asm
	mov.b32 	%f157, %r150;
	add.f32 	%f410, %f410, %f157;
	add.s32 	%r397, %r397, 256;
	add.s64 	%rd123, %rd123, 1024;
	add.s32 	%r395, %r395, 1;
	setp.ne.s32 	%p23, %r395, 0;
	@%p23 bra 	$L__BB8_44;
$L__BB8_45:
	setp.lt.u32 	%p24, %r37, 768;
	@%p24 bra 	$L__BB8_47;
$L__BB8_46:
	mul.wide.s32 	%rd73, %r397, 4;
	add.s64 	%rd69, %rd16, %rd73;
	// begin inline asm
	ld.global.nc.u32 %r151, [%rd69];
	// end inline asm
	mov.b32 	%f158, %r151;
	add.f32 	%f159, %f410, %f158;
	add.s64 	%rd70, %rd69, 1024;
	// begin inline asm
	ld.global.nc.u32 %r152, [%rd70];
	// end inline asm
	mov.b32 	%f160, %r152;
	add.f32 	%f161, %f159, %f160;
	add.s64 	%rd71, %rd69, 2048;
	// begin inline asm
	ld.global.nc.u32 %r153, [%rd71];
	// end inline asm
	mov.b32 	%f162, %r153;
	add.f32 	%f163, %f161, %f162;
	add.s64 	%rd72, %rd69, 3072;
	// begin inline asm
	ld.global.nc.u32 %r154, [%rd72];
	// end inline asm
	mov.b32 	%f164, %r154;
	add.f32 	%f410, %f163, %f164;
	add.s32 	%r397, %r397, 1024;
	setp.lt.s32 	%p25, %r397, %r67;
	@%p25 bra 	$L__BB8_46;
$L__BB8_47:
	setp.lt.s32 	%p26, %r67, 256;
	@%p26 bra 	$L__BB8_52;
	// begin inline asm
	mov.u32 %r193, %laneid;
	// end inline asm
	mov.b32 	%r195, %f410;
	mov.b32 	%r196, 1;
	mov.b32 	%r217, 31;
	mov.b32 	%r218, -1;
	// begin inline asm
	shfl.sync.down.b32 %r194, %r195, %r196, %r217, %r218;
	// end inline asm
	setp.gt.s32 	%p42, %r193, 30;
	mov.b32 	%f199, %r194;
	add.f32 	%f200, %f410, %f199;
	selp.f32 	%f201, %f410, %f200, %p42;
	mov.b32 	%r200, %f201;
	mov.b32 	%r201, 2;
	// begin inline asm
	shfl.sync.down.b32 %r199, %r200, %r201, %r217, %r218;
	// end inline asm
	setp.gt.s32 	%p43, %r193, 29;
	mov.b32 	%f202, %r199;
	add.f32 	%f203, %f201, %f202;
	selp.f32 	%f204, %f201, %f203, %p43;
	mov.b32 	%r205, %f204;
	mov.b32 	%r206, 4;
	// begin inline asm
	shfl.sync.down.b32 %r204, %r205, %r206, %r217, %r218;
	// end inline asm
	setp.gt.s32 	%p44, %r193, 27;
	mov.b32 	%f205, %r204;
	add.f32 	%f206, %f204, %f205;
	selp.f32 	%f207, %f204, %f206, %p44;
	mov.b32 	%r210, %f207;
	mov.b32 	%r211, 8;
	// begin inline asm
	shfl.sync.down.b32 %r209, %r210, %r211, %r217, %r218;
	// end inline asm
	setp.gt.s32 	%p45, %r193, 23;
	mov.b32 	%f208, %r209;
	add.f32 	%f209, %f207, %f208;
	selp.f32 	%f210, %f207, %f209, %p45;
	mov.b32 	%r215, %f210;
	mov.b32 	%r216, 16;
	// begin inline asm
	shfl.sync.down.b32 %r214, %r215, %r216, %r217, %r218;
	// end inline asm
	setp.gt.s32 	%p46, %r193, 15;
	mov.b32 	%f211, %r214;
	add.f32 	%f38, %f210, %f211;
	selp.f32 	%f418, %f210, %f38, %p46;
	setp.ne.s32 	%p47, %r193, 0;
	@%p47 bra 	$L__BB8_50;
	shr.u32 	%r219, %r34, 3;
	and.b32  	%r220, %r219, 124;
	mov.u32 	%r221, _ZZN3cub18CUB_300001_SM_10006detail6reduce28DeviceReduceSingleTileKernelINS2_10policy_hubIfyN4cuda3std3__44plusIfEEE10Policy1000EPfSC_iS9_ffNS7_10__identityEEEvT0_T1_T2_T3_T4_T6_E12temp_storage;
	add.s32 	%r222, %r221, %r220;
	st.shared.f32 	[%r222+8], %f38;
$L__BB8_50:
	bar.sync 	0;
	setp.ne.s32 	%p48, %r34, 0;
	@%p48 bra 	$L__BB8_72;
	ld.shared.f32 	%f212, [_ZZN3cub18CUB_300001_SM_10006detail6reduce28DeviceReduceSingleTileKernelINS2_10policy_hubIfyN4cuda3std3__44plusIfEEE10Policy1000EPfSC_iS9_ffNS7_10__identityEEEvT0_T1_T2_T3_T4_T6_E12temp_storage+12];
	add.f32 	%f213, %f418, %f212;
	ld.shared.f32 	%f214, [_ZZN3cub18CUB_300001_SM_10006detail6reduce28DeviceReduceSingleTileKernelINS2_10policy_hubIfyN4cuda3std3__44plusIfEEE10Policy1000EPfSC_iS9_ffNS7_10__identityEEEvT0_T1_T2_T3_T4_T6_E12temp_storage+16];
	add.f32 	%f215, %f213, %f214;
	ld.shared.f32 	%f216, [_ZZN3cub18CUB_300001_SM_10006detail6reduce28DeviceReduceSingleTileKernelINS2_10policy_hubIfyN4cuda3std3__44plusIfEEE10Policy1000EPfSC_iS9_ffNS7_10__identityEEEvT0_T1_T2_T3_T4_T6_E12temp_storage+20];
	add.f32 	%f217, %f215, %f216;
	ld.shared.f32 	%f218, [_ZZN3cub18CUB_300001_SM_10006detail6reduce28DeviceReduceSingleTileKernelINS2_10policy_hubIfyN4cuda3std3__44plusIfEEE10Policy1000EPfSC_iS9_ffNS7_10__identityEEEvT0_T1_T2_T3_T4_T6_E12temp_storage+24];
	add.f32 	%f219, %f217, %f218;
	ld.shared.f32 	%f220, [_ZZN3cub18CUB_300001_SM_10006detail6reduce28DeviceReduceSingleTileKernelINS2_10policy_hubIfyN4cuda3std3__44plusIfEEE10Policy1000EPfSC_iS9_ffNS7_10__identityEEEvT0_T1_T2_T3_T4_T6_E12temp_storage+28];
	add.f32 	%f221, %f219, %f220;
	ld.shared.f32 	%f222, [_ZZN3cub18CUB_300001_SM_10006detail6reduce28DeviceReduceSingleTileKernelINS2_10policy_hubIfyN4cuda3std3__44plusIfEEE10Policy1000EPfSC_iS9_ffNS7_10__identityEEEvT0_T1_T2_T3_T4_T6_E12temp_storage+32];
	add.f32 	%f223, %f221, %f222;
	ld.shared.f32 	%f224, [_ZZN3cub18CUB_300001_SM_10006detail6reduce28DeviceReduceSingleTileKernelINS2_10policy_hubIfyN4cuda3std3__44plusIfEEE10Policy1000EPfSC_iS9_ffNS7_10__identityEEEvT0_T1_T2_T3_T4_T6_E12temp_storage+36];
	add.f32 	%f418, %f223, %f224;
	bra.uni 	$L__BB8_72;
$L__BB8_52:
	// begin inline asm
	mov.u32 %r155, %laneid;
	// end inline asm
	and.b32  	%r181, %r34, 992;
	add.s32 	%r182, %r181, 32;
	setp.gt.s32 	%p27, %r182, %r67;
	not.b32 	%r183, %r181;
	add.s32 	%r184, %r67, %r183;
	selp.b32 	%r179, %r184, 31, %p27;
	mov.b32 	%r157, %f410;
	mov.b32 	%r158, 1;
	mov.b32 	%r180, -1;
	// begin inline asm
	shfl.sync.down.b32 %r156, %r157, %r158, %r179, %r180;
	// end inline asm
	setp.lt.s32 	%p28, %r155, %r179;
	mov.b32 	%f165, %r156;
	add.f32 	%f166, %f410, %f165;
	selp.f32 	%f167, %f166, %f410, %p28;
	mov.b32 	%r162, %f167;
	mov.b32 	%r163, 2;
	// begin inline asm
	shfl.sync.down.b32 %r161, %r162, %r163, %r179, %r180;
	// end inline asm
	add.s32 	%r185, %r155, 2;
	setp.gt.s32 	%p29, %r185, %r179;
	mov.b32 	%f168, %r161;
	add.f32 	%f169, %f167, %f168;
	selp.f32 	%f170, %f167, %f169, %p29;
	mov.b32 	%r167, %f170;
	mov.b32 	%r168, 4;
	// begin inline asm
	shfl.sync.down.b32 %r166, %r167, %r168, %r179, %r180;
	// end inline asm
	add.s32 	%r186, %r155, 4;
	setp.gt.s32 	%p30, %r186, %r179;
	mov.b32 	%f171, %r166;
	add.f32 	%f172, %f170, %f171;
	selp.f32 	%f173, %f170, %f172, %p30;
	mov.b32 	%r172, %f173;
	mov.b32 	%r173, 8;
	// begin inline asm
	shfl.sync.down.b32 %r171, %r172, %r173, %r179, %r180;
	// end inline asm
	add.s32 	%r187, %r155, 8;
	setp.gt.s32 	%p31, %r187, %r179;
	mov.b32 	%f174, %r171;
	add.f32 	%f175, %f173, %f174;
	selp.f32 	%f176, %f173, %f175, %p31;
	mov.b32 	%r177, %f176;
	mov.b32 	%r178, 16;
	// begin inline asm
	shfl.sync.down.b32 %r176, %r177, %r178, %r179, %r180;
	// end inline asm
	add.s32 	%r188, %r155, 16;
	setp.gt.s32 	%p32, %r188, %r179;
	mov.b32 	%f177, %r176;
	add.f32 	%f178, %f176, %f177;
	selp.f32 	%f418, %f176, %f178, %p32;
	setp.ne.s32 	%p33, %r155, 0;
	@%p33 bra 	$L__BB8_54;
	shr.u32 	%r189, %r34, 3;
	and.b32  	%r190, %r189, 124;
	mov.u32 	%r191, _ZZN3cub18CUB_300001_SM_10006detail6reduce28DeviceReduceSingleTileKernelINS2_10policy_hubIfyN4cuda3std3__44plusIfEEE10Policy1000EPfSC_iS9_ffNS7_10__identityEEEvT0_T1_T2_T3_T4_T6_E12temp_storage;
	add.s32 	%r192, %r191, %r190;
	st.shared.f32 	[%r192+8], %f418;
$L__BB8_54:
	bar.sync 	0;
	setp.ne.s32 	%p34, %r34, 0;
	@%p34 bra 	$L__BB8_72;
	setp.gt.s32 	%p35, %r67, 32;
	ld.shared.f32 	%f179, [_ZZN3cub18CUB_300001_SM_10006detail6reduce28DeviceReduceSingleTileKernelINS2_10policy_hubIfyN4cuda3std3__44plusIfEEE10Policy1000EPfSC_iS9_ffNS7_10__identityEEEvT0_T1_T2_T3_T4_T6_E12temp_storage+12];
	add.f32 	%f180, %f418, %f179;
	selp.f32 	%f181, %f180, %f418, %p35;
	setp.gt.s32 	%p36, %r67, 64;
	ld.shared.f32 	%f182, [_ZZN3cub18CUB_300001_SM_10006detail6reduce28DeviceReduceSingleTileKernelINS2_10policy_hubIfyN4cuda3std3__44plusIfEEE10Policy1000EPfSC_iS9_ffNS7_10__identityEEEvT0_T1_T2_T3_T4_T6_E12temp_storage+16];
	add.f32 	%f183, %f182, %f181;
	selp.f32 	%f184, %f183, %f181, %p36;
	setp.gt.s32 	%p37, %r67, 96;
	ld.shared.f32 	%f185, [_ZZN3cub18CUB_300001_SM_10006detail6reduce28DeviceReduceSingleTileKernelINS2_10policy_hubIfyN4cuda3std3__44plusIfEEE10Policy1000EPfSC_iS9_ffNS7_10__identityEEEvT0_T1_T2_T3_T4_T6_E12temp_storage+20];
	add.f32 	%f186, %f185, %f184;
	selp.f32 	%f187, %f186, %f184, %p37;
	setp.gt.s32 	%p38, %r67, 128;
	ld.shared.f32 	%f188, [_ZZN3cub18CUB_300001_SM_10006detail6reduce28DeviceReduceSingleTileKernelINS2_10policy_hubIfyN4cuda3std3__44plusIfEEE10Policy1000EPfSC_iS9_ffNS7_10__identityEEEvT0_T1_T2_T3_T4_T6_E12temp_storage+24];
	add.f32 	%f189, %f188, %f187;
	selp.f32 	%f190, %f189, %f187, %p38;
	setp.gt.s32 	%p39, %r67, 160;
	ld.shared.f32 	%f191, [_ZZN3cub18CUB_300001_SM_10006detail6reduce28DeviceReduceSingleTileKernelINS2_10policy_hubIfyN4cuda3std3__44plusIfEEE10Policy1000EPfSC_iS9_ffNS7_10__identityEEEvT0_T1_T2_T3_T4_T6_E12temp_storage+28];
	add.f32 	%f192, %f191, %f190;
	selp.f32 	%f193, %f192, %f190, %p39;
	setp.gt.s32 	%p40, %r67, 192;
	ld.shared.f32 	%f194, [_ZZN3cub18CUB_300001_SM_10006detail6reduce28DeviceReduceSingleTileKernelINS2_10policy_hubIfyN4cuda3std3__44plusIfEEE10Policy1000EPfSC_iS9_ffNS7_10__identityEEEvT0_T1_T2_T3_T4_T6_E12temp_storage+32];
	add.f32 	%f195, %f194, %f193;
	selp.f32 	%f196, %f195, %f193, %p40;
	setp.gt.s32 	%p41, %r67, 224;
	ld.shared.f32 	%f197, [_ZZN3cub18CUB_300001_SM_10006detail6reduce28DeviceReduceSingleTileKernelINS2_10policy_hubIfyN4cuda3std3__44plusIfEEE10Policy1000EPfSC_iS9_ffNS7_10__identityEEEvT0_T1_T2_T3_T4_T6_E12temp_storage+36];
	add.f32 	%f198, %f197, %f196;
	selp.f32 	%f418, %f198, %f196, %p41;
	bra.uni 	$L__BB8_72;
$L__BB8_56:
	mov.u32 	%r46, %tid.x;
	mul.wide.u32 	%rd35, %r46, 4;
	add.s64 	%rd19, %rd16, %rd35;
	// begin inline asm
	ld.global.nc.u32 %r68, [%rd19];
	// end inline asm
	mov.b32 	%f59, %r68;
	add.s64 	%rd20, %rd19, 1024;
	// begin inline asm
	ld.global.nc.u32 %r69, [%rd20];
	// end inline asm
	mov.b32 	%f60, %r69;
	add.s64 	%rd21, %rd19, 2048;
	// begin inline asm
	ld.global.nc.u32 %r70, [%rd21];
	// end inline asm
	mov.b32 	%f61, %r70;
	add.s64 	%rd22, %rd19, 3072;
	// begin inline asm
	ld.global.nc.u32 %r71, [%rd22];
	// end inline asm
	mov.b32 	%f62, %r71;
	add.s64 	%rd23, %rd19, 4096;
	// begin inline asm
	ld.global.nc.u32 %r72, [%rd23];
	// end inline asm
	mov.b32 	%f63, %r72;
	add.s64 	%rd24, %rd19, 5120;
	// begin inline asm
	ld.global.nc.u32 %r73, [%rd24];
	// end inline asm
	mov.b32 	%f64, %r73;
	add.s64 	%rd25, %rd19, 6144;
	// begin inline asm
	ld.global.nc.u32 %r74, [%rd25];
	// end inline asm
	mov.b32 	%f65, %r74;
	add.s64 	%rd26, %rd19, 7168;
	// begin inline asm
	ld.global.nc.u32 %r75, [%rd26];
	// end inline asm
	mov.b32 	%f66, %r75;
	add.s64 	%rd27, %rd19, 8192;
	// begin inline asm
	ld.global.nc.u32 %r76, [%rd27];
	// end inline asm
	mov.b32 	%f67, %r76;
	add.s64 	%rd28, %rd19, 9216;
	// begin inline asm
	ld.global.nc.u32 %r77, [%rd28];
	// end inline asm
	mov.b32 	%f68, %r77;
	add.s64 	%rd29, %rd19, 10240;
	// begin inline asm
	ld.global.nc.u32 %r78, [%rd29];
	// end inline asm
	mov.b32 	%f69, %r78;
	add.s64 	%rd30, %rd19, 11264;
	// begin inline asm
	ld.global.nc.u32 %r79, [%rd30];
	// end inline asm
	mov.b32 	%f70, %r79;
	add.s64 	%rd31, %rd19, 12288;
	// begin inline asm
	ld.global.nc.u32 %r80, [%rd31];
	// end inline asm
	mov.b32 	%f71, %r80;
	add.s64 	%rd32, %rd19, 13312;
	// begin inline asm
	ld.global.nc.u32 %r81, [%rd32];
	// end inline asm
	mov.b32 	%f72, %r81;
	add.s64 	%rd33, %rd19, 14336;
	// begin inline asm
	ld.global.nc.u32 %r82, [%rd33];
	// end inline asm
	mov.b32 	%f73, %r82;
	add.s64 	%rd34, %rd19, 15360;
	// begin inline asm
	ld.global.nc.u32 %r83, [%rd34];
	// end inline asm
	mov.b32 	%f74, %r83;
	add.f32 	%f75, %f59, %f60;
	add.f32 	%f76, %f61, %f62;
	add.f32 	%f77, %f63, %f64;
	add.f32 	%f78, %f65, %f66;
	add.f32 	%f79, %f67, %f68;
	add.f32 	%f80, %f69, %f70;
	add.f32 	%f81, %f71, %f72;
	add.f32 	%f82, %f73, %f74;
	add.f32 	%f83, %f75, %f76;
	add.f32 	%f84, %f77, %f78;
	add.f32 	%f85, %f79, %f80;
	add.f32 	%f86, %f81, %f82;
	add.f32 	%f87, %f83, %f84;
	add.f32 	%f88, %f85, %f86;
	add.f32 	%f417, %f87, %f88;
	setp.lt.u32 	%p4, %r67, 8192;
	mov.b32 	%r400, 4096;
	@%p4 bra 	$L__BB8_60;
	add.s32 	%r47, %r67, -4096;
	mov.b32 	%r400, 4096;
$L__BB8_58:
	mul.wide.s32 	%rd52, %r400, 4;
	add.s64 	%rd36, %rd19, %rd52;
	// begin inline asm
	ld.global.nc.u32 %r86, [%rd36];
	// end inline asm
	mov.b32 	%f89, %r86;
	add.s64 	%rd37, %rd36, 1024;
	// begin inline asm
	ld.global.nc.u32 %r87, [%rd37];
	// end inline asm
	mov.b32 	%f90, %r87;
	add.s64 	%rd38, %rd36, 2048;
	// begin inline asm
	ld.global.nc.u32 %r88, [%rd38];
	// end inline asm
	mov.b32 	%f91, %r88;
	add.s64 	%rd39, %rd36, 3072;
	// begin inline asm
	ld.global.nc.u32 %r89, [%rd39];
	// end inline asm
	mov.b32 	%f92, %r89;
	add.s64 	%rd40, %rd36, 4096;
	// begin inline asm
	ld.global.nc.u32 %r90, [%rd40];
	// end inline asm
	mov.b32 	%f93, %r90;
	add.s64 	%rd41, %rd36, 5120;
	// begin inline asm
	ld.global.nc.u32 %r91, [%rd41];
	// end inline asm
	mov.b32 	%f94, %r91;
	add.s64 	%rd42, %rd36, 6144;
	// begin inline asm
	ld.global.nc.u32 %r92, [%rd42];
	// end inline asm
	mov.b32 	%f95, %r92;
	add.s64 	%rd43, %rd36, 7168;
	// begin inline asm
	ld.global.nc.u32 %r93, [%rd43];
	// end inline asm
	mov.b32 	%f96, %r93;
	add.s64 	%rd44, %rd36, 8192;
	// begin inline asm
	ld.global.nc.u32 %r94, [%rd44];
	// end inline asm
	mov.b32 	%f97, %r94;
	add.s64 	%rd45, %rd36, 9216;
	// begin inline asm
	ld.global.nc.u32 %r95, [%rd45];
	// end inline asm
	mov.b32 	%f98, %r95;
	add.s64 	%rd46, %rd36, 10240;
	// begin inline asm
	ld.global.nc.u32 %r96, [%rd46];
	// end inline asm
	mov.b32 	%f99, %r96;
	add.s64 	%rd47, %rd36, 11264;
	// begin inline asm
	ld.global.nc.u32 %r97, [%rd47];
	// end inline asm
	mov.b32 	%f100, %r97;
	add.s64 	%rd48, %rd36, 12288;
	// begin inline asm
	ld.global.nc.u32 %r98, [%rd48];
	// end inline asm
	mov.b32 	%f101, %r98;
	add.s64 	%rd49, %rd36, 13312;
	// begin inline asm
	ld.global.nc.u32 %r99, [%rd49];
	// end inline asm
	mov.b32 	%f102, %r99;
	add.s64 	%rd50, %rd36, 14336;
	// begin inline asm
	ld.global.nc.u32 %r100, [%rd50];
	// end inline asm
	mov.b32 	%f103, %r100;
	add.s64 	%rd51, %rd36, 15360;
	// begin inline asm
	ld.global.nc.u32 %r101, [%rd51];
	// end inline asm
	mov.b32 	%f104, %r101;
	add.f32 	%f105, %f417, %f89;
	add.f32 	%f106, %f90, %f91;
	add.f32 	%f107, %f92, %f93;
	add.f32 	%f108, %f94, %f95;
	add.f32 	%f109, %f96, %f97;
	add.f32 	%f110, %f98, %f99;
	add.f32 	%f111, %f100, %f101;
	add.f32 	%f112, %f102, %f103;
	add.f32 	%f113, %f105, %f106;
	add.f32 	%f114, %f107, %f108;
	add.f32 	%f115, %f109, %f110;
	add.f32 	%f116, %f111, %f112;
	add.f32 	%f117, %f113, %f114;
	add.f32 	%f118, %f115, %f116;
	add.f32 	%f119, %f117, %f118;
	add.f32 	%f417, %f119, %f104;
	sub.s32 	%r102, %r67, %r400;
	setp.lt.s32 	%p5, %r102, 4096;
	@%p5 bra 	$L__BB8_68;
	add.s32 	%r400, %r400, 4096;
	setp.le.s32 	%p6, %r400, %r47;
	@%p6 bra 	$L__BB8_58;
$L__BB8_60:
	setp.le.s32 	%p7, %r67, %r400;
	@%p7 bra 	$L__BB8_68;
	sub.s32 	%r51, %r67, %r400;
	setp.ge.s32 	%p8, %r46, %r51;
	@%p8 bra 	$L__BB8_68;
	not.b32 	%r103, %r46;
	add.s32 	%r104, %r67, %r103;
	sub.s32 	%r52, %r104, %r400;
	and.b32  	%r105, %r52, 768;
	setp.eq.s32 	%p9, %r105, 768;
	mov.u32 	%r404, %r46;
	@%p9 bra 	$L__BB8_65;
	add.s32 	%r402, %r46, %r400;
	shr.u32 	%r106, %r52, 8;
	add.s32 	%r107, %r106, 1;
	and.b32  	%r108, %r107, 3;
	neg.s32 	%r401, %r108;
	mov.u32 	%r404, %r46;
$L__BB8_64:
	.pragma "nounroll";
	mul.wide.u32 	%rd54, %r402, 4;
	add.s64 	%rd53, %rd16, %rd54;
	// begin inline asm
	ld.global.nc.u32 %r109, [%rd53];
	// end inline asm
	mov.b32 	%f121, %r109;
	add.f32 	%f417, %f417, %f121;
	add.s32 	%r404, %r404, 256;
	add.s32 	%r402, %r402, 256;
	add.s32 	%r401, %r401, 1;
	setp.ne.s32 	%p10, %r401, 0;
	@%p10 bra 	$L__BB8_64;
$L__BB8_65:
	setp.lt.u32 	%p11, %r52, 768;
	@%p11 bra 	$L__BB8_68;
	cvt.u64.u32 	%rd55, %r404;
	cvt.u64.u32 	%rd56, %r400;
	add.s64 	%rd57, %rd55, %rd56;
	shl.b64 	%rd58, %rd57, 2;
	add.s64 	%rd59, %rd58, %rd16;
	add.s64 	%rd124, %rd59, 2048;
	add.s32 	%r405, %r404, %r400;
$L__BB8_67:
	mul.wide.u32 	%rd64, %r405, 4;
	add.s64 	%rd60, %rd16, %rd64;
	// begin inline asm
	ld.global.nc.u32 %r110, [%rd60];
	// end inline asm
	mov.b32 	%f122, %r110;
	add.f32 	%f123, %f417, %f122;
	add.s64 	%rd61, %rd124, -1024;
	// begin inline asm
	ld.global.nc.u32 %r111, [%rd61];
	// end inline asm
	mov.b32 	%f124, %r111;
	add.f32 	%f125, %f123, %f124;
	// begin inline asm
	ld.global.nc.u32 %r112, [%rd124];
	// end inline asm
	mov.b32 	%f126, %r112;
	add.f32 	%f127, %f125, %f126;
	add.s64 	%rd63, %rd124, 1024;
	// begin inline asm
	ld.global.nc.u32 %r113, [%rd63];
	// end inline asm
	mov.b32 	%f128, %r113;
	add.f32 	%f417, %f127, %f128;
	add.s32 	%r404, %r404, 1024;
	add.s64 	%rd124, %rd124, 4096;
	add.s32 	%r405, %r405, 1024;
	setp.lt.s32 	%p12, %r404, %r51;
	@%p12 bra 	$L__BB8_67;
$L__BB8_68:
	// begin inline asm
	mov.u32 %r114, %laneid;
	// end inline asm
	mov.b32 	%r116, %f417;
	mov.b32 	%r117, 1;
	mov.b32 	%r138, 31;
	mov.b32 	%r139, -1;
	// begin inline asm
	shfl.sync.down.b32 %r115, %r116, %r117, %r138, %r139;
	// end inline asm
	setp.gt.s32 	%p13, %r114, 30;
	mov.b32 	%f129, %r115;
	add.f32 	%f130, %f417, %f129;
	selp.f32 	%f131, %f417, %f130, %p13;
	mov.b32 	%r121, %f131;
	mov.b32 	%r122, 2;
	// begin inline asm
	shfl.sync.down.b32 %r120, %r121, %r122, %r138, %r139;
	// end inline asm
	setp.gt.s32 	%p14, %r114, 29;
	mov.b32 	%f132, %r120;
	add.f32 	%f133, %f131, %f132;
	selp.f32 	%f134, %f131, %f133, %p14;
	mov.b32 	%r126, %f134;
	mov.b32 	%r127, 4;
	// begin inline asm
	shfl.sync.down.b32 %r125, %r126, %r127, %r138, %r139;
	// end inline asm
	setp.gt.s32 	%p15, %r114, 27;
	mov.b32 	%f135, %r125;
	add.f32 	%f136, %f134, %f135;
	selp.f32 	%f137, %f134, %f136, %p15;
	mov.b32 	%r131, %f137;
	mov.b32 	%r132, 8;
	// begin inline asm
	shfl.sync.down.b32 %r130, %r131, %r132, %r138, %r139;
	// end inline asm
	setp.gt.s32 	%p16, %r114, 23;
	mov.b32 	%f138, %r130;
	add.f32 	%f139, %f137, %f138;
	selp.f32 	%f140, %f137, %f139, %p16;
	mov.b32 	%r136, %f140;
	mov.b32 	%r137, 16;
	// begin inline asm
	shfl.sync.down.b32 %r135, %r136, %r137, %r138, %r139;
	// end inline asm
	setp.gt.s32 	%p17, %r114, 15;
	mov.b32 	%f141, %r135;
	add.f32 	%f54, %f140, %f141;
	selp.f32 	%f418, %f140, %f54, %p17;
	setp.ne.s32 	%p18, %r114, 0;
	@%p18 bra 	$L__BB8_70;
	shr.u32 	%r140, %r46, 3;
	and.b32  	%r141, %r140, 124;
	mov.u32 	%r142, _ZZN3cub18CUB_300001_SM_10006detail6reduce28DeviceReduceSingleTileKernelINS2_10policy_hubIfyN4cuda3std3__44plusIfEEE10Policy1000EPfSC_iS9_ffNS7_10__identityEEEvT0_T1_T2_T3_T4_T6_E12temp_storage;
	add.s32 	%r143, %r142, %r141;
	st.shared.f32 	[%r143+8], %f54;
$L__BB8_70:
	bar.sync 	0;
	setp.ne.s32 	%p19, %r46, 0;
	@%p19 bra 	$L__BB8_72;
	ld.shared.f32 	%f142, [_ZZN3cub18CUB_300001_SM_10006detail6reduce28DeviceReduceSingleTileKernelINS2_10policy_hubIfyN4cuda3std3__44plusIfEEE10Policy1000EPfSC_iS9_ffNS7_10__identityEEEvT0_T1_T2_T3_T4_T6_E12temp_storage+12];
	add.f32 	%f143, %f418, %f142;
	ld.shared.f32 	%f144, [_ZZN3cub18CUB_300001_SM_10006detail6reduce28DeviceReduceSingleTileKernelINS2_10policy_hubIfyN4cuda3std3__44plusIfEEE10Policy1000EPfSC_iS9_ffNS7_10__identityEEEvT0_T1_T2_T3_T4_T6_E12temp_storage+16];
	add.f32 	%f145, %f143, %f144;
	ld.shared.f32 	%f146, [_ZZN3cub18CUB_300001_SM_10006detail6reduce28DeviceReduceSingleTileKernelINS2_10policy_hubIfyN4cuda3std3__44plusIfEEE10Policy1000EPfSC_iS9_ffNS7_10__identityEEEvT0_T1_T2_T3_T4_T6_E12temp_storage+20];
	add.f32 	%f147, %f145, %f146;
	ld.shared.f32 	%f148, [_ZZN3cub18CUB_300001_SM_10006detail6reduce28DeviceReduceSingleTileKernelINS2_10policy_hubIfyN4cuda3std3__44plusIfEEE10Policy1000EPfSC_iS9_ffNS7_10__identityEEEvT0_T1_T2_T3_T4_T6_E12temp_storage+24];
	add.f32 	%f149, %f147, %f148;
	ld.shared.f32 	%f150, [_ZZN3cub18CUB_300001_SM_10006detail6reduce28DeviceReduceSingleTileKernelINS2_10policy_hubIfyN4cuda3std3__44plusIfEEE10Policy1000EPfSC_iS9_ffNS7_10__identityEEEvT0_T1_T2_T3_T4_T6_E12temp_storage+28];
	add.f32 	%f151, %f149, %f150;
	ld.shared.f32 	%f152, [_ZZN3cub18CUB_300001_SM_10006detail6reduce28DeviceReduceSingleTileKernelINS2_10policy_hubIfyN4cuda3std3__44plusIfEEE10Policy1000EPfSC_iS9_ffNS7_10__identityEEEvT0_T1_T2_T3_T4_T6_E12temp_storage+32];
	add.f32 	%f153, %f151, %f152;
	ld.shared.f32 	%f154, [_ZZN3cub18CUB_300001_SM_10006detail6reduce28DeviceReduceSingleTileKernelINS2_10policy_hubIfyN4cuda3std3__44plusIfEEE10Policy1000EPfSC_iS9_ffNS7_10__identityEEEvT0_T1_T2_T3_T4_T6_E12temp_storage+36];
	add.f32 	%f418, %f153, %f154;
$L__BB8_72:
	mov.u32 	%r379, %tid.x;
	setp.ne.s32 	%p95, %r379, 0;
	@%p95 bra 	$L__BB8_74;
	add.f32 	%f391, %f58, %f418;
	st.global.f32 	[%rd1], %f391;
$L__BB8_74:
	ret;

}


// ===== COMPILED SASS (sm_100) =====

	.target	sm_100

	.elftype	@"ET_EXEC"


//--------------------- .note.nv.tkinfo           --------------------------
	.section	.note.nv.tkinfo,"",@"SHT_NOTE"
	.sectionflags	@"SHF_NOTE_NV_TKINFO"
	.tkinfo
        /*0018*/ 	.word	0x00000002
        /*0030*/ 	.string	""
        /*0030*/ 	.string	"ptxas"
        /*0030*/ 	.string	"Cuda compilation tools, release 13.0, V13.0.88"
        /*0030*/ 	.string	"Build cuda_13.0.r13.0/compiler.36424714_0"
        /*0030*/ 	.string	"-arch sm_100 -m 64 "



//--------------------- .note.nv.cuinfo           --------------------------
	.section	.note.nv.cuinfo,"",@"SHT_NOTE"
	.sectionflags	@"SHF_NOTE_NV_CUINFO"
        /*0018*/ 	.short	0x0002
        /*001a*/ 	.short	0x0064
        /*001c*/ 	.short	0x0082
	.zero		2


//--------------------- .nv.info                  --------------------------
	.section	.nv.info,"",@"SHT_CUDA_INFO"
	.align	4


	//----- nvinfo : EIATTR_REGCOUNT
	.align		4
        /*0000*/ 	.byte	0x04, 0x2f
        /*0002*/ 	.short	(.L_44 - .L_43)
	.align		4
.L_43:
        /*0004*/ 	.word	index@(_Z16kernel_normalizaPffi)
        /*0008*/ 	.word	0x00000010


	//----- nvinfo : EIATTR_FRAME_SIZE
	.align		4
.L_44:
        /*000c*/ 	.byte	0x04, 0x11
        /*000e*/ 	.short	(.L_46 - .L_45)
	.align		4
.L_45:
        /*0010*/ 	.word	index@($__internal_0_$__cuda_sm3x_div_rn_noftz_f32_slowpath)
        /*0014*/ 	.word	0x00000000


	//----- nvinfo : EIATTR_FRAME_SIZE
	.align		4
.L_46:
        /*0018*/ 	.byte	0x04, 0x11
        /*001a*/ 	.short	(.L_48 - .L_47)
	.align		4
.L_47:
        /*001c*/ 	.word	index@(_Z16kernel_normalizaPffi)
        /*0020*/ 	.word	0x00000000


	//----- nvinfo : EIATTR_REGCOUNT
	.align		4
.L_48:
        /*0024*/ 	.byte	0x04, 0x2f
        /*0026*/ 	.short	(.L_50 - .L_49)
	.align		4
.L_49:
        /*0028*/ 	.word	index@(_ZN3cub18CUB_300001_SM_10006detail11EmptyKernelIvEEvv)
        /*002c*/ 	.word	0x00000004


	//----- nvinfo : EIATTR_FRAME_SIZE
	.align		4
.L_50:
        /*0030*/ 	.byte	0x04, 0x11
        /*0032*/ 	.short	(.L_52 - .L_51)
	.align		4
.L_51:
        /*0034*/ 	.word	index@(_ZN3cub18CUB_300001_SM_10006detail11EmptyKernelIvEEvv)
        /*0038*/ 	.word	0x00000000


	//----- nvinfo : EIATTR_REGCOUNT
	.align		4
.L_52:
        /*003c*/ 	.byte	0x04, 0x2f
        /*003e*/ 	.short	(.L_54 - .L_53)
	.align		4
.L_53:
        /*0040*/ 	.word	index@(_ZN3cub18CUB_300001_SM_10006detail8for_each13static_kernelINS2_12policy_hub_t12policy_500_tEmN6thrust24THRUST_300001_SM_1000_NS8cuda_cub20__uninitialized_fill7functorINS7_10device_ptrIfEEfEEEEvT0_T1_)
        /*0044*/ 	.word	0x00000008


	//----- nvinfo : EIATTR_FRAME_SIZE
	.align		4
.L_54:
        /*0048*/ 	.byte	0x04, 0x11
        /*004a*/ 	.short	(.L_56 - .L_55)
	.align		4
.L_55:
        /*004c*/ 	.word	index@(_ZN3cub18CUB_300001_SM_10006detail8for_each13static_kernelINS2_12policy_hub_t12policy_500_tEmN6thrust24THRUST_300001_SM_1000_NS8cuda_cub20__uninitialized_fill7functorINS7_10device_ptrIfEEfEEEEvT0_T1_)
        /*0050*/ 	.word	0x00000000


	//----- nvinfo : EIATTR_REGCOUNT
	.align		4
.L_56:
        /*0054*/ 	.byte	0x04, 0x2f
        /*0056*/ 	.short	(.L_58 - .L_57)
	.align		4
.L_57:
        /*0058*/ 	.word	index@(_ZN3cub18CUB_300001_SM_10006detail6reduce28DeviceReduceSingleTileKernelINS2_10policy_hubIfjN4cuda3std3__44plusIfEEE10Policy1000EN6thrust24THRUST_300001_SM_1000_NS6detail15normal_iteratorINSD_10device_ptrIfEEEEPfjS9_ffNS7_10__identityEEEvT0_T1_T2_T3_T4_T6_)
        /*005c*/ 	.word	0x00000020


	//----- nvinfo : EIATTR_FRAME_SIZE
	.align		4
.L_58:
        /*0060*/ 	.byte	0x04, 0x11
        /*0062*/ 	.short	(.L_60 - .L_59)
	.align		4
.L_59:
        /*0064*/ 	.word	index@(_ZN3cub18CUB_300001_SM_10006detail6reduce28DeviceReduceSingleTileKernelINS2_10policy_hubIfjN4cuda3std3__44plusIfEEE10Policy1000EN6thrust24THRUST_300001_SM_1000_NS6detail15normal_iteratorINSD_10device_ptrIfEEEEPfjS9_ffNS7_10__identityEEEvT0_T1_T2_T3_T4_T6_)
        /*0068*/ 	.word	0x00000000


	//----- nvinfo : EIATTR_REGCOUNT
	.align		4
.L_60:
        /*006c*/ 	.byte	0x04, 0x2f
        /*006e*/ 	.short	(.L_62 - .L_61)
	.align		4
.L_61:
        /*0070*/ 	.word	index@(_ZN3cub18CUB_300001_SM_10006detail6reduce18DeviceReduceKernelINS2_10policy_hubIfjN4cuda3std3__44plusIfEEE10Policy1000EN6thrust24THRUST_300001_SM_1000_NS6detail15normal_iteratorINSD_10device_ptrIfEEEEjS9_fNS7_10__identityEEEvT0_PT3_T1_NS0_13GridEvenShareISN_EET2_T4_)
        /*0074*/ 	.word	0x00000020


	//----- nvinfo : EIATTR_FRAME_SIZE
	.align		4
.L_62:
        /*0078*/ 	.byte	0x04, 0x11
        /*007a*/ 	.short	(.L_64 - .L_63)
	.align		4
.L_63:
        /*007c*/ 	.word	index@(_ZN3cub18CUB_300001_SM_10006detail6reduce18DeviceReduceKernelINS2_10policy_hubIfjN4cuda3std3__44plusIfEEE10Policy1000EN6thrust24THRUST_300001_SM_1000_NS6detail15normal_iteratorINSD_10device_ptrIfEEEEjS9_fNS7_10__identityEEEvT0_PT3_T1_NS0_13GridEvenShareISN_EET2_T4_)
        /*0080*/ 	.word	0x00000000


	//----- nvinfo : EIATTR_REGCOUNT
	.align		4
.L_64:
        /*0084*/ 	.byte	0x04, 0x2f
        /*0086*/ 	.short	(.L_66 - .L_65)
	.align		4
.L_65:
        /*0088*/ 	.word	index@(_ZN3cub18CUB_300001_SM_10006detail6reduce28DeviceReduceSingleTileKernelINS2_10policy_hubIfjN4cuda3std3__44plusIfEEE10Policy1000EPfSC_iS9_ffNS7_10__identityEEEvT0_T1_T2_T3_T4_T6_)
        /*008c*/ 	.word	0x0000001e


	//----- nvinfo : EIATTR_FRAME_SIZE
	.align		4
.L_66:
        /*0090*/ 	.byte	0x04, 0x11
        /*0092*/ 	.short	(.L_68 - .L_67)
	.align		4
.L_67:
        /*0094*/ 	.word	index@(_ZN3cub18CUB_300001_SM_10006detail6reduce28DeviceReduceSingleTileKernelINS2_10policy_hubIfjN4cuda3std3__44plusIfEEE10Policy1000EPfSC_iS9_ffNS7_10__identityEEEvT0_T1_T2_T3_T4_T6_)
        /*0098*/ 	.word	0x00000000


	//----- nvinfo : EIATTR_REGCOUNT
	.align		4
.L_68:
        /*009c*/ 	.byte	0x04, 0x2f
        /*009e*/ 	.short	(.L_70 - .L_69)
	.align		4
.L_69:
        /*00a0*/ 	.word	index@(_ZN3cub18CUB_300001_SM_10006detail6reduce28DeviceReduceSingleTileKernelINS2_10policy_hubIfyN4cuda3std3__44plusIfEEE10Policy1000EN6thrust24THRUST_300001_SM_1000_NS6detail15normal_iteratorINSD_10device_ptrIfEEEEPfyS9_ffNS7_10__identityEEEvT0_T1_T2_T3_T4_T6_)
        /*00a4*/ 	.word	0x00000020


	//----- nvinfo : EIATTR_FRAME_SIZE
	.align		4
.L_70:
        /*00a8*/ 	.byte	0x04, 0x11
        /*00aa*/ 	.short	(.L_72 - .L_71)
	.align		4
.L_71:
        /*00ac*/ 	.word	index@(_ZN3cub18CUB_300001_SM_10006detail6reduce28DeviceReduceSingleTileKernelINS2_10policy_hubIfyN4cuda3std3__44plusIfEEE10Policy1000EN6thrust24THRUST_300001_SM_1000_NS6detail15normal_iteratorINSD_10device_ptrIfEEEEPfyS9_ffNS7_10__identityEEEvT0_T1_T2_T3_T4_T6_)
        /*00b0*/ 	.word	0x00000000


	//----- nvinfo : EIATTR_REGCOUNT
	.align		4
.L_72:
        /*00b4*/ 	.byte	0x04, 0x2f
        /*00b6*/ 	.short	(.L_74 - .L_73)
	.align		4
.L_73:
        /*00b8*/ 	.word	index@(_ZN3cub18CUB_300001_SM_10006detail6reduce18DeviceReduceKernelINS2_10policy_hubIfyN4cuda3std3__44plusIfEEE10Policy1000EN6thrust24THRUST_300001_SM_1000_NS6detail15normal_iteratorINSD_10device_ptrIfEEEEyS9_fNS7_10__identityEEEvT0_PT3_T1_NS0_13GridEvenShareISN_EET2_T4_)
        /*00bc*/ 	.word	0x0000001e


	//----- nvinfo : EIATTR_FRAME_SIZE
	.align		4
.L_74:
        /*00c0*/ 	.byte	0x04, 0x11
        /*00c2*/ 	.short	(.L_76 - .L_75)
	.align		4
.L_75:
        /*00c4*/ 	.word	index@(_ZN3cub18CUB_300001_SM_10006detail6reduce18DeviceReduceKernelINS2_10policy_hubIfyN4cuda3std3__44plusIfEEE10Policy1000EN6thrust24THRUST_300001_SM_1000_NS6detail15normal_iteratorINSD_10device_ptrIfEEEEyS9_fNS7_10__identityEEEvT0_PT3_T1_NS0_13GridEvenShareISN_EET2_T4_)
        /*00c8*/ 	.word	0x00000000


	//----- nvinfo : EIATTR_REGCOUNT
	.align		4
.L_76:
        /*00cc*/ 	.byte	0x04, 0x2f
        /*00ce*/ 	.short	(.L_78 - .L_77)
	.align		4
.L_77:
        /*00d0*/ 	.word	index@(_ZN3cub18CUB_300001_SM_10006detail6reduce28DeviceReduceSingleTileKernelINS2_10policy_hubIfyN4cuda3std3__44plusIfEEE10Policy1000EPfSC_iS9_ffNS7_10__identityEEEvT0_T1_T2_T3_T4_T6_)
        /*00d4*/ 	.word	0x0000001e


	//----- nvinfo : EIATTR_FRAME_SIZE
	.align		4
.L_78:
        /*00d8*/ 	.byte	0x04, 0x11
        /*00da*/ 	.short	(.L_80 - .L_79)
	.align		4
.L_79:
        /*00dc*/ 	.word	index@(_ZN3cub18CUB_300001_SM_10006detail6reduce28DeviceReduceSingleTileKernelINS2_10policy_hubIfyN4cuda3std3__44plusIfEEE10Policy1000EPfSC_iS9_ffNS7_10__identityEEEvT0_T1_T2_T3_T4_T6_)
        /*00e0*/ 	.word	0x00000000


	//----- nvinfo : EIATTR_MIN_STACK_SIZE
	.align		4
.L_80:
        /*00e4*/ 	.byte	0x04, 0x12
        /*00e6*/ 	.short	(.L_82 - .L_81)
	.align		4
.L_81:
        /*00e8*/ 	.word	index@(_ZN3cub18CUB_300001_SM_10006detail6reduce28DeviceReduceSingleTileKernelINS2_10policy_hubIfyN4cuda3std3__44plusIfEEE10Policy1000EPfSC_iS9_ffNS7_10__identityEEEvT0_T1_T2_T3_T4_T6_)
        /*00ec*/ 	.word	0x00000000


	//----- nvinfo : EIATTR_MIN_STACK_SIZE
	.align		4
.L_82:
        /*00f0*/ 	.byte	0x04, 0x12
        /*00f2*/ 	.short	(.L_84 - .L_83)
	.align		4
.L_83:
        /*00f4*/ 	.word	index@(_ZN3cub18CUB_300001_SM_10006detail6reduce18DeviceReduceKernelINS2_10policy_hubIfyN4cuda3std3__44plusIfEEE10Policy1000EN6thrust24THRUST_300001_SM_1000_NS6detail15normal_iteratorINSD_10device_ptrIfEEEEyS9_fNS7_10__identityEEEvT0_PT3_T1_NS0_13GridEvenShareISN_EET2_T4_)
        /*00f8*/ 	.word	0x00000000


	//----- nvinfo : EIATTR_MIN_STACK_SIZE
	.align		4
.L_84:
        /*00fc*/ 	.byte	0x04, 0x12
        /*00fe*/ 	.short	(.L_86 - .L_85)
	.align		4
.L_85:
        /*0100*/ 	.word	index@(_ZN3cub18CUB_300001_SM_10006detail6reduce28DeviceReduceSingleTileKernelINS2_10policy_hubIfyN4cuda3std3__44plusIfEEE10Policy1000EN6thrust24THRUST_300001_SM_1000_NS6detail15normal_iteratorINSD_10device_ptrIfEEEEPfyS9_ffNS7_10__identityEEEvT0_T1_T2_T3_T4_T6_)
        /*0104*/ 	.word	0x00000000


	//----- nvinfo : EIATTR_MIN_STACK_SIZE
	.align		4
.L_86:
        /*0108*/ 	.byte	0x04, 0x12
        /*010a*/ 	.short	(.L_88 - .L_87)
	.align		4
.L_87:
        /*010c*/ 	.word	index@(_ZN3cub18CUB_300001_SM_10006detail6reduce28DeviceReduceSingleTileKernelINS2_10policy_hubIfjN4cuda3std3__44plusIfEEE10Policy1000EPfSC_iS9_ffNS7_10__identityEEEvT0_T1_T2_T3_T4_T6_)
        /*0110*/ 	.word	0x00000000


	//----- nvinfo : EIATTR_MIN_STACK_SIZE
	.align		4
.L_88:
        /*0114*/ 	.byte	0x04, 0x12
        /*0116*/ 	.short	(.L_90 - .L_89)
	.align		4
.L_89:
        /*0118*/ 	.word	index@(_ZN3cub18CUB_300001_SM_10006detail6reduce18DeviceReduceKernelINS2_10policy_hubIfjN4cuda3std3__44plusIfEEE10Policy1000EN6thrust24THRUST_300001_SM_1000_NS6detail15normal_iteratorINSD_10device_ptrIfEEEEjS9_fNS7_10__identityEEEvT0_PT3_T1_NS0_13GridEvenShareISN_EET2_T4_)
        /*011c*/ 	.word	0x00000000


	//----- nvinfo : EIATTR_MIN_STACK_SIZE
	.align		4
.L_90:
        /*0120*/ 	.byte	0x04, 0x12
        /*0122*/ 	.short	(.L_92 - .L_91)
	.align		4
.L_91:
        /*0124*/ 	.word	index@(_ZN3cub18CUB_300001_SM_10006detail6reduce28DeviceReduceSingleTileKernelINS2_10policy_hubIfjN4cuda3std3__44plusIfEEE10Policy1000EN6thrust24THRUST_300001_SM_1000_NS6detail15normal_iteratorINSD_10device_ptrIfEEEEPfjS9_ffNS7_10__identityEEEvT0_T1_T2_T3_T4_T6_)
        /*0128*/ 	.word	0x00000000


	//----- nvinfo : EIATTR_MIN_STACK_SIZE
	.align		4
.L_92:
        /*012c*/ 	.byte	0x04, 0x12
        /*012e*/ 	.short	(.L_94 - .L_93)
	.align		4
.L_93:
        /*0130*/ 	.word	index@(_ZN3cub18CUB_300001_SM_10006detail8for_each13static_kernelINS2_12policy_hub_t12policy_500_tEmN6thrust24THRUST_300001_SM_1000_NS8cuda_cub20__uninitialized_fill7functorINS7_10device_ptrIfEEfEEEEvT0_T1_)
        /*0134*/ 	.word	0x00000000


	//----- nvinfo : EIATTR_MIN_STACK_SIZE
	.align		4
.L_94:
        /*0138*/ 	.byte	0x04, 0x12
        /*013a*/ 	.short	(.L_96 - .L_95)
	.align		4
.L_95:
        /*013c*/ 	.word	index@(_ZN3cub18CUB_300001_SM_10006detail11EmptyKernelIvEEvv)
        /*0140*/ 	.word	0x00000000


	//----- nvinfo : EIATTR_MIN_STACK_SIZE
	.align		4
.L_96:
        /*0144*/ 	.byte	0x04, 0x12
        /*0146*/ 	.short	(.L_98 - .L_97)
	.align		4
.L_97:
        /*0148*/ 	.word	index@(_Z16kernel_normalizaPffi)
        /*014c*/ 	.word	0x00000000
.L_98:


//--------------------- .nv.compat                --------------------------
	.section	.nv.compat,"",@"SHT_CUDA_COMPAT_INFO"
	.align	4
        /*0000*/ 	.byte	0x02, 0x09, 0x00, 0x00, 0x02, 0x02, 0x01, 0x00, 0x02, 0x05, 0x05, 0x00, 0x03, 0x07, 0x01, 0x01
        /*0010*/ 	.byte	0x02, 0x03, 0x00, 0x00, 0x02, 0x06, 0x01, 0x00, 0x04, 0x0b, 0x08, 0x00, 0x01, 0x00, 0x00, 0x00
        /*0020*/ 	.byte	0x00, 0x00, 0x00, 0x00


//--------------------- .nv.info._ZN3cub18CUB_300001_SM_10006detail6reduce28DeviceReduceSingleTileKernelINS2_10policy_hubIfyN4cuda3std3__44plusIfEEE10Policy1000EPfSC_iS9_ffNS7_10__identityEEEvT0_T1_T2_T3_T4_T6_ --------------------------
	.section	.nv.info._ZN3cub18CUB_300001_SM_10006detail6reduce28DeviceReduceSingleTileKernelINS2_10policy_hubIfyN4cuda3std3__44plusIfEEE10Policy1000EPfSC_iS9_ffNS7_10__identityEEEvT0_T1_T2_T3_T4_T6_,"",@"SHT_CUDA_INFO"
	.sectionflags	@""
	.align	4


	//----- nvinfo : EIATTR_CUDA_API_VERSION
	.align		4
        /*0000*/ 	.byte	0x04, 0x37
        /*0002*/ 	.short	(.L_100 - .L_99)
.L_99:
        /*0004*/ 	.word	0x00000082


	//----- nvinfo : EIATTR_KPARAM_INFO
	.align		4
.L_100:
        /*0008*/ 	.byte	0x04, 0x17
        /*000a*/ 	.short	(.L_102 - .L_101)
.L_101:
        /*000c*/ 	.word	0x00000000
        /*0010*/ 	.short	0x0005
        /*0012*/ 	.short	0x001c
        /*0014*/ 	.byte	0x00, 0xf0, 0x05, 0x00


	//----- nvinfo : EIATTR_KPARAM_INFO
	.align		4
.L_102:
        /*0018*/ 	.byte	0x04, 0x17
        /*001a*/ 	.short	(.L_104 - .L_103)
.L_103:
        /*001c*/ 	.word	0x00000000
        /*0020*/ 	.short	0x0004
        /*0022*/ 	.short	0x0018
        /*0024*/ 	.byte	0x00, 0xf0, 0x11, 0x00


	//----- nvinfo : EIATTR_KPARAM_INFO
	.align		4
.L_104:
        /*0028*/ 	.byte	0x04, 0x17
        /*002a*/ 	.short	(.L_106 - .L_105)
.L_105:
        /*002c*/ 	.word	0x00000000
        /*0030*/ 	.short	0x0003
        /*0032*/ 	.short	0x0014
        /*0034*/ 	.byte	0x00, 0xf0, 0x05, 0x00


	//----- nvinfo : EIATTR_KPARAM_INFO
	.align		4
.L_106:
        /*0038*/ 	.byte	0x04, 0x17
        /*003a*/ 	.short	(.L_108 - .L_107)
.L_107:
        /*003c*/ 	.word	0x00000000
        /*0040*/ 	.short	0x0002
        /*0042*/ 	.short	0x0010
        /*0044*/ 	.byte	0x00, 0xf0, 0x11, 0x00


	//----- nvinfo : EIATTR_KPARAM_INFO
	.align		4
.L_108:
        /*0048*/ 	.byte	0x04, 0x17
        /*004a*/ 	.short	(.L_110 - .L_109)
.L_109:
        /*004c*/ 	.word	0x00000000
        /*0050*/ 	.short	0x0001
        /*0052*/ 	.short	0x0008
        /*0054*/ 	.byte	0x00, 0xf5, 0x21, 0x00


	//----- nvinfo : EIATTR_KPARAM_INFO
	.align		4
.L_110:
        /*0058*/ 	.byte	0x04, 0x17
        /*005a*/ 	.short	(.L_112 - .L_111)
.L_111:
        /*005c*/ 	.word	0x00000000
        /*0060*/ 	.short	0x0000
        /*0062*/ 	.short	0x0000
        /*0064*/ 	.byte	0x00, 0xf5, 0x21, 0x00


	//----- nvinfo : EIATTR_SPARSE_MMA_MASK
	.align		4
.L_112:
        /*0068*/ 	.byte	0x03, 0x50
        /*006a*/ 	.short	0x0000


	//----- nvinfo : EIATTR_MAXREG_COUNT
	.align		4
        /*006c*/ 	.byte	0x03, 0x1b
        /*006e*/ 	.short	0x00ff


	//----- nvinfo : EIATTR_NUM_BARRIERS
	.align		4
        /*0070*/ 	.byte	0x02, 0x4c
        /*0072*/ 	.byte	0x01
	.zero		1


	//----- nvinfo : EIATTR_MERCURY_ISA_VERSION
	.align		4
        /*0074*/ 	.byte	0x03, 0x5f
        /*0076*/ 	.short	0x0101


	//----- nvinfo : EIATTR_COOP_GROUP_MASK_REGIDS
	.align		4
        /*0078*/ 	.byte	0x04, 0x29
        /*007a*/ 	.short	(.L_114 - .L_113)


	//   ....[0]....
.L_113:
        /*007c*/ 	.word	0xffffffff


	//   ....[1]....
        /*0080*/ 	.word	0xffffffff


	//   ....[2]....
        /*0084*/ 	.word	0xffffffff


	//   ....[3]....
        /*0088*/ 	.word	0xffffffff


	//   ....[4]....
        /*008c*/ 	.word	0xffffffff


	//   ....[5]....
        /*0090*/ 	.word	0xffffffff


	//   ....[6]....
        /*0094*/ 	.word	0xffffffff


	//   ....[7]....
        /*0098*/ 	.word	0xffffffff


	//   ....[8]....
        /*009c*/ 	.word	0xffffffff


	//   ....[9]....
        /*00a0*/ 	.word	0xffffffff


	//   ....[10]....
        /*00a4*/ 	.word	0xffffffff


	//   ....[11]....
        /*00a8*/ 	.word	0xffffffff


	//   ....[12]....
        /*00ac*/ 	.word	0xffffffff


	//   ....[13]....
        /*00b0*/ 	.word	0xffffffff


	//   ....[14]....
        /*00b4*/ 	.word	0xffffffff


	//   ....[15]....
        /*00b8*/ 	.word	0xffffffff


	//   ....[16]....
        /*00bc*/ 	.word	0xffffffff


	//   ....[17]....
        /*00c0*/ 	.word	0xffffffff


	//   ....[18]....
        /*00c4*/ 	.word	0xffffffff


	//   ....[19]....
        /*00c8*/ 	.word	0xffffffff


	//   ....[20]....
        /*00cc*/ 	.word	0xffffffff


	//   ....[21]....
        /*00d0*/ 	.word	0xffffffff


	//   ....[22]....
        /*00d4*/ 	.word	0xffffffff


	//   ....[23]....
        /*00d8*/ 	.word	0xffffffff


	//   ....[24]....
        /*00dc*/ 	.word	0xffffffff


	//   ....[25]....
        /*00e0*/ 	.word	0xffffffff


	//   ....[26]....
        /*00e4*/ 	.word	0xffffffff


	//   ....[27]....
        /*00e8*/ 	.word	0xffffffff


	//   ....[28]....
        /*00ec*/ 	.word	0xffffffff


	//   ....[29]....
        /*00f0*/ 	.word	0xffffffff


	//----- nvinfo : EIATTR_COOP_GROUP_INSTR_OFFSETS
	.align		4
.L_114:
        /*00f4*/ 	.byte	0x04, 0x28
        /*00f6*/ 	.short	(.L_116 - .L_115)


	//   ....[0]....
.L_115:
        /*00f8*/ 	.word	0x00000980


	//   ....[1]....
        /*00fc*/ 	.word	0x000009e0


	//   ....[2]....
        /*0100*/ 	.word	0x00000a50


	//   ....[3]....
        /*0104*/ 	.word	0x00000aa0


	//   ....[4]....
        /*0108*/ 	.word	0x00000ad0


	//   ....[5]....
        /*010c*/ 	.word	0x00000c90


	//   ....[6]....
        /*0110*/ 	.word	0x00000d20


	//   ....[7]....
        /*0114*/ 	.word	0x00000d60


	//   ....[8]....
        /*0118*/ 	.word	0x00000db0


	//   ....[9]....
        /*011c*/ 	.word	0x00000df0


	//   ....[10]....
        /*0120*/ 	.word	0x00001c00


	//   ....[11]....
        /*0124*/ 	.word	0x00001c80


	//   ....[12]....
        /*0128*/ 	.word	0x00001cd0


	//   ....[13]....
        /*012c*/ 	.word	0x00001d10


	//   ....[14]....
        /*0130*/ 	.word	0x00001d40


	//   ....[15]....
        /*0134*/ 	.word	0x00002700


	//   ....[16]....
        /*0138*/ 	.word	0x00002760


	//   ....[17]....
        /*013c*/ 	.word	0x000027d0


	//   ....[18]....
        /*0140*/ 	.word	0x00002820


	//   ....[19]....
        /*0144*/ 	.word	0x00002850


	//   ....[20]....
        /*0148*/ 	.word	0x00002a10


	//   ....[21]....
        /*014c*/ 	.word	0x00002a90


	//   ....[22]....
        /*0150*/ 	.word	0x00002ad0


	//   ....[23]....
        /*0154*/ 	.word	0x00002b10


	//   ....[24]....
        /*0158*/ 	.word	0x00002b70


	//   ....[25]....
        /*015c*/ 	.word	0x00003b00


	//   ....[26]....
        /*0160*/ 	.word	0x00003b80


	//   ....[27]....
        /*0164*/ 	.word	0x00003bd0


	//   ....[28]....
        /*0168*/ 	.word	0x00003c10


	//   ....[29]....
        /*016c*/ 	.word	0x00003c40


	//----- nvinfo : EIATTR_VRC_CTA_INIT_COUNT
	.align		4
.L_116:
        /*0170*/ 	.byte	0x02, 0x4a
	.zero		1
	.zero		1


	//----- nvinfo : EIATTR_EXIT_INSTR_OFFSETS
	.align		4
        /*0174*/ 	.byte	0x04, 0x1c
        /*0176*/ 	.short	(.L_118 - .L_117)


	//   ....[0]....
.L_117:
        /*0178*/ 	.word	0x00000080


	//   ....[1]....
        /*017c*/ 	.word	0x000000c0


	//   ....[2]....
        /*0180*/ 	.word	0x00003d90


	//   ....[3]....
        /*0184*/ 	.word	0x00003de0


	//----- nvinfo : EIATTR_MAX_THREADS
	.align		4
.L_118:
        /*0188*/ 	.byte	0x04, 0x05
        /*018a*/ 	.short	(.L_120 - .L_119)
.L_119:
        /*018c*/ 	.word	0x00000100
        /*0190*/ 	.word	0x00000001
        /*0194*/ 	.word	0x00000001


	//----- nvinfo : EIATTR_CRS_STACK_SIZE
	.align		4
.L_120:
        /*0198*/ 	.byte	0x04, 0x1e
        /*019a*/ 	.short	(.L_122 - .L_121)
.L_121:
        /*019c*/ 	.word	0x00000000


	//----- nvinfo : EIATTR_CBANK_PARAM_SIZE
	.align		4
.L_122:
        /*01a0*/ 	.byte	0x03, 0x19
        /*01a2*/ 	.short	0x001d


	//----- nvinfo : EIATTR_PARAM_CBANK
	.align		4
        /*01a4*/ 	.byte	0x04, 0x0a
        /*01a6*/ 	.short	(.L_124 - .L_123)
	.align		4
.L_123:
        /*01a8*/ 	.word	index@(.nv.constant0._ZN3cub18CUB_300001_SM_10006detail6reduce28DeviceReduceSingleTileKernelINS2_10policy_hubIfyN4cuda3std3__44plusIfEEE10Policy1000EPfSC_iS9_ffNS7_10__identityEEEvT0_T1_T2_T3_T4_T6_)
        /*01ac*/ 	.short	0x0380
        /*01ae*/ 	.short	0x001d


	//----- nvinfo : EIATTR_SW_WAR
	.align		4
.L_124:
        /*01b0*/ 	.byte	0x04, 0x36
        /*01b2*/ 	.short	(.L_126 - .L_125)
.L_125:
        /*01b4*/ 	.word	0x00000008
.L_126:


//--------------------- .nv.info._ZN3cub18CUB_300001_SM_10006detail6reduce18DeviceReduceKernelINS2_10policy_hubIfyN4cuda3std3__44plusIfEEE10Policy1000EN6thrust24THRUST_300001_SM_1000_NS6detail15normal_iteratorINSD_10device_ptrIfEEEEyS9_fNS7_10__identityEEEvT0_PT3_T1_NS0_13GridEvenShareISN_EET2_T4_ --------------------------
	.section	.nv.info._ZN3cub18CUB_300001_SM_10006detail6reduce18DeviceReduceKernelINS2_10policy_hubIfyN4cuda3std3__44plusIfEEE10Policy1000EN6thrust24THRUST_300001_SM_1000_NS6detail15normal_iteratorINSD_10device_ptrIfEEEEyS9_fNS7_10__identityEEEvT0_PT3_T1_NS0_13GridEvenShareISN_EET2_T4_,"",@"SHT_CUDA_INFO"
	.sectionflags	@""
	.align	4


	//----- nvinfo : EIATTR_CUDA_API_VERSION
	.align		4
        /*0000*/ 	.byte	0x04, 0x37
        /*0002*/ 	.short	(.L_128 - .L_127)
.L_127:
        /*0004*/ 	.word	0x00000082


	//----- nvinfo : EIATTR_KPARAM_INFO
	.align		4
.L_128:
        /*0008*/ 	.byte	0x04, 0x17
        /*000a*/ 	.short	(.L_130 - .L_129)
.L_129:
        /*000c*/ 	.word	0x00000000
        /*0010*/ 	.short	0x0005
        /*0012*/ 	.short	0x0061
        /*0014*/ 	.byte	0x00, 0xf0, 0x05, 0x00


	//----- nvinfo : EIATTR_KPARAM_INFO
	.align		4
.L_130:
        /*0018*/ 	.byte	0x04, 0x17
        /*001a*/ 	.short	(.L_132 - .L_131)
.L_131:
        /*001c*/ 	.word	0x00000000
        /*0020*/ 	.short	0x0004
        /*0022*/ 	.short	0x0060
        /*0024*/ 	.byte	0x00, 0xf0, 0x05, 0x00


	//----- nvinfo : EIATTR_KPARAM_INFO
	.align		4
.L_132:
        /*0028*/ 	.byte	0x04, 0x17
        /*002a*/ 	.short	(.L_134 - .L_133)
.L_133:
        /*002c*/ 	.word	0x00000000
        /*0030*/ 	.short	0x0003
        /*0032*/ 	.short	0x0018
        /*0034*/ 	.byte	0x00, 0xf0, 0x21, 0x01


	//----- nvinfo : EIATTR_KPARAM_INFO
	.align		4
.L_134:
        /*0038*/ 	.byte	0x04, 0x17
        /*003a*/ 	.short	(.L_136 - .L_135)
.L_135:
        /*003c*/ 	.word	0x00000000
        /*0040*/ 	.short	0x0002
        /*0042*/ 	.short	0x0010
        /*0044*/ 	.byte	0x00, 0xf0, 0x21, 0x00


	//----- nvinfo : EIATTR_KPARAM_INFO
	.align		4
.L_136:
        /*0048*/ 	.byte	0x04, 0x17
        /*004a*/ 	.short	(.L_138 - .L_137)
.L_137:
        /*004c*/ 	.word	0x00000000
        /*0050*/ 	.short	0x0001
        /*0052*/ 	.short	0x0008
        /*0054*/ 	.byte	0x00, 0xf5, 0x21, 0x00


	//----- nvinfo : EIATTR_KPARAM_INFO
	.align		4
.L_138:
        /*0058*/ 	.byte	0x04, 0x17
        /*005a*/ 	.short	(.L_140 - .L_139)
.L_139:
        /*005c*/ 	.word	0x00000000
        /*0060*/ 	.short	0x0000
        /*0062*/ 	.short	0x0000
        /*0064*/ 	.byte	0x00, 0xf0, 0x21, 0x00


	//----- nvinfo : EIATTR_SPARSE_MMA_MASK
	.align		4
.L_140:
        /*0068*/ 	.byte	0x03, 0x50
        /*006a*/ 	.short	0x0000


	//----- nvinfo : EIATTR_MAXREG_COUNT
	.align		4
        /*006c*/ 	.byte	0x03, 0x1b
        /*006e*/ 	.short	0x00ff


	//----- nvinfo : EIATTR_NUM_BARRIERS
	.align		4
        /*0070*/ 	.byte	0x02, 0x4c
        /*0072*/ 	.byte	0x01
	.zero		1


	//----- nvinfo : EIATTR_MERCURY_ISA_VERSION
	.align		4
        /*0074*/ 	.byte	0x03, 0x5f
        /*0076*/ 	.short	0x0101


	//----- nvinfo : EIATTR_COOP_GROUP_MASK_REGIDS
	.align		4
        /*0078*/ 	.byte	0x04, 0x29
        /*007a*/ 	.short	(.L_142 - .L_141)


	//   ....[0]....
.L_141:
        /*007c*/ 	.word	0xffffffff


	//   ....[1]....
        /*0080*/ 	.word	0xffffffff


	//   ....[2]....
        /*0084*/ 	.word	0xffffffff


	//   ....[3]....
        /*0088*/ 	.word	0xffffffff


	//   ....[4]....
        /*008c*/ 	.word	0xffffffff


	//   ....[5]....
        /*0090*/ 	.word	0xffffffff


	//   ....[6]....
        /*0094*/ 	.word	0xffffffff


	//   ....[7]....
        /*0098*/ 	.word	0xffffffff


	//   ....[8]....
        /*009c*/ 	.word	0xffffffff


	//   ....[9]....
        /*00a0*/ 	.word	0xffffffff


	//   ....[10]....
        /*00a4*/ 	.word	0xffffffff


	//   ....[11]....
        /*00a8*/ 	.word	0xffffffff


	//   ....[12]....
        /*00ac*/ 	.word	0xffffffff


	//   ....[13]....
        /*00b0*/ 	.word	0xffffffff


	//   ....[14]....
        /*00b4*/ 	.word	0xffffffff


	//----- nvinfo : EIATTR_COOP_GROUP_INSTR_OFFSETS
	.align		4
.L_142:
        /*00b8*/ 	.byte	0x04, 0x28
        /*00ba*/ 	.short	(.L_144 - .L_143)


	//   ....[0]....
.L_143:
        /*00bc*/ 	.word	0x000009c0


	//   ....[1]....
        /*00c0*/ 	.word	0x00000a20


	//   ....[2]....
        /*00c4*/ 	.word	0x00000a90


	//   ....[3]....
        /*00c8*/ 	.word	0x00000ae0


	//   ....[4]....
        /*00cc*/ 	.word	0x00000b10


	//   ....[5]....
        /*00d0*/ 	.word	0x00000cd0


	//   ....[6]....
        /*00d4*/ 	.word	0x00000d60


	//   ....[7]....
        /*00d8*/ 	.word	0x00000dd0


	//   ....[8]....
        /*00dc*/ 	.word	0x00000e20


	//   ....[9]....
        /*00e0*/ 	.word	0x00000e50


	//   ....[10]....
        /*00e4*/ 	.word	0x00002030


	//   ....[11]....
        /*00e8*/ 	.word	0x000020c0


	//   ....[12]....
        /*00ec*/ 	.word	0x00002110


	//   ....[13]....
        /*00f0*/ 	.word	0x00002150


	//   ....[14]....
        /*00f4*/ 	.word	0x00002180


	//----- nvinfo : EIATTR_VRC_CTA_INIT_COUNT
	.align		4
.L_144:
        /*00f8*/ 	.byte	0x02, 0x4a
	.zero		1
	.zero		1


	//----- nvinfo : EIATTR_EXIT_INSTR_OFFSETS
	.align		4
        /*00fc*/ 	.byte	0x04, 0x1c
        /*00fe*/ 	.short	(.L_146 - .L_145)


	//   ....[0]....
.L_145:
        /*0100*/ 	.word	0x000022d0


	//   ....[1]....
        /*0104*/ 	.word	0x00002330


	//----- nvinfo : EIATTR_MAX_THREADS
	.align		4
.L_146:
        /*0108*/ 	.byte	0x04, 0x05
        /*010a*/ 	.short	(.L_148 - .L_147)
.L_147:
        /*010c*/ 	.word	0x00000100
        /*0110*/ 	.word	0x00000001
        /*0114*/ 	.word	0x00000001


	//----- nvinfo : EIATTR_CRS_STACK_SIZE
	.align		4
.L_148:
        /*0118*/ 	.byte	0x04, 0x1e
        /*011a*/ 	.short	(.L_150 - .L_149)
.L_149:
        /*011c*/ 	.word	0x00000000


	//----- nvinfo : EIATTR_CBANK_PARAM_SIZE
	.align		4
.L_150:
        /*0120*/ 	.byte	0x03, 0x19
        /*0122*/ 	.short	0x0062


	//----- nvinfo : EIATTR_PARAM_CBANK
	.align		4
        /*0124*/ 	.byte	0x04, 0x0a
        /*0126*/ 	.short	(.L_152 - .L_151)
	.align		4
.L_151:
        /*0128*/ 	.word	index@(.nv.constant0._ZN3cub18CUB_300001_SM_10006detail6reduce18DeviceReduceKernelINS2_10policy_hubIfyN4cuda3std3__44plusIfEEE10Policy1000EN6thrust24THRUST_300001_SM_1000_NS6detail15normal_iteratorINSD_10device_ptrIfEEEEyS9_fNS7_10__identityEEEvT0_PT3_T1_NS0_13GridEvenShareISN_EET2_T4_)
        /*012c*/ 	.short	0x0380
        /*012e*/ 	.short	0x0062


	//----- nvinfo : EIATTR_SW_WAR
	.align		4
.L_152:
        /*0130*/ 	.byte	0x04, 0x36
        /*0132*/ 	.short	(.L_154 - .L_153)
.L_153:
        /*0134*/ 	.word	0x00000008
.L_154:


//--------------------- .nv.info._ZN3cub18CUB_300001_SM_10006detail6reduce28DeviceReduceSingleTileKernelINS2_10policy_hubIfyN4cuda3std3__44plusIfEEE10Policy1000EN6thrust24THRUST_300001_SM_1000_NS6detail15normal_iteratorINSD_10device_ptrIfEEEEPfyS9_ffNS7_10__identityEEEvT0_T1_T2_T3_T4_T6_ --------------------------
	.section	.nv.info._ZN3cub18CUB_300001_SM_10006detail6reduce28DeviceReduceSingleTileKernelINS2_10policy_hubIfyN4cuda3std3__44plusIfEEE10Policy1000EN6thrust24THRUST_300001_SM_1000_NS6detail15normal_iteratorINSD_10device_ptrIfEEEEPfyS9_ffNS7_10__identityEEEvT0_T1_T2_T3_T4_T6_,"",@"SHT_CUDA_INFO"
	.sectionflags	@""
	.align	4


	//----- nvinfo : EIATTR_CUDA_API_VERSION
	.align		4
        /*0000*/ 	.byte	0x04, 0x37
        /*0002*/ 	.short	(.L_156 - .L_155)
.L_155:
        /*0004*/ 	.word	0x00000082


	//----- nvinfo : EIATTR_KPARAM_INFO
	.align		4
.L_156:
        /*0008*/ 	.byte	0x04, 0x17
        /*000a*/ 	.short	(.L_158 - .L_157)
.L_157:
        /*000c*/ 	.word	0x00000000
        /*0010*/ 	.short	0x0005
        /*0012*/ 	.short	0x0020
        /*0014*/ 	.byte	0x00, 0xf0, 0x05, 0x00


	//----- nvinfo : EIATTR_KPARAM_INFO
	.align		4
.L_158:
        /*0018*/ 	.byte	0x04, 0x17
        /*001a*/ 	.short	(.L_160 - .L_159)
.L_159:
        /*001c*/ 	.word	0x00000000
        /*0020*/ 	.short	0x0004
        /*0022*/ 	.short	0x001c
        /*0024*/ 	.byte	0x00, 0xf0, 0x11, 0x00


	//----- nvinfo : EIATTR_KPARAM_INFO
	.align		4
.L_160:
        /*0028*/ 	.byte	0x04, 0x17
        /*002a*/ 	.short	(.L_162 - .L_161)
.L_161:
        /*002c*/ 	.word	0x00000000
        /*0030*/ 	.short	0x0003
        /*0032*/ 	.short	0x0018
        /*0034*/ 	.byte	0x00, 0xf0, 0x05, 0x00


	//----- nvinfo : EIATTR_KPARAM_INFO
	.align		4
.L_162:
        /*0038*/ 	.byte	0x04, 0x17
        /*003a*/ 	.short	(.L_164 - .L_163)
.L_163:
        /*003c*/ 	.word	0x00000000
        /*0040*/ 	.short	0x0002
        /*0042*/ 	.short	0x0010
        /*0044*/ 	.byte	0x00, 0xf0, 0x21, 0x00


	//----- nvinfo : EIATTR_KPARAM_INFO
	.align		4
.L_164:
        /*0048*/ 	.byte	0x04, 0x17
        /*004a*/ 	.short	(.L_166 - .L_165)
.L_165:
        /*004c*/ 	.word	0x00000000
        /*0050*/ 	.short	0x0001
        /*0052*/ 	.short	0x0008
        /*0054*/ 	.byte	0x00, 0xf5, 0x21, 0x00


	//----- nvinfo : EIATTR_KPARAM_INFO
	.align		4
.L_166:
        /*0058*/ 	.byte	0x04, 0x17
        /*005a*/ 	.short	(.L_168 - .L_167)
.L_167:
        /*005c*/ 	.word	0x00000000
        /*0060*/ 	.short	0x0000
        /*0062*/ 	.short	0x0000
        /*0064*/ 	.byte	0x00, 0xf0, 0x21, 0x00


	//----- nvinfo : EIATTR_SPARSE_MMA_MASK
	.align		4
.L_168:
        /*0068*/ 	.byte	0x03, 0x50
        /*006a*/ 	.short	0x0000


	//----- nvinfo : EIATTR_MAXREG_COUNT
	.align		4
        /*006c*/ 	.byte	0x03, 0x1b
        /*006e*/ 	.short	0x00ff


	//----- nvinfo : EIATTR_NUM_BARRIERS
	.align		4
        /*0070*/ 	.byte	0x02, 0x4c
        /*0072*/ 	.byte	0x01
	.zero		1


	//----- nvinfo : EIATTR_MERCURY_ISA_VERSION
	.align		4
        /*0074*/ 	.byte	0x03, 0x5f
        /*0076*/ 	.short	0x0101


	//----- nvinfo : EIATTR_COOP_GROUP_MASK_REGIDS
	.align		4
        /*0078*/ 	.byte	0x04, 0x29
        /*007a*/ 	.short	(.L_170 - .L_169)


	//   ....[0]....
.L_169:
        /*007c*/ 	.word	0xffffffff


	//   ....[1]....
        /*0080*/ 	.word	0xffffffff


	//   ....[2]....
        /*0084*/ 	.word	0xffffffff


	//   ....[3]....
        /*0088*/ 	.word	0xffffffff


	//   ....[4]....
        /*008c*/ 	.word	0xffffffff


	//   ....[5]....
        /*0090*/ 	.word	0xffffffff


	//   ....[6]....
        /*0094*/ 	.word	0xffffffff


	//   ....[7]....
        /*0098*/ 	.word	0xffffffff


	//   ....[8]....
        /*009c*/ 	.word	0xffffffff


	//   ....[9]....
        /*00a0*/ 	.word	0xffffffff


	//   ....[10]....
        /*00a4*/ 	.word	0xffffffff


	//   ....[11]....
        /*00a8*/ 	.word	0xffffffff


	//   ....[12]....
        /*00ac*/ 	.word	0xffffffff


	//   ....[13]....
        /*00b0*/ 	.word	0xffffffff


	//   ....[14]....
        /*00b4*/ 	.word	0xffffffff


	//----- nvinfo : EIATTR_COOP_GROUP_INSTR_OFFSETS
	.align		4
.L_170:
        /*00b8*/ 	.byte	0x04, 0x28
        /*00ba*/ 	.short	(.L_172 - .L_171)


	//   ....[0]....
.L_171:
        /*00bc*/ 	.word	0x00000930


	//   ....[1]....
        /*00c0*/ 	.word	0x00000990


	//   ....[2]....
        /*00c4*/ 	.word	0x00000a00


	//   ....[3]....
        /*00c8*/ 	.word	0x00000a50


	//   ....[4]....
        /*00cc*/ 	.word	0x00000a80


	//   ....[5]....
        /*00d0*/ 	.word	0x00000c40


	//   ....[6]....
        /*00d4*/ 	.word	0x00000cd0


	//   ....[7]....
        /*00d8*/ 	.word	0x00000d20


	//   ....[8]....
        /*00dc*/ 	.word	0x00000d60


	//   ....[9]....
        /*00e0*/ 	.word	0x00000da0


	//   ....[10]....
        /*00e4*/ 	.word	0x00001dc0


	//   ....[11]....
        /*00e8*/ 	.word	0x00001e40


	//   ....[12]....
        /*00ec*/ 	.word	0x00001e90


	//   ....[13]....
        /*00f0*/ 	.word	0x00001ed0


	//   ....[14]....
        /*00f4*/ 	.word	0x00001f00


	//----- nvinfo : EIATTR_VRC_CTA_INIT_COUNT
	.align		4
.L_172:
        /*00f8*/ 	.byte	0x02, 0x4a
	.zero		1
	.zero		1


	//----- nvinfo : EIATTR_EXIT_INSTR_OFFSETS
	.align		4
        /*00fc*/ 	.byte	0x04, 0x1c
        /*00fe*/ 	.short	(.L_174 - .L_173)


	//   ....[0]....
.L_173:
        /*0100*/ 	.word	0x000000a0


	//   ....[1]....
        /*0104*/ 	.word	0x000000e0


	//   ....[2]....
        /*0108*/ 	.word	0x00002040


	//   ....[3]....
        /*010c*/ 	.word	0x00002090


	//----- nvinfo : EIATTR_MAX_THREADS
	.align		4
.L_174:
        /*0110*/ 	.byte	0x04, 0x05
        /*0112*/ 	.short	(.L_176 - .L_175)
.L_175:
        /*0114*/ 	.word	0x00000100
        /*0118*/ 	.word	0x00000001
        /*011c*/ 	.word	0x00000001


	//----- nvinfo : EIATTR_CRS_STACK_SIZE
	.align		4
.L_176:
        /*0120*/ 	.byte	0x04, 0x1e
        /*0122*/ 	.short	(.L_178 - .L_177)
.L_177:
        /*0124*/ 	.word	0x00000000


	//----- nvinfo : EIATTR_CBANK_PARAM_SIZE
	.align		4
.L_178:
        /*0128*/ 	.byte	0x03, 0x19
        /*012a*/ 	.short	0x0021


	//----- nvinfo : EIATTR_PARAM_CBANK
	.align		4
        /*012c*/ 	.byte	0x04, 0x0a
        /*012e*/ 	.short	(.L_180 - .L_179)
	.align		4
.L_179:
        /*0130*/ 	.word	index@(.nv.constant0._ZN3cub18CUB_300001_SM_10006detail6reduce28DeviceReduceSingleTileKernelINS2_10policy_hubIfyN4cuda3std3__44plusIfEEE10Policy1000EN6thrust24THRUST_300001_SM_1000_NS6detail15normal_iteratorINSD_10device_ptrIfEEEEPfyS9_ffNS7_10__identityEEEvT0_T1_T2_T3_T4_T6_)
        /*0134*/ 	.short	0x0380
        /*0136*/ 	.short	0x0021


	//----- nvinfo : EIATTR_SW_WAR
	.align		4
.L_180:
        /*0138*/ 	.byte	0x04, 0x36
        /*013a*/ 	.short	(.L_182 - .L_181)
.L_181:
        /*013c*/ 	.word	0x00000008
.L_182:


//--------------------- .nv.info._ZN3cub18CUB_300001_SM_10006detail6reduce28DeviceReduceSingleTileKernelINS2_10policy_hubIfjN4cuda3std3__44plusIfEEE10Policy1000EPfSC_iS9_ffNS7_10__identityEEEvT0_T1_T2_T3_T4_T6_ --------------------------
	.section	.nv.info._ZN3cub18CUB_300001_SM_10006detail6reduce28DeviceReduceSingleTileKernelINS2_10policy_hubIfjN4cuda3std3__44plusIfEEE10Policy1000EPfSC_iS9_ffNS7_10__identityEEEvT0_T1_T2_T3_T4_T6_,"",@"SHT_CUDA_INFO"
	.sectionflags	@""
	.align	4


	//----- nvinfo : EIATTR_CUDA_API_VERSION
	.align		4
        /*0000*/ 	.byte	0x04, 0x37
        /*0002*/ 	.short	(.L_184 - .L_183)
.L_183:
        /*0004*/ 	.word	0x00000082


	//----- nvinfo : EIATTR_KPARAM_INFO
	.align		4
.L_184:
        /*0008*/ 	.byte	0x04, 0x17
        /*000a*/ 	.short	(.L_186 - .L_185)
.L_185:
        /*000c*/ 	.word	0x00000000
        /*0010*/ 	.short	0x0005
        /*0012*/ 	.short	0x001c
        /*0014*/ 	.byte	0x00, 0xf0, 0x05, 0x00


	//----- nvinfo : EIATTR_KPARAM_INFO
	.align		4
.L_186:
        /*0018*/ 	.byte	0x04, 0x17
        /*001a*/ 	.short	(.L_188 - .L_187)
.L_187:
        /*001c*/ 	.word	0x00000000
        /*0020*/ 	.short	0x0004
        /*0022*/ 	.short	0x0018
        /*0024*/ 	.byte	0x00, 0xf0, 0x11, 0x00


	//----- nvinfo : EIATTR_KPARAM_INFO
	.align		4
.L_188:
        /*0028*/ 	.byte	0x04, 0x17
        /*002a*/ 	.short	(.L_190 - .L_189)
.L_189:
        /*002c*/ 	.word	0x00000000
        /*0030*/ 	.short	0x0003
        /*0032*/ 	.short	0x0014
        /*0034*/ 	.byte	0x00, 0xf0, 0x05, 0x00


	//----- nvinfo : EIATTR_KPARAM_INFO
	.align		4
.L_190:
        /*0038*/ 	.byte	0x04, 0x17
        /*003a*/ 	.short	(.L_192 - .L_191)
.L_191:
        /*003c*/ 	.word	0x00000000
        /*0040*/ 	.short	0x0002
        /*0042*/ 	.short	0x0010
        /*0044*/ 	.byte	0x00, 0xf0, 0x11, 0x00


	//----- nvinfo : EIATTR_KPARAM_INFO
	.align		4
.L_192:
        /*0048*/ 	.byte	0x04, 0x17
        /*004a*/ 	.short	(.L_194 - .L_193)
.L_193:
        /*004c*/ 	.word	0x00000000
        /*0050*/ 	.short	0x0001
        /*0052*/ 	.short	0x0008
        /*0054*/ 	.byte	0x00, 0xf5, 0x21, 0x00


	//----- nvinfo : EIATTR_KPARAM_INFO
	.align		4
.L_194:
        /*0058*/ 	.byte	0x04, 0x17
        /*005a*/ 	.short	(.L_196 - .L_195)
.L_195:
        /*005c*/ 	.word	0x00000000
        /*0060*/ 	.short	0x0000
        /*0062*/ 	.short	0x0000
        /*0064*/ 	.byte	0x00, 0xf5, 0x21, 0x00


	//----- nvinfo : EIATTR_SPARSE_MMA_MASK
	.align		4
.L_196:
        /*0068*/ 	.byte	0x03, 0x50
        /*006a*/ 	.short	0x0000


	//----- nvinfo : EIATTR_MAXREG_COUNT
	.align		4
        /*006c*/ 	.byte	0x03, 0x1b
        /*006e*/ 	.short	0x0080


	//----- nvinfo : EIATTR_NUM_BARRIERS
	.align		4
        /*0070*/ 	.byte	0x02, 0x4c
        /*0072*/ 	.byte	0x01
	.zero		1


	//----- nvinfo : EIATTR_MERCURY_ISA_VERSION
	.align		4
        /*0074*/ 	.byte	0x03, 0x5f
        /*0076*/ 	.short	0x0101


	//----- nvinfo : EIATTR_UNUSED_LOAD_BYTE_OFFSET
	.align		4
        /*0078*/ 	.byte	0x04, 0x44
        /*007a*/ 	.short	(.L_198 - .L_197)


	//   ....[0]....
.L_197:
        /*007c*/ 	.word	0x00000b70
        /*0080*/ 	.word	0x0000fff0


	//   ....[1]....
        /*0084*/ 	.word	0x00000f80
        /*0088*/ 	.word	0x0000fff0


	//   ....[2]....
        /*008c*/ 	.word	0x00002010
        /*0090*/ 	.word	0x0000fff0


	//   ....[3]....
        /*0094*/ 	.word	0x00002bb0
        /*0098*/ 	.word	0x0000fff0


	//   ....[4]....
        /*009c*/ 	.word	0x00002fc0
        /*00a0*/ 	.word	0x0000fff0


	//   ....[5]....
        /*00a4*/ 	.word	0x00004140
        /*00a8*/ 	.word	0x0000fff0


	//----- nvinfo : EIATTR_COOP_GROUP_MASK_REGIDS
	.align		4
.L_198:
        /*00ac*/ 	.byte	0x04, 0x29
        /*00ae*/ 	.short	(.L_200 - .L_199)


	//   ....[0]....
.L_199:
        /*00b0*/ 	.word	0xffffffff


	//   ....[1]....
        /*00b4*/ 	.word	0xffffffff


	//   ....[2]....
        /*00b8*/ 	.word	0xffffffff


	//   ....[3]....
        /*00bc*/ 	.word	0xffffffff


	//   ....[4]....
        /*00c0*/ 	.word	0xffffffff


	//   ....[5]....
        /*00c4*/ 	.word	0xffffffff


	//   ....[6]....
        /*00c8*/ 	.word	0xffffffff


	//   ....[7]....
        /*00cc*/ 	.word	0xffffffff


	//   ....[8]....
        /*00d0*/ 	.word	0xffffffff


	//   ....[9]....
        /*00d4*/ 	.word	0xffffffff


	//   ....[10]....
        /*00d8*/ 	.word	0xffffffff


	//   ....[11]....
        /*00dc*/ 	.word	0xffffffff


	//   ....[12]....
        /*00e0*/ 	.word	0xffffffff


	//   ....[13]....
        /*00e4*/ 	.word	0xffffffff


	//   ....[14]....
        /*00e8*/ 	.word	0xffffffff


	//   ....[15]....
        /*00ec*/ 	.word	0xffffffff


	//   ....[16]....
        /*00f0*/ 	.word	0xffffffff


	//   ....[17]....
        /*00f4*/ 	.word	0xffffffff


	//   ....[18]....
        /*00f8*/ 	.word	0xffffffff


	//   ....[19]....
        /*00fc*/ 	.word	0xffffffff


	//   ....[20]....
        /*0100*/ 	.word	0xffffffff


	//   ....[21]....
        /*0104*/ 	.word	0xffffffff


	//   ....[22]....
        /*0108*/ 	.word	0xffffffff


	//   ....[23]....
        /*010c*/ 	.word	0xffffffff


	//   ....[24]....
        /*0110*/ 	.word	0xffffffff


	//   ....[25]....
        /*0114*/ 	.word	0xffffffff


	//   ....[26]....
        /*0118*/ 	.word	0xffffffff


	//   ....[27]....
        /*011c*/ 	.word	0xffffffff


	//   ....[28]....
        /*0120*/ 	.word	0xffffffff


	//   ....[29]....
        /*0124*/ 	.word	0xffffffff


	//----- nvinfo : EIATTR_COOP_GROUP_INSTR_OFFSETS
	.align		4
.L_200:
        /*0128*/ 	.byte	0x04, 0x28
        /*012a*/ 	.short	(.L_202 - .L_201)


	//   ....[0]....
.L_201:
        /*012c*/ 	.word	0x00000980


	//   ....[1]....
        /*0130*/ 	.word	0x000009e0


	//   ....[2]....
        /*0134*/ 	.word	0x00000a50


	//   ....[3]....
        /*0138*/ 	.word	0x00000aa0


	//   ....[4]....
        /*013c*/ 	.word	0x00000ad0


	//   ....[5]....
        /*0140*/ 	.word	0x00000d20


	//   ....[6]....
        /*0144*/ 	.word	0x00000db0


	//   ....[7]....
        /*0148*/ 	.word	0x00000df0


	//   ....[8]....
        /*014c*/ 	.word	0x00000e40


	//   ....[9]....
        /*0150*/ 	.word	0x00000e80


	//   ....[10]....
        /*0154*/ 	.word	0x00001e30


	//   ....[11]....
        /*0158*/ 	.word	0x00001eb0


	//   ....[12]....
        /*015c*/ 	.word	0x00001f00


	//   ....[13]....
        /*0160*/ 	.word	0x00001f40


	//   ....[14]....
        /*0164*/ 	.word	0x00001f70


	//   ....[15]....
        /*0168*/ 	.word	0x000029c0


	//   ....[16]....
        /*016c*/ 	.word	0x00002a20


	//   ....[17]....
        /*0170*/ 	.word	0x00002a90


	//   ....[18]....
        /*0174*/ 	.word	0x00002ae0


	//   ....[19]....
        /*0178*/ 	.word	0x00002b10


	//   ....[20]....
        /*017c*/ 	.word	0x00002d60


	//   ....[21]....
        /*0180*/ 	.word	0x00002de0


	//   ....[22]....
        /*0184*/ 	.word	0x00002e20


	//   ....[23]....
        /*0188*/ 	.word	0x00002e60


	//   ....[24]....
        /*018c*/ 	.word	0x00002ec0


	//   ....[25]....
        /*0190*/ 	.word	0x00003f60


	//   ....[26]....
        /*0194*/ 	.word	0x00003fe0


	//   ....[27]....
        /*0198*/ 	.word	0x00004030


	//   ....[28]....
        /*019c*/ 	.word	0x00004070


	//   ....[29]....
        /*01a0*/ 	.word	0x000040a0


	//----- nvinfo : EIATTR_VRC_CTA_INIT_COUNT
	.align		4
.L_202:
        /*01a4*/ 	.byte	0x02, 0x4a
	.zero		1
	.zero		1


	//----- nvinfo : EIATTR_EXIT_INSTR_OFFSETS
	.align		4
        /*01a8*/ 	.byte	0x04, 0x1c
        /*01aa*/ 	.short	(.L_204 - .L_203)


	//   ....[0]....
.L_203:
        /*01ac*/ 	.word	0x00000080


	//   ....[1]....
        /*01b0*/ 	.word	0x000000c0


	//   ....[2]....
        /*01b4*/ 	.word	0x00004280


	//   ....[3]....
        /*01b8*/ 	.word	0x000042d0


	//----- nvinfo : EIATTR_MAX_THREADS
	.align		4
.L_204:
        /*01bc*/ 	.byte	0x04, 0x05
        /*01be*/ 	.short	(.L_206 - .L_205)
.L_205:
        /*01c0*/ 	.word	0x00000200
        /*01c4*/ 	.word	0x00000001
        /*01c8*/ 	.word	0x00000001


	//----- nvinfo : EIATTR_CRS_STACK_SIZE
	.align		4
.L_206:
        /*01cc*/ 	.byte	0x04, 0x1e
        /*01ce*/ 	.short	(.L_208 - .L_207)
.L_207:
        /*01d0*/ 	.word	0x00000000


	//----- nvinfo : EIATTR_CBANK_PARAM_SIZE
	.align		4
.L_208:
        /*01d4*/ 	.byte	0x03, 0x19
        /*01d6*/ 	.short	0x001d


	//----- nvinfo : EIATTR_PARAM_CBANK
	.align		4
        /*01d8*/ 	.byte	0x04, 0x0a
        /*01da*/ 	.short	(.L_210 - .L_209)
	.align		4
.L_209:
        /*01dc*/ 	.word	index@(.nv.constant0._ZN3cub18CUB_300001_SM_10006detail6reduce28DeviceReduceSingleTileKernelINS2_10policy_hubIfjN4cuda3std3__44plusIfEEE10Policy1000EPfSC_iS9_ffNS7_10__identityEEEvT0_T1_T2_T3_T4_T6_)
        /*01e0*/ 	.short	0x0380
        /*01e2*/ 	.short	0x001d


	//----- nvinfo : EIATTR_SW_WAR
	.align		4
.L_210:
        /*01e4*/ 	.byte	0x04, 0x36
        /*01e6*/ 	.short	(.L_212 - .L_211)
.L_211:
        /*01e8*/ 	.word	0x00000008
.L_212:


//--------------------- .nv.info._ZN3cub18CUB_300001_SM_10006detail6reduce18DeviceReduceKernelINS2_10policy_hubIfjN4cuda3std3__44plusIfEEE10Policy1000EN6thrust24THRUST_300001_SM_1000_NS6detail15normal_iteratorINSD_10device_ptrIfEEEEjS9_fNS7_10__identityEEEvT0_PT3_T1_NS0_13GridEvenShareISN_EET2_T4_ --------------------------
	.section	.nv.info._ZN3cub18CUB_300001_SM_10006detail6reduce18DeviceReduceKernelINS2_10policy_hubIfjN4cuda3std3__44plusIfEEE10Policy1000EN6thrust24THRUST_300001_SM_1000_NS6detail15normal_iteratorINSD_10device_ptrIfEEEEjS9_fNS7_10__identityEEEvT0_PT3_T1_NS0_13GridEvenShareISN_EET2_T4_,"",@"SHT_CUDA_INFO"
	.sectionflags	@""
	.align	4


	//----- nvinfo : EIATTR_CUDA_API_VERSION
	.align		4
        /*0000*/ 	.byte	0x04, 0x37
        /*0002*/ 	.short	(.L_214 - .L_213)
.L_213:
        /*0004*/ 	.word	0x00000082


	//----- nvinfo : EIATTR_KPARAM_INFO
	.align		4
.L_214:
        /*0008*/ 	.byte	0x04, 0x17
        /*000a*/ 	.short	(.L_216 - .L_215)
.L_215:
        /*000c*/ 	.word	0x00000000
        /*0010*/ 	.short	0x0005
        /*0012*/ 	.short	0x003d
        /*0014*/ 	.byte	0x00, 0xf0, 0x05, 0x00


	//----- nvinfo : EIATTR_KPARAM_INFO
	.align		4
.L_216:
        /*0018*/ 	.byte	0x04, 0x17
        /*001a*/ 	.short	(.L_218 - .L_217)
.L_217:
        /*001c*/ 	.word	0x00000000
        /*0020*/ 	.short	0x0004
        /*0022*/ 	.short	0x003c
        /*0024*/ 	.byte	0x00, 0xf0, 0x05, 0x00


	//----- nvinfo : EIATTR_KPARAM_INFO
	.align		4
.L_218:
        /*0028*/ 	.byte	0x04, 0x17
        /*002a*/ 	.short	(.L_220 - .L_219)
.L_219:
        /*002c*/ 	.word	0x00000000
        /*0030*/ 	.short	0x0003
        /*0032*/ 	.short	0x0014
        /*0034*/ 	.byte	0x00, 0xf0, 0xa1, 0x00


	//----- nvinfo : EIATTR_KPARAM_INFO
	.align		4
.L_220:
        /*0038*/ 	.byte	0x04, 0x17
        /*003a*/ 	.short	(.L_222 - .L_221)
.L_221:
        /*003c*/ 	.word	0x00000000
        /*0040*/ 	.short	0x0002
        /*0042*/ 	.short	0x0010
        /*0044*/ 	.byte	0x00, 0xf0, 0x11, 0x00


	//----- nvinfo : EIATTR_KPARAM_INFO
	.align		4
.L_222:
        /*0048*/ 	.byte	0x04, 0x17
        /*004a*/ 	.short	(.L_224 - .L_223)
.L_223:
        /*004c*/ 	.word	0x00000000
        /*0050*/ 	.short	0x0001
        /*0052*/ 	.short	0x0008
        /*0054*/ 	.byte	0x00, 0xf5, 0x21, 0x00


	//----- nvinfo : EIATTR_KPARAM_INFO
	.align		4
.L_224:
        /*0058*/ 	.byte	0x04, 0x17
        /*005a*/ 	.short	(.L_226 - .L_225)
.L_225:
        /*005c*/ 	.word	0x00000000
        /*0060*/ 	.short	0x0000
        /*0062*/ 	.short	0x0000
        /*0064*/ 	.byte	0x00, 0xf0, 0x21, 0x00


	//----- nvinfo : EIATTR_SPARSE_MMA_MASK
	.align		4
.L_226:
        /*0068*/ 	.byte	0x03, 0x50
        /*006a*/ 	.short	0x0000


	//----- nvinfo : EIATTR_MAXREG_COUNT
	.align		4
        /*006c*/ 	.byte	0x03, 0x1b
        /*006e*/ 	.short	0x0080


	//----- nvinfo : EIATTR_NUM_BARRIERS
	.align		4
        /*0070*/ 	.byte	0x02, 0x4c
        /*0072*/ 	.byte	0x01
	.zero		1


	//----- nvinfo : EIATTR_MERCURY_ISA_VERSION
	.align		4
        /*0074*/ 	.byte	0x03, 0x5f
        /*0076*/ 	.short	0x0101


	//----- nvinfo : EIATTR_UNUSED_LOAD_BYTE_OFFSET
	.align		4
        /*0078*/ 	.byte	0x04, 0x44
        /*007a*/ 	.short	(.L_228 - .L_227)


	//   ....[0]....
.L_227:
        /*007c*/ 	.word	0x00000de0
        /*0080*/ 	.word	0x0000fff0


	//   ....[1]....
        /*0084*/ 	.word	0x000011f0
        /*0088*/ 	.word	0x0000fff0


	//   ....[2]....
        /*008c*/ 	.word	0x000026b0
        /*0090*/ 	.word	0x0000fff0


	//----- nvinfo : EIATTR_COOP_GROUP_MASK_REGIDS
	.align		4
.L_228:
        /*0094*/ 	.byte	0x04, 0x29
        /*0096*/ 	.short	(.L_230 - .L_229)


	//   ....[0]....
.L_229:
        /*0098*/ 	.word	0xffffffff


	//   ....[1]....
        /*009c*/ 	.word	0xffffffff


	//   ....[2]....
        /*00a0*/ 	.word	0xffffffff


	//   ....[3]....
        /*00a4*/ 	.word	0xffffffff


	//   ....[4]....
        /*00a8*/ 	.word	0xffffffff


	//   ....[5]....
        /*00ac*/ 	.word	0xffffffff


	//   ....[6]....
        /*00b0*/ 	.word	0xffffffff


	//   ....[7]....
        /*00b4*/ 	.word	0xffffffff


	//   ....[8]....
        /*00b8*/ 	.word	0xffffffff


	//   ....[9]....
        /*00bc*/ 	.word	0xffffffff


	//   ....[10]....
        /*00c0*/ 	.word	0xffffffff


	//   ....[11]....
        /*00c4*/ 	.word	0xffffffff


	//   ....[12]....
        /*00c8*/ 	.word	0xffffffff


	//   ....[13]....
        /*00cc*/ 	.word	0xffffffff


	//   ....[14]....
        /*00d0*/ 	.word	0xffffffff


	//----- nvinfo : EIATTR_COOP_GROUP_INSTR_OFFSETS
	.align		4
.L_230:
        /*00d4*/ 	.byte	0x04, 0x28
        /*00d6*/ 	.short	(.L_232 - .L_231)


	//   ....[0]....
.L_231:
        /*00d8*/ 	.word	0x00000bf0


	//   ....[1]....
        /*00dc*/ 	.word	0x00000c50


	//   ....[2]....
        /*00e0*/ 	.word	0x00000cc0


	//   ....[3]....
        /*00e4*/ 	.word	0x00000d10


	//   ....[4]....
        /*00e8*/ 	.word	0x00000d40


	//   ....[5]....
        /*00ec*/ 	.word	0x00000f90


	//   ....[6]....
        /*00f0*/ 	.word	0x00001020


	//   ....[7]....
        /*00f4*/ 	.word	0x00001070


	//   ....[8]....
        /*00f8*/ 	.word	0x000010b0


	//   ....[9]....
        /*00fc*/ 	.word	0x000010f0


	//   ....[10]....
        /*0100*/ 	.word	0x000024c0


	//   ....[11]....
        /*0104*/ 	.word	0x00002550


	//   ....[12]....
        /*0108*/ 	.word	0x000025a0


	//   ....[13]....
        /*010c*/ 	.word	0x000025e0


	//   ....[14]....
        /*0110*/ 	.word	0x00002610


	//----- nvinfo : EIATTR_VRC_CTA_INIT_COUNT
	.align		4
.L_232:
        /*0114*/ 	.byte	0x02, 0x4a
	.zero		1
	.zero		1


	//----- nvinfo : EIATTR_EXIT_INSTR_OFFSETS
	.align		4
        /*0118*/ 	.byte	0x04, 0x1c
        /*011a*/ 	.short	(.L_234 - .L_233)


	//   ....[0]....
.L_233:
        /*011c*/ 	.word	0x000027f0


	//   ....[1]....
        /*0120*/ 	.word	0x00002830


	//----- nvinfo : EIATTR_MAX_THREADS
	.align		4
.L_234:
        /*0124*/ 	.byte	0x04, 0x05
        /*0126*/ 	.short	(.L_236 - .L_235)
.L_235:
        /*0128*/ 	.word	0x00000200
        /*012c*/ 	.word	0x00000001
        /*0130*/ 	.word	0x00000001


	//----- nvinfo : EIATTR_CRS_STACK_SIZE
	.align		4
.L_236:
        /*0134*/ 	.byte	0x04, 0x1e
        /*0136*/ 	.short	(.L_238 - .L_237)
.L_237:
        /*0138*/ 	.word	0x00000000


	//----- nvinfo : EIATTR_CBANK_PARAM_SIZE
	.align		4
.L_238:
        /*013c*/ 	.byte	0x03, 0x19
        /*013e*/ 	.short	0x003e


	//----- nvinfo : EIATTR_PARAM_CBANK
	.align		4
        /*0140*/ 	.byte	0x04, 0x0a
        /*0142*/ 	.short	(.L_240 - .L_239)
	.align		4
.L_239:
        /*0144*/ 	.word	index@(.nv.constant0._ZN3cub18CUB_300001_SM_10006detail6reduce18DeviceReduceKernelINS2_10policy_hubIfjN4cuda3std3__44plusIfEEE10Policy1000EN6thrust24THRUST_300001_SM_1000_NS6detail15normal_iteratorINSD_10device_ptrIfEEEEjS9_fNS7_10__identityEEEvT0_PT3_T1_NS0_13GridEvenShareISN_EET2_T4_)
        /*0148*/ 	.short	0x0380
        /*014a*/ 	.short	0x003e


	//----- nvinfo : EIATTR_SW_WAR
	.align		4
.L_240:
        /*014c*/ 	.byte	0x04, 0x36
        /*014e*/ 	.short	(.L_242 - .L_241)
.L_241:
        /*0150*/ 	.word	0x00000008
.L_242:


//--------------------- .nv.info._ZN3cub18CUB_300001_SM_10006detail6reduce28DeviceReduceSingleTileKernelINS2_10policy_hubIfjN4cuda3std3__44plusIfEEE10Policy1000EN6thrust24THRUST_300001_SM_1000_NS6detail15normal_iteratorINSD_10device_ptrIfEEEEPfjS9_ffNS7_10__identityEEEvT0_T1_T2_T3_T4_T6_ --------------------------
	.section	.nv.info._ZN3cub18CUB_300001_SM_10006detail6reduce28DeviceReduceSingleTileKernelINS2_10policy_hubIfjN4cuda3std3__44plusIfEEE10Policy1000EN6thrust24THRUST_300001_SM_1000_NS6detail15normal_iteratorINSD_10device_ptrIfEEEEPfjS9_ffNS7_10__identityEEEvT0_T1_T2_T3_T4_T6_,"",@"SHT_CUDA_INFO"
	.sectionflags	@""
	.align	4


	//----- nvinfo : EIATTR_CUDA_API_VERSION
	.align		4
        /*0000*/ 	.byte	0x04, 0x37
        /*0002*/ 	.short	(.L_244 - .L_243)
.L_243:
        /*0004*/ 	.word	0x00000082


	//----- nvinfo : EIATTR_KPARAM_INFO
	.align		4
.L_244:
        /*0008*/ 	.byte	0x04, 0x17
        /*000a*/ 	.short	(.L_246 - .L_245)
.L_245:
        /*000c*/ 	.word	0x00000000
        /*0010*/ 	.short	0x0005
        /*0012*/ 	.short	0x001c
        /*0014*/ 	.byte	0x00, 0xf0, 0x05, 0x00


	//----- nvinfo : EIATTR_KPARAM_INFO
	.align		4
.L_246:
        /*0018*/ 	.byte	0x04, 0x17
        /*001a*/ 	.short	(.L_248 - .L_247)
.L_247:
        /*001c*/ 	.word	0x00000000
        /*0020*/ 	.short	0x0004
        /*0022*/ 	.short	0x0018
        /*0024*/ 	.byte	0x00, 0xf0, 0x11, 0x00


	//----- nvinfo : EIATTR_KPARAM_INFO
	.align		4
.L_248:
        /*0028*/ 	.byte	0x04, 0x17
        /*002a*/ 	.short	(.L_250 - .L_249)
.L_249:
        /*002c*/ 	.word	0x00000000
        /*0030*/ 	.short	0x0003
        /*0032*/ 	.short	0x0014
        /*0034*/ 	.byte	0x00, 0xf0, 0x05, 0x00


	//----- nvinfo : EIATTR_KPARAM_INFO
	.align		4
.L_250:
        /*0038*/ 	.byte	0x04, 0x17
        /*003a*/ 	.short	(.L_252 - .L_251)
.L_251:
        /*003c*/ 	.word	0x00000000
        /*0040*/ 	.short	0x0002
        /*0042*/ 	.short	0x0010
        /*0044*/ 	.byte	0x00, 0xf0, 0x11, 0x00


	//----- nvinfo : EIATTR_KPARAM_INFO
	.align		4
.L_252:
        /*0048*/ 	.byte	0x04, 0x17
        /*004a*/ 	.short	(.L_254 - .L_253)
.L_253:
        /*004c*/ 	.word	0x00000000
        /*0050*/ 	.short	0x0001
        /*0052*/ 	.short	0x0008
        /*0054*/ 	.byte	0x00, 0xf5, 0x21, 0x00


	//----- nvinfo : EIATTR_KPARAM_INFO
	.align		4
.L_254:
        /*0058*/ 	.byte	0x04, 0x17
        /*005a*/ 	.short	(.L_256 - .L_255)
.L_255:
        /*005c*/ 	.word	0x00000000
        /*0060*/ 	.short	0x0000
        /*0062*/ 	.short	0x0000
        /*0064*/ 	.byte	0x00, 0xf0, 0x21, 0x00


	//----- nvinfo : EIATTR_SPARSE_MMA_MASK
	.align		4
.L_256:
        /*0068*/ 	.byte	0x03, 0x50
        /*006a*/ 	.short	0x0000


	//----- nvinfo : EIATTR_MAXREG_COUNT
	.align		4
        /*006c*/ 	.byte	0x03, 0x1b
        /*006e*/ 	.short	0x0080


	//----- nvinfo : EIATTR_NUM_BARRIERS
	.align		4
        /*0070*/ 	.byte	0x02, 0x4c
        /*0072*/ 	.byte	0x01
	.zero		1


	//----- nvinfo : EIATTR_MERCURY_ISA_VERSION
	.align		4
        /*0074*/ 	.byte	0x03, 0x5f
        /*0076*/ 	.short	0x0101


	//----- nvinfo : EIATTR_UNUSED_LOAD_BYTE_OFFSET
	.align		4
        /*0078*/ 	.byte	0x04, 0x44
        /*007a*/ 	.short	(.L_258 - .L_257)


	//   ....[0]....
.L_257:
        /*007c*/ 	.word	0x00000b00
        /*0080*/ 	.word	0x0000fff0


	//   ....[1]....
        /*0084*/ 	.word	0x00000f10
        /*0088*/ 	.word	0x0000fff0


	//   ....[2]....
        /*008c*/ 	.word	0x00002270
        /*0090*/ 	.word	0x0000fff0


	//----- nvinfo : EIATTR_COOP_GROUP_MASK_REGIDS
	.align		4
.L_258:
        /*0094*/ 	.byte	0x04, 0x29
        /*0096*/ 	.short	(.L_260 - .L_259)


	//   ....[0]....
.L_259:
        /*0098*/ 	.word	0xffffffff


	//   ....[1]....
        /*009c*/ 	.word	0xffffffff


	//   ....[2]....
        /*00a0*/ 	.word	0xffffffff


	//   ....[3]....
        /*00a4*/ 	.word	0xffffffff


	//   ....[4]....
        /*00a8*/ 	.word	0xffffffff


	//   ....[5]....
        /*00ac*/ 	.word	0xffffffff


	//   ....[6]....
        /*00b0*/ 	.word	0xffffffff


	//   ....[7]....
        /*00b4*/ 	.word	0xffffffff


	//   ....[8]....
        /*00b8*/ 	.word	0xffffffff


	//   ....[9]....
        /*00bc*/ 	.word	0xffffffff


	//   ....[10]....
        /*00c0*/ 	.word	0xffffffff


	//   ....[11]....
        /*00c4*/ 	.word	0xffffffff


	//   ....[12]....
        /*00c8*/ 	.word	0xffffffff


	//   ....[13]....
        /*00cc*/ 	.word	0xffffffff


	//   ....[14]....
        /*00d0*/ 	.word	0xffffffff


	//----- nvinfo : EIATTR_COOP_GROUP_INSTR_OFFSETS
	.align		4
.L_260:
        /*00d4*/ 	.byte	0x04, 0x28
        /*00d6*/ 	.short	(.L_262 - .L_261)


	//   ....[0]....
.L_261:
        /*00d8*/ 	.word	0x00000910


	//   ....[1]....
        /*00dc*/ 	.word	0x00000970


	//   ....[2]....
        /*00e0*/ 	.word	0x000009e0


	//   ....[3]....
        /*00e4*/ 	.word	0x00000a30


	//   ....[4]....
        /*00e8*/ 	.word	0x00000a60


	//   ....[5]....
        /*00ec*/ 	.word	0x00000cb0


	//   ....[6]....
        /*00f0*/ 	.word	0x00000d40


	//   ....[7]....
        /*00f4*/ 	.word	0x00000d80


	//   ....[8]....
        /*00f8*/ 	.word	0x00000dd0


	//   ....[9]....
        /*00fc*/ 	.word	0x00000e10


	//   ....[10]....
        /*0100*/ 	.word	0x00002090


	//   ....[11]....
        /*0104*/ 	.word	0x00002110


	//   ....[12]....
        /*0108*/ 	.word	0x00002160


	//   ....[13]....
        /*010c*/ 	.word	0x000021a0


	//   ....[14]....
        /*0110*/ 	.word	0x000021d0


	//----- nvinfo : EIATTR_VRC_CTA_INIT_COUNT
	.align		4
.L_262:
        /*0114*/ 	.byte	0x02, 0x4a
	.zero		1
	.zero		1


	//----- nvinfo : EIATTR_EXIT_INSTR_OFFSETS
	.align		4
        /*0118*/ 	.byte	0x04, 0x1c
        /*011a*/ 	.short	(.L_264 - .L_263)


	//   ....[0]....
.L_263:
        /*011c*/ 	.word	0x00000080


	//   ....[1]....
        /*0120*/ 	.word	0x000000c0


	//   ....[2]....
        /*0124*/ 	.word	0x000023b0


	//   ....[3]....
        /*0128*/ 	.word	0x00002400


	//----- nvinfo : EIATTR_MAX_THREADS
	.align		4
.L_264:
        /*012c*/ 	.byte	0x04, 0x05
        /*012e*/ 	.short	(.L_266 - .L_265)
.L_265:
        /*0130*/ 	.word	0x00000200
        /*0134*/ 	.word	0x00000001
        /*0138*/ 	.word	0x00000001


	//----- nvinfo : EIATTR_CRS_STACK_SIZE
	.align		4
.L_266:
        /*013c*/ 	.byte	0x04, 0x1e
        /*013e*/ 	.short	(.L_268 - .L_267)
.L_267:
        /*0140*/ 	.word	0x00000000


	//----- nvinfo : EIATTR_CBANK_PARAM_SIZE
	.align		4
.L_268:
        /*0144*/ 	.byte	0x03, 0x19
        /*0146*/ 	.short	0x001d


	//----- nvinfo : EIATTR_PARAM_CBANK
	.align		4
        /*0148*/ 	.byte	0x04, 0x0a
        /*014a*/ 	.short	(.L_270 - .L_269)
	.align		4
.L_269:
        /*014c*/ 	.word	index@(.nv.constant0._ZN3cub18CUB_300001_SM_10006detail6reduce28DeviceReduceSingleTileKernelINS2_10policy_hubIfjN4cuda3std3__44plusIfEEE10Policy1000EN6thrust24THRUST_300001_SM_1000_NS6detail15normal_iteratorINSD_10device_ptrIfEEEEPfjS9_ffNS7_10__identityEEEvT0_T1_T2_T3_T4_T6_)
        /*0150*/ 	.short	0x0380
        /*0152*/ 	.short	0x001d


	//----- nvinfo : EIATTR_SW_WAR
	.align		4
.L_270:
        /*0154*/ 	.byte	0x04, 0x36
        /*0156*/ 	.short	(.L_272 - .L_271)
.L_271:
        /*0158*/ 	.word	0x00000008
.L_272:


//--------------------- .nv.info._ZN3cub18CUB_300001_SM_10006detail8for_each13static_kernelINS2_12policy_hub_t12policy_500_tEmN6thrust24THRUST_300001_SM_1000_NS8cuda_cub20__uninitialized_fill7functorINS7_10device_ptrIfEEfEEEEvT0_T1_ --------------------------
	.section	.nv.info._ZN3cub18CUB_300001_SM_10006detail8for_each13static_kernelINS2_12policy_hub_t12policy_500_tEmN6thrust24THRUST_300001_SM_1000_NS8cuda_cub20__uninitialized_fill7functorINS7_10device_ptrIfEEfEEEEvT0_T1_,"",@"SHT_CUDA_INFO"
	.sectionflags	@""
	.align	4


	//----- nvinfo : EIATTR_CUDA_API_VERSION
	.align		4
        /*0000*/ 	.byte	0x04, 0x37
        /*0002*/ 	.short	(.L_274 - .L_273)
.L_273:
        /*0004*/ 	.word	0x00000082


	//----- nvinfo : EIATTR_KPARAM_INFO
	.align		4
.L_274:
        /*0008*/ 	.byte	0x04, 0x17
        /*000a*/ 	.short	(.L_276 - .L_275)
.L_275:
        /*000c*/ 	.word	0x00000000
        /*0010*/ 	.short	0x0001
        /*0012*/ 	.short	0x0008
        /*0014*/ 	.byte	0x00, 0xf0, 0x41, 0x00


	//----- nvinfo : EIATTR_KPARAM_INFO
	.align		4
.L_276:
        /*0018*/ 	.byte	0x04, 0x17
        /*001a*/ 	.short	(.L_278 - .L_277)
.L_277:
        /*001c*/ 	.word	0x00000000
        /*0020*/ 	.short	0x0000
        /*0022*/ 	.short	0x0000
        /*0024*/ 	.byte	0x00, 0xf0, 0x21, 0x00


	//----- nvinfo : EIATTR_SPARSE_MMA_MASK
	.align		4
.L_278:
        /*0028*/ 	.byte	0x03, 0x50
        /*002a*/ 	.short	0x0000


	//----- nvinfo : EIATTR_MAXREG_COUNT
	.align		4
        /*002c*/ 	.byte	0x03, 0x1b
        /*002e*/ 	.short	0x00ff


	//----- nvinfo : EIATTR_MERCURY_ISA_VERSION
	.align		4
        /*0030*/ 	.byte	0x03, 0x5f
        /*0032*/ 	.short	0x0101


	//----- nvinfo : EIATTR_VRC_CTA_INIT_COUNT
	.align		4
        /*0034*/ 	.byte	0x02, 0x4a
	.zero		1
	.zero		1


	//----- nvinfo : EIATTR_EXIT_INSTR_OFFSETS
	.align		4
        /*0038*/ 	.byte	0x04, 0x1c
        /*003a*/ 	.short	(.L_280 - .L_279)


	//   ....[0]....
.L_279:
        /*003c*/ 	.word	0x00000130


	//   ....[1]....
        /*0040*/ 	.word	0x00000230


	//   ....[2]....
        /*0044*/ 	.word	0x00000260


	//----- nvinfo : EIATTR_MAX_THREADS
	.align		4
.L_280:
        /*0048*/ 	.byte	0x04, 0x05
        /*004a*/ 	.short	(.L_282 - .L_281)
.L_281:
        /*004c*/ 	.word	0x00000100
        /*0050*/ 	.word	0x00000001
        /*0054*/ 	.word	0x00000001


	//----- nvinfo : EIATTR_CBANK_PARAM_SIZE
	.align		4
.L_282:
        /*0058*/ 	.byte	0x03, 0x19
        /*005a*/ 	.short	0x0018


	//----- nvinfo : EIATTR_PARAM_CBANK
	.align		4
        /*005c*/ 	.byte	0x04, 0x0a
        /*005e*/ 	.short	(.L_284 - .L_283)
	.align		4
.L_283:
        /*0060*/ 	.word	index@(.nv.constant0._ZN3cub18CUB_300001_SM_10006detail8for_each13static_kernelINS2_12policy_hub_t12policy_500_tEmN6thrust24THRUST_300001_SM_1000_NS8cuda_cub20__uninitialized_fill7functorINS7_10device_ptrIfEEfEEEEvT0_T1_)
        /*0064*/ 	.short	0x0380
        /*0066*/ 	.short	0x0018


	//----- nvinfo : EIATTR_SW_WAR
	.align		4
.L_284:
        /*0068*/ 	.byte	0x04, 0x36
        /*006a*/ 	.short	(.L_286 - .L_285)
.L_285:
        /*006c*/ 	.word	0x00000008
.L_286:


//--------------------- .nv.info._ZN3cub18CUB_300001_SM_10006detail11EmptyKernelIvEEvv --------------------------
	.section	.nv.info._ZN3cub18CUB_300001_SM_10006detail11EmptyKernelIvEEvv,"",@"SHT_CUDA_INFO"
	.sectionflags	@""
	.align	4


	//----- nvinfo : EIATTR_CUDA_API_VERSION
	.align		4
        /*0000*/ 	.byte	0x04, 0x37
        /*0002*/ 	.short	(.L_288 - .L_287)
.L_287:
        /*0004*/ 	.word	0x00000082


	//----- nvinfo : EIATTR_SPARSE_MMA_MASK
	.align		4
.L_288:
        /*0008*/ 	.byte	0x03, 0x50
        /*000a*/ 	.short	0x0000


	//----- nvinfo : EIATTR_MAXREG_COUNT
	.align		4
        /*000c*/ 	.byte	0x03, 0x1b
        /*000e*/ 	.short	0x00ff


	//----- nvinfo : EIATTR_MERCURY_ISA_VERSION
	.align		4
        /*0010*/ 	.byte	0x03, 0x5f
        /*0012*/ 	.short	0x0101


	//----- nvinfo : EIATTR_VRC_CTA_INIT_COUNT
	.align		4
        /*0014*/ 	.byte	0x02, 0x4a
	.zero		1
	.zero		1


	//----- nvinfo : EIATTR_EXIT_INSTR_OFFSETS
	.align		4
        /*0018*/ 	.byte	0x04, 0x1c
        /*001a*/ 	.short	(.L_290 - .L_289)


	//   ....[0]....
.L_289:
        /*001c*/ 	.word	0x00000010


	//----- nvinfo : EIATTR_SW_WAR
	.align		4
.L_290:
        /*0020*/ 	.byte	0x04, 0x36
        /*0022*/ 	.short	(.L_292 - .L_291)
.L_291:
        /*0024*/ 	.word	0x00000008
.L_292:


//--------------------- .nv.info._Z16kernel_normalizaPffi --------------------------
	.section	.nv.info._Z16kernel_normalizaPffi,"",@"SHT_CUDA_INFO"
	.sectionflags	@""
	.align	4


	//----- nvinfo : EIATTR_CUDA_API_VERSION
	.align		4
        /*0000*/ 	.byte	0x04, 0x37
        /*0002*/ 	.short	(.L_294 - .L_293)
.L_293:
        /*0004*/ 	.word	0x00000082


	//----- nvinfo : EIATTR_KPARAM_INFO
	.align		4
.L_294:
        /*0008*/ 	.byte	0x04, 0x17
        /*000a*/ 	.short	(.L_296 - .L_295)
.L_295:
        /*000c*/ 	.word	0x00000000
        /*0010*/ 	.short	0x0002
        /*0012*/ 	.short	0x000c
        /*0014*/ 	.byte	0x00, 0xf0, 0x11, 0x00


	//----- nvinfo : EIATTR_KPARAM_INFO
	.align		4
.L_296:
        /*0018*/ 	.byte	0x04, 0x17
        /*001a*/ 	.short	(.L_298 - .L_297)
.L_297:
        /*001c*/ 	.word	0x00000000
        /*0020*/ 	.short	0x0001
        /*0022*/ 	.short	0x0008
        /*0024*/ 	.byte	0x00, 0xf0, 0x11, 0x00


	//----- nvinfo : EIATTR_KPARAM_INFO
	.align		4
.L_298:
        /*0028*/ 	.byte	0x04, 0x17
        /*002a*/ 	.short	(.L_300 - .L_299)
.L_299:
        /*002c*/ 	.word	0x00000000
        /*0030*/ 	.short	0x0000
        /*0032*/ 	.short	0x0000
        /*0034*/ 	.byte	0x00, 0xf5, 0x21, 0x00


	//----- nvinfo : EIATTR_SPARSE_MMA_MASK
	.align		4
.L_300:
        /*0038*/ 	.byte	0x03, 0x50
        /*003a*/ 	.short	0x0000


	//----- nvinfo : EIATTR_MAXREG_COUNT
	.align		4
        /*003c*/ 	.byte	0x03, 0x1b
        /*003e*/ 	.short	0x00ff


	//----- nvinfo : EIATTR_MERCURY_ISA_VERSION
	.align		4
        /*0040*/ 	.byte	0x03, 0x5f
        /*0042*/ 	.short	0x0101


	//----- nvinfo : EIATTR_VRC_CTA_INIT_COUNT
	.align		4
        /*0044*/ 	.byte	0x02, 0x4a
	.zero		1
	.zero		1


	//----- nvinfo : EIATTR_EXIT_INSTR_OFFSETS
	.align		4
        /*0048*/ 	.byte	0x04, 0x1c
        /*004a*/ 	.short	(.L_302 - .L_301)


	//   ....[0]....
.L_301:
        /*004c*/ 	.word	0x00000070


	//   ....[1]....
        /*0050*/ 	.word	0x000001b0


	//----- nvinfo : EIATTR_CRS_STACK_SIZE
	.align		4
.L_302:
        /*0054*/ 	.byte	0x04, 0x1e
        /*0056*/ 	.short	(.L_304 - .L_303)
.L_303:
        /*0058*/ 	.word	0x00000000


	//----- nvinfo : EIATTR_CBANK_PARAM_SIZE
	.align		4
.L_304:
        /*005c*/ 	.byte	0x03, 0x19
        /*005e*/ 	.short	0x0010


	//----- nvinfo : EIATTR_PARAM_CBANK
	.align		4
        /*0060*/ 	.byte	0x04, 0x0a
        /*0062*/ 	.short	(.L_306 - .L_305)
	.align		4
.L_305:
        /*0064*/ 	.word	index@(.nv.constant0._Z16kernel_normalizaPffi)
        /*0068*/ 	.short	0x0380
        /*006a*/ 	.short	0x0010


	//----- nvinfo : EIATTR_SW_WAR
	.align		4
.L_306:
        /*006c*/ 	.byte	0x04, 0x36
        /*006e*/ 	.short	(.L_308 - .L_307)
.L_307:
        /*0070*/ 	.word	0x00000008
.L_308:


//--------------------- .nv.callgraph             --------------------------
	.section	.nv.callgraph,"",@"SHT_CUDA_CALLGRAPH"
	.align	4
	.sectionentsize	8
	.align		4
        /*0000*/ 	.word	0x00000000
	.align		4
        /*0004*/ 	.word	0xffffffff
	.align		4
        /*0008*/ 	.word	0x00000000
	.align		4
        /*000c*/ 	.word	0xfffffffe
	.align		4
        /*0010*/ 	.word	0x00000000
	.align		4
        /*0014*/ 	.word	0xfffffffd
	.align		4
        /*0018*/ 	.word	0x00000000
	.align		4
        /*001c*/ 	.word	0xfffffffc


//--------------------- .nv.constant4             --------------------------
	.section	.nv.constant4,"a",@progbits
	.align	8
	.align		8
.nv.constant4:
        /*0000*/ 	.dword	_ZN34_INTERNAL_786e8ac3_4_k_cu_1f679fd84cuda3std3__45__cpo5beginE
	.align		8
        /*0008*/ 	.dword	_ZN34_INTERNAL_786e8ac3_4_k_cu_1f679fd84cuda3std3__45__cpo3endE
	.align		8
        /*0010*/ 	.dword	_ZN34_INTERNAL_786e8ac3_4_k_cu_1f679fd84cuda3std3__45__cpo6cbeginE
	.align		8
        /*0018*/ 	.dword	_ZN34_INTERNAL_786e8ac3_4_k_cu_1f679fd84cuda3std3__45__cpo4cendE
	.align		8
        /*0020*/ 	.dword	_ZN34_INTERNAL_786e8ac3_4_k_cu_1f679fd84cuda3std3__45__cpo6rbeginE
	.align		8
        /*0028*/ 	.dword	_ZN34_INTERNAL_786e8ac3_4_k_cu_1f679fd84cuda3std3__45__cpo4rendE
	.align		8
        /*0030*/ 	.dword	_ZN34_INTERNAL_786e8ac3_4_k_cu_1f679fd84cuda3std3__45__cpo7crbeginE
	.align		8
        /*0038*/ 	.dword	_ZN34_INTERNAL_786e8ac3_4_k_cu_1f679fd84cuda3std3__45__cpo5crendE
	.align		8
        /*0040*/ 	.dword	_ZN34_INTERNAL_786e8ac3_4_k_cu_1f679fd84cuda3std3__436_GLOBAL__N__786e8ac3_4_k_cu_1f679fd86ignoreE
	.align		8
        /*0048*/ 	.dword	_ZN34_INTERNAL_786e8ac3_4_k_cu_1f679fd84cuda3std3__419piecewise_constructE
	.align		8
        /*0050*/ 	.dword	_ZN34_INTERNAL_786e8ac3_4_k_cu_1f679fd84cuda3std3__48in_placeE
	.align		8
        /*0058*/ 	.dword	_ZN34_INTERNAL_786e8ac3_4_k_cu_1f679fd84cuda3std3__420unreachable_sentinelE
	.align		8
        /*0060*/ 	.dword	_ZN34_INTERNAL_786e8ac3_4_k_cu_1f679fd84cuda3std3__47nulloptE
	.align		8
        /*0068*/ 	.dword	_ZN34_INTERNAL_786e8ac3_4_k_cu_1f679fd84cuda3std3__48unexpectE
	.align		8
        /*0070*/ 	.dword	_ZN34_INTERNAL_786e8ac3_4_k_cu_1f679fd84cuda3std6ranges3__45__cpo4swapE
	.align		8
        /*0078*/ 	.dword	_ZN34_INTERNAL_786e8ac3_4_k_cu_1f679fd84cuda3std6ranges3__45__cpo9iter_moveE
	.align		8
        /*0080*/ 	.dword	_ZN34_INTERNAL_786e8ac3_4_k_cu_1f679fd84cuda3std6ranges3__45__cpo5beginE
	.align		8
        /*0088*/ 	.dword	_ZN34_INTERNAL_786e8ac3_4_k_cu_1f679fd84cuda3std6ranges3__45__cpo3endE
	.align		8
        /*0090*/ 	.dword	_ZN34_INTERNAL_786e8ac3_4_k_cu_1f679fd84cuda3std6ranges3__45__cpo6cbeginE
	.align		8
        /*0098*/ 	.dword	_ZN34_INTERNAL_786e8ac3_4_k_cu_1f679fd84cuda3std6ranges3__45__cpo4cendE
	.align		8
        /*00a0*/ 	.dword	_ZN34_INTERNAL_786e8ac3_4_k_cu_1f679fd84cuda3std6ranges3__45__cpo7advanceE
	.align		8
        /*00a8*/ 	.dword	_ZN34_INTERNAL_786e8ac3_4_k_cu_1f679fd84cuda3std6ranges3__45__cpo9iter_swapE
	.align		8
        /*00b0*/ 	.dword	_ZN34_INTERNAL_786e8ac3_4_k_cu_1f679fd84cuda3std6ranges3__45__cpo4nextE
	.align		8
        /*00b8*/ 	.dword	_ZN34_INTERNAL_786e8ac3_4_k_cu_1f679fd84cuda3std6ranges3__45__cpo4prevE
	.align		8
        /*00c0*/ 	.dword	_ZN34_INTERNAL_786e8ac3_4_k_cu_1f679fd84cuda3std6ranges3__45__cpo4dataE
	.align		8
        /*00c8*/ 	.dword	_ZN34_INTERNAL_786e8ac3_4_k_cu_1f679fd84cuda3std6ranges3__45__cpo5cdataE
	.align		8
        /*00d0*/ 	.dword	_ZN34_INTERNAL_786e8ac3_4_k_cu_1f679fd84cuda3std6ranges3__45__cpo4sizeE
	.align		8
        /*00d8*/ 	.dword	_ZN34_INTERNAL_786e8ac3_4_k_cu_1f679fd84cuda3std6ranges3__45__cpo5ssizeE
	.align		8
        /*00e0*/ 	.dword	_ZN34_INTERNAL_786e8ac3_4_k_cu_1f679fd84cuda3std6ranges3__45__cpo8distanceE
	.align		8
        /*00e8*/ 	.dword	_ZN34_INTERNAL_786e8ac3_4_k_cu_1f679fd86thrust24THRUST_300001_SM_1000_NS8cuda_cub3parE
	.align		8
        /*00f0*/ 	.dword	_ZN34_INTERNAL_786e8ac3_4_k_cu_1f679fd86thrust24THRUST_300001_SM_1000_NS8cuda_cub10par_nosyncE
	.align		8
        /*00f8*/ 	.dword	_ZN34_INTERNAL_786e8ac3_4_k_cu_1f679fd86thrust24THRUST_300001_SM_1000_NS6system6detail10sequential3seqE
	.align		8
        /*0100*/ 	.dword	_ZN34_INTERNAL_786e8ac3_4_k_cu_1f679fd86thrust24THRUST_300001_SM_1000_NS12placeholders2_1E
	.align		8
        /*0108*/ 	.dword	_ZN34_INTERNAL_786e8ac3_4_k_cu_1f679fd86thrust24THRUST_300001_SM_1000_NS12placeholders2_2E
	.align		8
        /*0110*/ 	.dword	_ZN34_INTERNAL_786e8ac3_4_k_cu_1f679fd86thrust24THRUST_300001_SM_1000_NS12placeholders2_3E
	.align		8
        /*0118*/ 	.dword	_ZN34_INTERNAL_786e8ac3_4_k_cu_1f679fd86thrust24THRUST_300001_SM_1000_NS12placeholders2_4E
	.align		8
        /*0120*/ 	.dword	_ZN34_INTERNAL_786e8ac3_4_k_cu_1f679fd86thrust24THRUST_300001_SM_1000_NS12placeholders2_5E
	.align		8
        /*0128*/ 	.dword	_ZN34_INTERNAL_786e8ac3_4_k_cu_1f679fd86thrust24THRUST_300001_SM_1000_NS12placeholders2_6E
	.align		8
        /*0130*/ 	.dword	_ZN34_INTERNAL_786e8ac3_4_k_cu_1f679fd86thrust24THRUST_300001_SM_1000_NS12placeholders2_7E
	.align		8
        /*0138*/ 	.dword	_ZN34_INTERNAL_786e8ac3_4_k_cu_1f679fd86thrust24THRUST_300001_SM_1000_NS12placeholders2_8E
	.align		8
        /*0140*/ 	.dword	_ZN34_INTERNAL_786e8ac3_4_k_cu_1f679fd86thrust24THRUST_300001_SM_1000_NS12placeholders2_9E
	.align		8
        /*0148*/ 	.dword	_ZN34_INTERNAL_786e8ac3_4_k_cu_1f679fd86thrust24THRUST_300001_SM_1000_NS12placeholders3_10E
	.align		8
        /*0150*/ 	.dword	_ZN34_INTERNAL_786e8ac3_4_k_cu_1f679fd86thrust24THRUST_300001_SM_1000_NS3seqE


//--------------------- .text._ZN3cub18CUB_300001_SM_10006detail6reduce28DeviceReduceSingleTileKernelINS2_10policy_hubIfyN4cuda3std3__44plusIfEEE10Policy1000EPfSC_iS9_ffNS7_10__identityEEEvT0_T1_T2_T3_T4_T6_ --------------------------
	.section	.text._ZN3cub18CUB_300001_SM_10006detail6reduce28DeviceReduceSingleTileKernelINS2_10policy_hubIfyN4cuda3std3__44plusIfEEE10Policy1000EPfSC_iS9_ffNS7_10__identityEEEvT0_T1_T2_T3_T4_T6_,"ax",@progbits
	.align	128
        .global         _ZN3cub18CUB_300001_SM_10006detail6reduce28DeviceReduceSingleTileKernelINS2_10policy_hubIfyN4cuda3std3__44plusIfEEE10Policy1000EPfSC_iS9_ffNS7_10__identityEEEvT0_T1_T2_T3_T4_T6_
        .type           _ZN3cub18CUB_300001_SM_10006detail6reduce28DeviceReduceSingleTileKernelINS2_10policy_hubIfyN4cuda3std3__44plusIfEEE10Policy1000EPfSC_iS9_ffNS7_10__identityEEEvT0_T1_T2_T3_T4_T6_,@function
        .size           _ZN3cub18CUB_300001_SM_10006detail6reduce28DeviceReduceSingleTileKernelINS2_10policy_hubIfyN4cuda3std3__44plusIfEEE10Policy1000EPfSC_iS9_ffNS7_10__identityEEEvT0_T1_T2_T3_T4_T6_,(.L_x_253 - _ZN3cub18CUB_300001_SM_10006detail6reduce28DeviceReduceSingleTileKernelINS2_10policy_hubIfyN4cuda3std3__44plusIfEEE10Policy1000EPfSC_iS9_ffNS7_10__identityEEEvT0_T1_T2_T3_T4_T6_)
        .other          _ZN3cub18CUB_300001_SM_10006detail6reduce28DeviceReduceSingleTileKernelINS2_10policy_hubIfyN4cuda3std3__44plusIfEEE10Policy1000EPfSC_iS9_ffNS7_10__identityEEEvT0_T1_T2_T3_T4_T6_,@"STO_CUDA_ENTRY STV_DEFAULT"
_ZN3cub18CUB_300001_SM_10006detail6reduce28DeviceReduceSingleTileKernelINS2_10policy_hubIfyN4cuda3std3__44plusIfEEE10Policy1000EPfSC_iS9_ffNS7_10__identityEEEvT0_T1_T2_T3_T4_T6_:
.text._ZN3cub18CUB_300001_SM_10006detail6reduce28DeviceReduceSingleTileKernelINS2_10policy_hubIfyN4cuda3std3__44plusIfEEE10Policy1000EPfSC_iS9_ffNS7_10__identityEEEvT0_T1_T2_T3_T4_T6_:
[----:B------:R-:W-:Y:S01]  /*0000*/  LDC R1, c[0x0][0x37c] ;  /* 0x0000df00ff017b82 */ /* 0x000fe20000000800 */
[----:B------:R-:W0:Y:S01]  /*0010*/  LDCU UR4, c[0x0][0x390] ;  /* 0x00007200ff0477ac */ /* 0x000e220008000800 */
[----:B------:R-:W1:Y:S01]  /*0020*/  LDCU.64 UR6, c[0x0][0x358] ;  /* 0x00006b00ff0677ac */ /* 0x000e620008000a00 */
[----:B0-----:R-:W-:-:S04]  /*0030*/  MOV R20, UR4 ;  /* 0x0000000400147c02 */ /* 0x001fc80008000f00 */
[----:B------:R-:W-:-:S13]  /*0040*/  ISETP.NE.AND P0, PT, R20, RZ, PT ;  /* 0x000000ff1400720c */ /* 0x000fda0003f05270 */
[----:B-1----:R-:W-:Y:S05]  /*0050*/  @P0 BRA `(.L_x_0) ;  /* 0x00000000001c0947 */ /* 0x002fea0003800000 */
[----:B------:R-:W0:Y:S02]  /*0060*/  S2R R0, SR_TID.X ;  /* 0x0000000000007919 */ /* 0x000e240000002100 */
[----:B0-----:R-:W-:-:S13]  /*0070*/  ISETP.NE.AND P0, PT, R0, RZ, PT ;  /* 0x000000ff0000720c */ /* 0x001fda0003f05270 */
[----:B------:R-:W-:Y:S05]  /*0080*/  @P0 EXIT ;  /* 0x000000000000094d */ /* 0x000fea0003800000 */
[----:B------:R-:W0:Y:S08]  /*0090*/  LDC R5, c[0x0][0x398] ;  /* 0x0000e600ff057b82 */ /* 0x000e300000000800 */
[----:B------:R-:W0:Y:S02]  /*00a0*/  LDC.64 R2, c[0x0][0x388] ;  /* 0x0000e200ff027b82 */ /* 0x000e240000000a00 */
[----:B0-----:R-:W-:Y:S01]  /*00b0*/  STG.E desc[UR6][R2.64], R5 ;  /* 0x0000000502007986 */ /* 0x001fe2000c101906 */
[----:B------:R-:W-:Y:S05]  /*00c0*/  EXIT ;  /* 0x000000000000794d */ /* 0x000fea0003800000 */
.L_x_0:
[----:B------:R-:W0:Y:S01]  /*00d0*/  LDCU UR4, c[0x0][0x380] ;  /* 0x00007000ff0477ac */ /* 0x000e220008000800 */
[----:B------:R-:W-:Y:S01]  /*00e0*/  BSSY.RECONVERGENT B0, `(.L_x_1) ;  /* 0x00003ca000007945 */ /* 0x000fe20003800200 */
[----:B0-----:R-:W-:-:S09]  /*00f0*/  ULOP3.LUT UP0, URZ, UR4, 0xf, URZ, 0xc0, !UPT ;  /* 0x0000000f04ff7892 */ /* 0x001fd2000f80c0ff */
[----:B------:R-:W-:Y:S05]  /*0100*/  BRA.U UP0, `(.L_x_2) ;  /* 0x0000001d00607547 */ /* 0x000fea000b800000 */
[----:B------:R-:W-:-:S13]  /*0110*/  ISETP.GT.AND P0, PT, R20, 0xfff, PT ;  /* 0x00000fff1400780c */ /* 0x000fda0003f04270 */
[----:B------:R-:W-:Y:S05]  /*0120*/  @P0 BRA `(.L_x_3) ;  /* 0x0000000c00a80947 */ /* 0x000fea0003800000 */
[----:B------:R-:W0:Y:S01]  /*0130*/  S2R R9, SR_TID.X ;  /* 0x0000000000097919 */ /* 0x000e220000002100 */
[----:B------:R-:W-:Y:S01]  /*0140*/  BSSY.RECONVERGENT B1, `(.L_x_4) ;  /* 0x0000009000017945 */ /* 0x000fe20003800200 */
[----:B------:R-:W-:Y:S01]  /*0150*/  HFMA2 R0, -RZ, RZ, 0, 0 ;  /* 0x00000000ff007431 */ /* 0x000fe200000001ff */
[----:B0-----:R-:W-:Y:S02]  /*0160*/  ISETP.GE.AND P0, PT, R9, R20, PT ;  /* 0x000000140900720c */ /* 0x001fe40003f06270 */
[----:B------:R-:W-:-:S11]  /*0170*/  MOV R11, R9 ;  /* 0x00000009000b7202 */ /* 0x000fd60000000f00 */
[----:B------:R-:W-:Y:S05]  /*0180*/  @P0 BRA `(.L_x_5) ;  /* 0x0000000000100947 */ /* 0x000fea0003800000 */
[----:B------:R-:W0:Y:S02]  /*0190*/  LDC.64 R2, c[0x0][0x380] ;  /* 0x0000e000ff027b82 */ /* 0x000e240000000a00 */
[----:B0-----:R-:W-:-:S05]  /*01a0*/  IMAD.WIDE.U32 R2, R9, 0x4, R2 ;  /* 0x0000000409027825 */ /* 0x001fca00078e0002 */
[----:B------:R0:W5:Y:S01]  /*01b0*/  LDG.E.CONSTANT R0, desc[UR6][R2.64] ;  /* 0x0000000602007981 */ /* 0x000162000c1e9900 */
[----:B------:R-:W-:-:S07]  /*01c0*/  IADD3 R11, PT, PT, R9, 0x100, RZ ;  /* 0x00000100090b7810 */ /* 0x000fce0007ffe0ff */
.L_x_5:
[----:B------:R-:W-:Y:S05]  /*01d0*/  BSYNC.RECONVERGENT B1 ;  /* 0x0000000000017941 */ /* 0x000fea0003800200 */
.L_x_4:
[----:B------:R-:W-:Y:S01]  /*01e0*/  ISETP.GE.AND P0, PT, R11, R20, PT ;  /* 0x000000140b00720c */ /* 0x000fe20003f06270 */
[----:B------:R-:W-:-:S12]  /*01f0*/  BSSY.RECONVERGENT B1, `(.L_x_6) ;  /* 0x0000074000017945 */ /* 0x000fd80003800200 */
[----:B------:R-:W-:Y:S05]  /*0200*/  @P0 BRA `(.L_x_7) ;  /* 0x0000000400c80947 */ /* 0x000fea0003800000 */
[----:B0-----:R-:W-:Y:S01]  /*0210*/  LOP3.LUT R3, RZ, R11, RZ, 0x33, !PT ;  /* 0x0000000bff037212 */ /* 0x001fe200078e33ff */
[----:B------:R-:W-:Y:S03]  /*0220*/  BSSY.RECONVERGENT B2, `(.L_x_8) ;  /* 0x0000015000027945 */ /* 0x000fe60003800200 */
[----:B------:R-:W-:-:S04]  /*0230*/  IADD3 R4, PT, PT, R3, R20, RZ ;  /* 0x0000001403047210 */ /* 0x000fc80007ffe0ff */
[C---:B------:R-:W-:Y:S02]  /*0240*/  LOP3.LUT R2, R4.reuse, 0x300, RZ, 0xc0, !PT ;  /* 0x0000030004027812 */ /* 0x040fe400078ec0ff */
[----:B------:R-:W-:Y:S02]  /*0250*/  ISETP.GE.U32.AND P1, PT, R4, 0x300, PT ;  /* 0x000003000400780c */ /* 0x000fe40003f26070 */
[----:B------:R-:W-:-:S13]  /*0260*/  ISETP.NE.AND P0, PT, R2, 0x300, PT ;  /* 0x000003000200780c */ /* 0x000fda0003f05270 */
[----:B------:R-:W-:Y:S05]  /*0270*/  @!P0 BRA `(.L_x_9) ;  /* 0x00000000003c8947 */ /* 0x000fea0003800000 */
[----:B------:R-:W0:Y:S01]  /*0280*/  LDC.64 R2, c[0x0][0x380] ;  /* 0x0000e000ff027b82 */ /* 0x000e220000000a00 */
[----:B------:R-:W-:-:S04]  /*0290*/  LEA.HI R4, R4, 0x1, RZ, 0x18 ;  /* 0x0000000104047811 */ /* 0x000fc800078fc0ff */
[----:B------:R-:W-:-:S04]  /*02a0*/  LOP3.LUT R4, R4, 0x3, RZ, 0xc0, !PT ;  /* 0x0000000304047812 */ /* 0x000fc800078ec0ff */
[----:B------:R-:W-:Y:S01]  /*02b0*/  IADD3 R4, PT, PT, -R4, RZ, RZ ;  /* 0x000000ff04047210 */ /* 0x000fe20007ffe1ff */
[----:B0-----:R-:W-:-:S05]  /*02c0*/  IMAD.WIDE.U32 R2, R11, 0x4, R2 ;  /* 0x000000040b027825 */ /* 0x001fca00078e0002 */
[----:B------:R-:W-:-:S07]  /*02d0*/  MOV R5, R3 ;  /* 0x0000000300057202 */ /* 0x000fce0000000f00 */
.L_x_10:
[----:B------:R-:W-:-:S06]  /*02e0*/  MOV R3, R5 ;  /* 0x0000000500037202 */ /* 0x000fcc0000000f00 */
[----:B------:R0:W2:Y:S01]  /*02f0*/  LDG.E.CONSTANT R3, desc[UR6][R2.64] ;  /* 0x0000000602037981 */ /* 0x0000a2000c1e9900 */
[----:B------:R-:W-:Y:S01]  /*0300*/  IADD3 R4, PT, PT, R4, 0x1, RZ ;  /* 0x0000000104047810 */ /* 0x000fe20007ffe0ff */
[----:B------:R-:W-:-:S03]  /*0310*/  VIADD R11, R11, 0x100 ;  /* 0x000001000b0b7836 */ /* 0x000fc60000000000 */
[----:B------:R-:W-:Y:S02]  /*0320*/  ISETP.NE.AND P0, PT, R4, RZ, PT ;  /* 0x000000ff0400720c */ /* 0x000fe40003f05270 */
[----:B0-----:R-:W-:-:S04]  /*0330*/  IADD3 R2, P2, PT, R2, 0x400, RZ ;  /* 0x0000040002027810 */ /* 0x001fc80007f5e0ff */
[----:B------:R-:W-:Y:S01]  /*0340*/  IADD3.X R5, PT, PT, RZ, R5, RZ, P2, !PT ;  /* 0x00000005ff057210 */ /* 0x000fe200017fe4ff */
[----:B--2--5:R-:W-:-:S06]  /*0350*/  FADD R0, R3, R0 ;  /* 0x0000000003007221 */ /* 0x024fcc0000000000 */
[----:B------:R-:W-:Y:S05]  /*0360*/  @P0 BRA `(.L_x_10) ;  /* 0xfffffffc00dc0947 */ /* 0x000fea000383ffff */
.L_x_9:
[----:B------:R-:W-:Y:S05]  /*0370*/  BSYNC.RECONVERGENT B2 ;  /* 0x0000000000027941 */ /* 0x000fea0003800200 */
.L_x_8:
[----:B------:R-:W-:Y:S05]  /*0380*/  @!P1 BRA `(.L_x_7) ;  /* 0x0000000400689947 */ /* 0x000fea0003800000 */
[----:B------:R-:W-:Y:S01]  /*0390*/  IADD3 R2, PT, PT, -R11, R20, RZ ;  /* 0x000000140b027210 */ /* 0x000fe20007ffe1ff */
[----:B------:R-:W-:Y:S01]  /*03a0*/  BSSY.RECONVERGENT B2, `(.L_x_11) ;  /* 0x0000031000027945 */ /* 0x000fe20003800200 */
[----:B------:R-:W-:Y:S02]  /*03b0*/  PLOP3.LUT P0, PT, PT, PT, PT, 0x80, 0x8 ;  /* 0x000000000008781c */ /* 0x000fe40003f0f070 */
[----:B------:R-:W-:-:S13]  /*03c0*/  ISETP.GT.AND P1, PT, R2, 0xc00, PT ;  /* 0x00000c000200780c */ /* 0x000fda0003f24270 */
[----:B------:R-:W-:Y:S05]  /*03d0*/  @!P1 BRA `(.L_x_12) ;  /* 0x0000000000b49947 */ /* 0x000fea0003800000 */
[----:B------:R-:W-:Y:S02]  /*03e0*/  PLOP3.LUT P0, PT, PT, PT, PT, 0x8, 0x80 ;  /* 0x000000000080781c */ /* 0x000fe40003f0e170 */
[----:B------:R-:W-:-:S11]  /*03f0*/  IADD3 R8, PT, PT, R20, -0xc00, RZ ;  /* 0xfffff40014087810 */ /* 0x000fd60007ffe0ff */
.L_x_13:
[----:B------:R-:W0:Y:S01]  /*0400*/  LDC.64 R6, c[0x0][0x380] ;  /* 0x0000e000ff067b82 */ /* 0x000e220000000a00 */
[C---:B------:R-:W-:Y:S01]  /*0410*/  IADD3 R5, PT, PT, R11.reuse, 0x400, RZ ;  /* 0x000004000b057810 */ /* 0x040fe20007ffe0ff */
[----:B0-----:R-:W-:-:S05]  /*0420*/  IMAD.WIDE R24, R11, 0x4, R6 ;  /* 0x000000040b187825 */ /* 0x001fca00078e0206 */
[----:B------:R-:W2:Y:S04]  /*0430*/  LDG.E.CONSTANT R13, desc[UR6][R24.64] ;  /* 0x00000006180d7981 */ /* 0x000ea8000c1e9900 */
[----:B------:R-:W3:Y:S01]  /*0440*/  LDG.E.CONSTANT R10, desc[UR6][R24.64+0x400] ;  /* 0x00040006180a7981 */ /* 0x000ee2000c1e9900 */
[----:B------:R-:W-:-:S03]  /*0450*/  IMAD.WIDE R4, R5, 0x4, R6 ;  /* 0x0000000405047825 */ /* 0x000fc600078e0206 */
[----:B------:R-:W4:Y:S04]  /*0460*/  LDG.E.CONSTANT R12, desc[UR6][R24.64+0x800] ;  /* 0x00080006180c7981 */ /* 0x000f28000c1e9900 */
[----:B------:R-:W4:Y:S04]  /*0470*/  LDG.E.CONSTANT R17, desc[UR6][R24.64+0xc00] ;  /* 0x000c000618117981 */ /* 0x000f28000c1e9900 */
[----:B------:R-:W4:Y:S01]  /*0480*/  LDG.E.CONSTANT R16, desc[UR6][R4.64] ;  /* 0x0000000604107981 */ /* 0x000f22000c1e9900 */
[----:B------:R-:W-:-:S03]  /*0490*/  IADD3 R3, PT, PT, R11, 0x800, RZ ;  /* 0x000008000b037810 */ /* 0x000fc60007ffe0ff */
[----:B------:R-:W4:Y:S04]  /*04a0*/  LDG.E.CONSTANT R15, desc[UR6][R4.64+0x400] ;  /* 0x00040006040f7981 */ /* 0x000f28000c1e9900 */
[----:B------:R-:W4:Y:S01]  /*04b0*/  LDG.E.CONSTANT R14, desc[UR6][R4.64+0x800] ;  /* 0x00080006040e7981 */ /* 0x000f22000c1e9900 */
[----:B------:R-:W-:-:S03]  /*04c0*/  IMAD.WIDE R2, R3, 0x4, R6 ;  /* 0x0000000403027825 */ /* 0x000fc600078e0206 */
[----:B------:R-:W4:Y:S04]  /*04d0*/  LDG.E.CONSTANT R22, desc[UR6][R4.64+0xc00] ;  /* 0x000c000604167981 */ /* 0x000f28000c1e9900 */
[----:B------:R-:W4:Y:S01]  /*04e0*/  LDG.E.CONSTANT R21, desc[UR6][R2.64] ;  /* 0x0000000602157981 */ /* 0x000f22000c1e9900 */
[----:B------:R-:W-:-:S03]  /*04f0*/  IADD3 R23, PT, PT, R11, 0xc00, RZ ;  /* 0x00000c000b177810 */ /* 0x000fc60007ffe0ff */
[----:B------:R-:W4:Y:S04]  /*0500*/  LDG.E.CONSTANT R19, desc[UR6][R2.64+0x400] ;  /* 0x0004000602137981 */ /* 0x000f28000c1e9900 */
[----:B------:R-:W4:Y:S01]  /*0510*/  LDG.E.CONSTANT R18, desc[UR6][R2.64+0x800] ;  /* 0x0008000602127981 */ /* 0x000f22000c1e9900 */
[----:B------:R-:W-:-:S03]  /*0520*/  IMAD.WIDE R6, R23, 0x4, R6 ;  /* 0x0000000417067825 */ /* 0x000fc600078e0206 */
[----:B------:R-:W4:Y:S04]  /*0530*/  LDG.E.CONSTANT R26, desc[UR6][R2.64+0xc00] ;  /* 0x000c0006021a7981 */ /* 0x000f28000c1e9900 */
[----:B------:R-:W4:Y:S04]  /*0540*/  LDG.E.CONSTANT R25, desc[UR6][R6.64] ;  /* 0x0000000606197981 */ /* 0x000f28000c1e9900 */
[----:B------:R-:W4:Y:S04]  /*0550*/  LDG.E.CONSTANT R23, desc[UR6][R6.64+0x400] ;  /* 0x0004000606177981 */ /* 0x000f28000c1e9900 */
[----:B------:R-:W4:Y:S04]  /*0560*/  LDG.E.CONSTANT R24, desc[UR6][R6.64+0x800] ;  /* 0x0008000606187981 */ /* 0x000f28000c1e9900 */
[----:B------:R-:W4:Y:S01]  /*0570*/  LDG.E.CONSTANT R27, desc[UR6][R6.64+0xc00] ;  /* 0x000c0006061b7981 */ /* 0x000f22000c1e9900 */
[----:B------:R-:W-:-:S04]  /*0580*/  IADD3 R11, PT, PT, R11, 0x1000, RZ ;  /* 0x000010000b0b7810 */ /* 0x000fc80007ffe0ff */
[----:B------:R-:W-:Y:S01]  /*0590*/  ISETP.GE.AND P1, PT, R11, R8, PT ;  /* 0x000000080b00720c */ /* 0x000fe20003f26270 */
[----:B--2--5:R-:W-:-:S04]  /*05a0*/  FADD R13, R13, R0 ;  /* 0x000000000d0d7221 */ /* 0x024fc80000000000 */
[----:B---3--:R-:W-:-:S04]  /*05b0*/  FADD R13, R13, R10 ;  /* 0x0000000a0d0d7221 */ /* 0x008fc80000000000 */
[----:B----4-:R-:W-:-:S04]  /*05c0*/  FADD R12, R13, R12 ;  /* 0x0000000c0d0c7221 */ /* 0x010fc80000000000 */
[----:B------:R-:W-:-:S04]  /*05d0*/  FADD R17, R12, R17 ;  /* 0x000000110c117221 */ /* 0x000fc80000000000 */
        /* <DEDUP_REMOVED lines=11> */
[----:B------:R-:W-:Y:S01]  /*0690*/  FADD R0, R24, R27 ;  /* 0x0000001b18007221 */ /* 0x000fe20000000000 */
[----:B------:R-:W-:Y:S06]  /*06a0*/  @!P1 BRA `(.L_x_13) ;  /* 0xfffffffc00549947 */ /* 0x000fec000383ffff */
.L_x_12:
[----:B------:R-:W-:Y:S05]  /*06b0*/  BSYNC.RECONVERGENT B2 ;  /* 0x0000000000027941 */ /* 0x000fea0003800200 */
.L_x_11:
[----:B------:R-:W-:Y:S01]  /*06c0*/  IADD3 R2, PT, PT, -R11, R20, RZ ;  /* 0x000000140b027210 */ /* 0x000fe20007ffe1ff */
[----:B------:R-:W-:Y:S03]  /*06d0*/  BSSY.RECONVERGENT B2, `(.L_x_14) ;  /* 0x0000019000027945 */ /* 0x000fe60003800200 */
[----:B------:R-:W-:-:S13]  /*06e0*/  ISETP.GT.AND P1, PT, R2, 0x400, PT ;  /* 0x000004000200780c */ /* 0x000fda0003f24270 */
[----:B------:R-:W-:Y:S05]  /*06f0*/  @!P1 BRA `(.L_x_15) ;  /* 0x0000000000589947 */ /* 0x000fea0003800000 */
[----:B------:R-:W0:Y:S01]  /*0700*/  LDC.64 R4, c[0x0][0x380] ;  /* 0x0000e000ff047b82 */ /* 0x000e220000000a00 */
[C---:B------:R-:W-:Y:S02]  /*0710*/  VIADD R15, R11.reuse, 0x400 ;  /* 0x000004000b0f7836 */ /* 0x040fe40000000000 */
[----:B0-----:R-:W-:-:S05]  /*0720*/  IMAD.WIDE R2, R11, 0x4, R4 ;  /* 0x000000040b027825 */ /* 0x001fca00078e0204 */
[----:B------:R-:W2:Y:S04]  /*0730*/  LDG.E.CONSTANT R7, desc[UR6][R2.64] ;  /* 0x0000000602077981 */ /* 0x000ea8000c1e9900 */
[----:B------:R-:W3:Y:S01]  /*0740*/  LDG.E.CONSTANT R6, desc[UR6][R2.64+0x400] ;  /* 0x0004000602067981 */ /* 0x000ee2000c1e9900 */
[----:B------:R-:W-:-:S03]  /*0750*/  IMAD.WIDE R4, R15, 0x4, R4 ;  /* 0x000000040f047825 */ /* 0x000fc600078e0204 */
[----:B------:R-:W4:Y:S04]  /*0760*/  LDG.E.CONSTANT R13, desc[UR6][R2.64+0x800] ;  /* 0x00080006020d7981 */ /* 0x000f28000c1e9900 */
[----:B------:R-:W4:Y:S04]  /*0770*/  LDG.E.CONSTANT R15, desc[UR6][R2.64+0xc00] ;  /* 0x000c0006020f7981 */ /* 0x000f28000c1e9900 */
[----:B------:R-:W4:Y:S04]  /*0780*/  LDG.E.CONSTANT R17, desc[UR6][R4.64] ;  /* 0x0000000604117981 */ /* 0x000f28000c1e9900 */
[----:B------:R-:W4:Y:S04]  /*0790*/  LDG.E.CONSTANT R19, desc[UR6][R4.64+0x400] ;  /* 0x0004000604137981 */ /* 0x000f28000c1e9900 */
[----:B------:R-:W4:Y:S04]  /*07a0*/  LDG.E.CONSTANT R21, desc[UR6][R4.64+0x800] ;  /* 0x0008000604157981 */ /* 0x000f28000c1e9900 */
[----:B------:R-:W4:Y:S01]  /*07b0*/  LDG.E.CONSTANT R23, desc[UR6][R4.64+0xc00] ;  /* 0x000c000604177981 */ /* 0x000f22000c1e9900 */
[----:B------:R-:W-:-:S02]  /*07c0*/  PLOP3.LUT P0, PT, PT, PT, PT, 0x8, 0x80 ;  /* 0x000000000080781c */ /* 0x000fc40003f0e170 */
[----:B------:R-:W-:Y:S01]  /*07d0*/  IADD3 R11, PT, PT, R11, 0x800, RZ ;  /* 0x000008000b0b7810 */ /* 0x000fe20007ffe0ff */
[----:B--2--5:R-:W-:-:S04]  /*07e0*/  FADD R7, R0, R7 ;  /* 0x0000000700077221 */ /* 0x024fc80000000000 */
[----:B---3--:R-:W-:-:S04]  /*07f0*/  FADD R6, R7, R6 ;  /* 0x0000000607067221 */ /* 0x008fc80000000000 */
[----:B----4-:R-:W-:-:S04]  /*0800*/  FADD R6, R6, R13 ;  /* 0x0000000d06067221 */ /* 0x010fc80000000000 */
[----:B------:R-:W-:-:S04]  /*0810*/  FADD R6, R6, R15 ;  /* 0x0000000f06067221 */ /* 0x000fc80000000000 */
[----:B------:R-:W-:-:S04]  /*0820*/  FADD R6, R6, R17 ;  /* 0x0000001106067221 */ /* 0x000fc80000000000 */
[----:B------:R-:W-:-:S04]  /*0830*/  FADD R6, R6, R19 ;  /* 0x0000001306067221 */ /* 0x000fc80000000000 */
[----:B------:R-:W-:-:S04]  /*0840*/  FADD R6, R6, R21 ;  /* 0x0000001506067221 */ /* 0x000fc80000000000 */
[----:B------:R-:W-:-:S07]  /*0850*/  FADD R0, R6, R23 ;  /* 0x0000001706007221 */ /* 0x000fce0000000000 */
.L_x_15:
[----:B------:R-:W-:Y:S05]  /*0860*/  BSYNC.RECONVERGENT B2 ;  /* 0x0000000000027941 */ /* 0x000fea0003800200 */
.L_x_14:
[----:B------:R-:W-:-:S13]  /*0870*/  ISETP.LT.OR P0, PT, R11, R20, P0 ;  /* 0x000000140b00720c */ /* 0x000fda0000701670 */
[----:B------:R-:W-:Y:S05]  /*0880*/  @!P0 BRA `(.L_x_7) ;  /* 0x0000000000288947 */ /* 0x000fea0003800000 */
[----:B------:R-:W0:Y:S02]  /*0890*/  LDC.64 R2, c[0x0][0x380] ;  /* 0x0000e000ff027b82 */ /* 0x000e240000000a00 */
[----:B0-----:R-:W-:-:S05]  /*08a0*/  IMAD.WIDE R2, R11, 0x4, R2 ;  /* 0x000000040b027825 */ /* 0x001fca00078e0202 */
[----:B------:R-:W2:Y:S04]  /*08b0*/  LDG.E.CONSTANT R5, desc[UR6][R2.64] ;  /* 0x0000000602057981 */ /* 0x000ea8000c1e9900 */
[----:B------:R-:W3:Y:S04]  /*08c0*/  LDG.E.CONSTANT R4, desc[UR6][R2.64+0x400] ;  /* 0x0004000602047981 */ /* 0x000ee8000c1e9900 */
[----:B------:R-:W4:Y:S04]  /*08d0*/  LDG.E.CONSTANT R7, desc[UR6][R2.64+0x800] ;  /* 0x0008000602077981 */ /* 0x000f28000c1e9900 */
[----:B------:R-:W4:Y:S01]  /*08e0*/  LDG.E.CONSTANT R11, desc[UR6][R2.64+0xc00] ;  /* 0x000c0006020b7981 */ /* 0x000f22000c1e9900 */
[----:B--2--5:R-:W-:-:S04]  /*08f0*/  FADD R5, R0, R5 ;  /* 0x0000000500057221 */ /* 0x024fc80000000000 */
[----:B---3--:R-:W-:-:S04]  /*0900*/  FADD R4, R5, R4 ;  /* 0x0000000405047221 */ /* 0x008fc80000000000 */
[----:B----4-:R-:W-:-:S04]  /*0910*/  FADD R4, R4, R7 ;  /* 0x0000000704047221 */ /* 0x010fc80000000000 */
[----:B------:R-:W-:-:S07]  /*0920*/  FADD R0, R4, R11 ;  /* 0x0000000b04007221 */ /* 0x000fce0000000000 */
.L_x_7:
[----:B------:R-:W-:Y:S05]  /*0930*/  BSYNC.RECONVERGENT B1 ;  /* 0x0000000000017941 */ /* 0x000fea0003800200 */
.L_x_6:
[----:B------:R-:W-:Y:S02]  /*0940*/  ISETP.GE.AND P0, PT, R20, 0x100, PT ;  /* 0x000001001400780c */ /* 0x000fe40003f06270 */
[----:B-----5:R-:W-:-:S11]  /*0950*/  MOV R7, R0 ;  /* 0x0000000000077202 */ /* 0x020fd60000000f00 */
[----:B------:R-:W-:Y:S05]  /*0960*/  @!P0 BRA `(.L_x_16) ;  /* 0x0000000000ac8947 */ /* 0x000fea0003800000 */
[----:B------:R-:W1:Y:S01]  /*0970*/  S2R R6, SR_LANEID ;  /* 0x0000000000067919 */ /* 0x000e620000000000 */
[----:B------:R-:W2:Y:S02]  /*0980*/  SHFL.DOWN PT, R0, R7, 0x1, 0x1f ;  /* 0x08201f0007007f89 */ /* 0x000ea400000e0000 */
[----:B--2---:R-:W-:Y:S01]  /*0990*/  FADD R0, R0, R7 ;  /* 0x0000000700007221 */ /* 0x004fe20000000000 */
[C---:B-1----:R-:W-:Y:S02]  /*09a0*/  ISETP.GT.AND P0, PT, R6.reuse, 0x1e, PT ;  /* 0x0000001e0600780c */ /* 0x042fe40003f04270 */
[C---:B------:R-:W-:Y:S02]  /*09b0*/  ISETP.NE.AND P1, PT, R6.reuse, RZ, PT ;  /* 0x000000ff0600720c */ /* 0x040fe40003f25270 */
[----:B------:R-:W-:Y:S02]  /*09c0*/  FSEL R0, R7, R0, P0 ;  /* 0x0000000007007208 */ /* 0x000fe40000000000 */
[----:B------:R-:W-:-:S03]  /*09d0*/  ISETP.GT.AND P0, PT, R6, 0x1d, PT ;  /* 0x0000001d0600780c */ /* 0x000fc60003f04270 */
[----:B0-----:R-:W0:Y:S06]  /*09e0*/  SHFL.DOWN PT, R3, R0, 0x2, 0x1f ;  /* 0x08401f0000037f89 */ /* 0x001e2c00000e0000 */
[----:B------:R-:W1:Y:S01]  /*09f0*/  @!P1 S2R R5, SR_CgaCtaId ;  /* 0x0000000000059919 */ /* 0x000e620000008800 */
[----:B------:R-:W-:Y:S02]  /*0a00*/  @!P1 MOV R4, 0x400 ;  /* 0x0000040000049802 */ /* 0x000fe40000000f00 */
[----:B------:R-:W-:-:S04]  /*0a10*/  @!P1 SHF.R.U32.HI R2, RZ, 0x3, R9 ;  /* 0x00000003ff029819 */ /* 0x000fc80000011609 */
[----:B------:R-:W-:Y:S01]  /*0a20*/  @!P1 LOP3.LUT R2, R2, 0x7c, RZ, 0xc0, !PT ;  /* 0x0000007c02029812 */ /* 0x000fe200078ec0ff */
[----:B0-----:R-:W-:Y:S01]  /*0a30*/  @!P0 FADD R0, R0, R3 ;  /* 0x0000000300008221 */ /* 0x001fe20000000000 */
[----:B------:R-:W-:-:S04]  /*0a40*/  ISETP.GT.AND P0, PT, R6, 0x1b, PT ;  /* 0x0000001b0600780c */ /* 0x000fc80003f04270 */
[----:B------:R-:W0:Y:S01]  /*0a50*/  SHFL.DOWN PT, R3, R0, 0x4, 0x1f ;  /* 0x08801f0000037f89 */ /* 0x000e2200000e0000 */
[----:B-1----:R-:W-:-:S04]  /*0a60*/  @!P1 LEA R5, R5, R4, 0x18 ;  /* 0x0000000405059211 */ /* 0x002fc800078ec0ff */
[----:B------:R-:W-:-:S04]  /*0a70*/  @!P1 IADD3 R2, PT, PT, R2, R5, RZ ;  /* 0x0000000502029210 */ /* 0x000fc80007ffe0ff */
[----:B0-----:R-:W-:Y:S01]  /*0a80*/  @!P0 FADD R0, R0, R3 ;  /* 0x0000000300008221 */ /* 0x001fe20000000000 */
[----:B------:R-:W-:-:S04]  /*0a90*/  ISETP.GT.AND P0, PT, R6, 0x17, PT ;  /* 0x000000170600780c */ /* 0x000fc80003f04270 */
[----:B------:R-:W0:Y:S09]  /*0aa0*/  SHFL.DOWN PT, R3, R0, 0x8, 0x1f ;  /* 0x09001f0000037f89 */ /* 0x000e3200000e0000 */
[----:B0-----:R-:W-:Y:S01]  /*0ab0*/  @!P0 FADD R0, R0, R3 ;  /* 0x0000000300008221 */ /* 0x001fe20000000000 */
[----:B------:R-:W-:-:S04]  /*0ac0*/  ISETP.NE.AND P0, PT, R9, RZ, PT ;  /* 0x000000ff0900720c */ /* 0x000fc80003f05270 */
[----:B------:R-:W0:Y:S02]  /*0ad0*/  SHFL.DOWN PT, R3, R0, 0x10, 0x1f ;  /* 0x0a001f0000037f89 */ /* 0x000e2400000e0000 */
[----:B0-----:R-:W-:-:S05]  /*0ae0*/  FADD R3, R0, R3 ;  /* 0x0000000300037221 */ /* 0x001fca0000000000 */
[----:B------:R0:W-:Y:S01]  /*0af0*/  @!P1 STS [R2+0x8], R3 ;  /* 0x0000080302009388 */ /* 0x0001e20000000800 */
[----:B------:R-:W-:Y:S01]  /*0b00*/  BAR.SYNC.DEFER_BLOCKING 0x0 ;  /* 0x0000000000007b1d */ /* 0x000fe20000010000 */
[----:B------:R-:W-:-:S04]  /*0b10*/  ISETP.GT.AND P1, PT, R6, 0xf, PT ;  /* 0x0000000f0600780c */ /* 0x000fc80003f24270 */
[----:B------:R-:W-:Y:S01]  /*0b20*/  FSEL R0, R0, R3, P1 ;  /* 0x0000000300007208 */ /* 0x000fe20000800000 */
[----:B------:R-:W-:Y:S08]  /*0b30*/  @P0 BRA `(.L_x_17) ;  /* 0x0000003000900947 */ /* 0x000ff00003800000 */
[----:B------:R-:W1:Y:S01]  /*0b40*/  S2UR UR5, SR_CgaCtaId ;  /* 0x00000000000579c3 */ /* 0x000e620000008800 */
[----:B------:R-:W-:Y:S02]  /*0b50*/  UMOV UR4, 0x400 ;  /* 0x0000040000047882 */ /* 0x000fe40000000000 */
[----:B-1----:R-:W-:-:S09]  /*0b60*/  ULEA UR4, UR5, UR4, 0x18 ;  /* 0x0000000405047291 */ /* 0x002fd2000f8ec0ff */
[----:B0-----:R-:W0:Y:S04]  /*0b70*/  LDS R3, [UR4+0xc] ;  /* 0x00000c04ff037984 */ /* 0x001e280008000800 */
[----:B------:R-:W1:Y:S04]  /*0b80*/  LDS.128 R4, [UR4+0x10] ;  /* 0x00001004ff047984 */ /* 0x000e680008000c00 */
[----:B------:R-:W2:Y:S01]  /*0b90*/  LDS.64 R8, [UR4+0x20] ;  /* 0x00002004ff087984 */ /* 0x000ea20008000a00 */
[----:B0-----:R-:W-:-:S04]  /*0ba0*/  FADD R3, R0, R3 ;  /* 0x0000000300037221 */ /* 0x001fc80000000000 */
[----:B-1----:R-:W-:-:S04]  /*0bb0*/  FADD R4, R3, R4 ;  /* 0x0000000403047221 */ /* 0x002fc80000000000 */
[----:B------:R-:W-:-:S04]  /*0bc0*/  FADD R5, R4, R5 ;  /* 0x0000000504057221 */ /* 0x000fc80000000000 */
[----:B------:R-:W-:-:S04]  /*0bd0*/  FADD R6, R5, R6 ;  /* 0x0000000605067221 */ /* 0x000fc80000000000 */
[----:B------:R-:W-:-:S04]  /*0be0*/  FADD R7, R6, R7 ;  /* 0x0000000706077221 */ /* 0x000fc80000000000 */
[----:B--2---:R-:W-:-:S04]  /*0bf0*/  FADD R8, R7, R8 ;  /* 0x0000000807087221 */ /* 0x004fc80000000000 */
[----:B------:R-:W-:Y:S01]  /*0c00*/  FADD R0, R8, R9 ;  /* 0x0000000908007221 */ /* 0x000fe20000000000 */
[----:B------:R-:W-:Y:S06]  /*0c10*/  BRA `(.L_x_17) ;  /* 0x0000003000587947 */ /* 0x000fec0003800000 */
.L_x_16:
[----:B------:R-:W1:Y:S01]  /*0c20*/  S2R R4, SR_LANEID ;  /* 0x0000000000047919 */ /* 0x000e620000000000 */
[----:B------:R-:W-:-:S04]  /*0c30*/  LOP3.LUT R0, R9, 0x3e0, RZ, 0xc0, !PT ;  /* 0x000003e009007812 */ /* 0x000fc800078ec0ff */
[----:B0-----:R-:W-:Y:S02]  /*0c40*/  IADD3 R3, PT, PT, R0, 0x20, RZ ;  /* 0x0000002000037810 */ /* 0x001fe40007ffe0ff */
[----:B------:R-:W-:Y:S02]  /*0c50*/  LOP3.LUT R5, RZ, R0, RZ, 0x33, !PT ;  /* 0x00000000ff057212 */ /* 0x000fe400078e33ff */
[-C--:B------:R-:W-:Y:S02]  /*0c60*/  ISETP.GT.AND P0, PT, R3, R20.reuse, PT ;  /* 0x000000140300720c */ /* 0x080fe40003f04270 */
[----:B------:R-:W-:-:S04]  /*0c70*/  IADD3 R5, PT, PT, R5, R20, RZ ;  /* 0x0000001405057210 */ /* 0x000fc80007ffe0ff */
[----:B------:R-:W-:-:S05]  /*0c80*/  SEL R5, R5, 0x1f, P0 ;  /* 0x0000001f05057807 */ /* 0x000fca0000000000 */
[----:B------:R-:W0:Y:S01]  /*0c90*/  SHFL.DOWN PT, R0, R7, 0x1, R5 ;  /* 0x0820000007007989 */ /* 0x000e2200000e0005 */
[C---:B-1----:R-:W-:Y:S02]  /*0ca0*/  ISETP.GE.AND P0, PT, R4.reuse, R5, PT ;  /* 0x000000050400720c */ /* 0x042fe40003f06270 */
[C---:B------:R-:W-:Y:S02]  /*0cb0*/  IADD3 R2, PT, PT, R4.reuse, 0x2, RZ ;  /* 0x0000000204027810 */ /* 0x040fe40007ffe0ff */
[----:B------:R-:W-:-:S09]  /*0cc0*/  ISETP.NE.AND P1, PT, R4, RZ, PT ;  /* 0x000000ff0400720c */ /* 0x000fd20003f25270 */
[----:B0-----:R-:W-:Y:S01]  /*0cd0*/  @!P0 FADD R7, R0, R7 ;  /* 0x0000000700078221 */ /* 0x001fe20000000000 */
[-C--:B------:R-:W-:Y:S02]  /*0ce0*/  ISETP.GT.AND P0, PT, R2, R5.reuse, PT ;  /* 0x000000050200720c */ /* 0x080fe40003f04270 */
[----:B------:R-:W-:Y:S01]  /*0cf0*/  IADD3 R2, PT, PT, R4, 0x4, RZ ;  /* 0x0000000404027810 */ /* 0x000fe20007ffe0ff */
[----:B------:R-:W0:Y:S01]  /*0d00*/  @!P1 S2R R6, SR_CgaCtaId ;  /* 0x0000000000069919 */ /* 0x000e220000008800 */
[----:B------:R-:W-:Y:S01]  /*0d10*/  @!P1 MOV R3, 0x400 ;  /* 0x0000040000039802 */ /* 0x000fe20000000f00 */
[----:B------:R-:W1:Y:S08]  /*0d20*/  SHFL.DOWN PT, R0, R7, 0x2, R5 ;  /* 0x0840000007007989 */ /* 0x000e7000000e0005 */
[----:B-1----:R-:W-:Y:S01]  /*0d30*/  @!P0 FADD R7, R7, R0 ;  /* 0x0000000007078221 */ /* 0x002fe20000000000 */
[----:B------:R-:W-:-:S02]  /*0d40*/  ISETP.GT.AND P0, PT, R2, R5, PT ;  /* 0x000000050200720c */ /* 0x000fc40003f04270 */
[----:B------:R-:W-:Y:S02]  /*0d50*/  IADD3 R2, PT, PT, R4, 0x8, RZ ;  /* 0x0000000804027810 */ /* 0x000fe40007ffe0ff */
[----:B------:R-:W1:Y:S01]  /*0d60*/  SHFL.DOWN PT, R0, R7, 0x4, R5 ;  /* 0x0880000007007989 */ /* 0x000e6200000e0005 */
[----:B0-----:R-:W-:-:S08]  /*0d70*/  @!P1 LEA R3, R6, R3, 0x18 ;  /* 0x0000000306039211 */ /* 0x001fd000078ec0ff */
[----:B-1----:R-:W-:Y:S01]  /*0d80*/  @!P0 FADD R7, R7, R0 ;  /* 0x0000000007078221 */ /* 0x002fe20000000000 */
[----:B------:R-:W-:Y:S01]  /*0d90*/  ISETP.GT.AND P0, PT, R2, R5, PT ;  /* 0x000000050200720c */ /* 0x000fe20003f04270 */
[----:B------:R-:W-:-:S03]  /*0da0*/  VIADD R2, R4, 0x10 ;  /* 0x0000001004027836 */ /* 0x000fc60000000000 */
[----:B------:R-:W0:Y:S09]  /*0db0*/  SHFL.DOWN PT, R0, R7, 0x8, R5 ;  /* 0x0900000007007989 */ /* 0x000e3200000e0005 */
[----:B0-----:R-:W-:Y:S01]  /*0dc0*/  @!P0 FADD R7, R7, R0 ;  /* 0x0000000007078221 */ /* 0x001fe20000000000 */
[----:B------:R-:W-:-:S02]  /*0dd0*/  ISETP.GT.AND P0, PT, R2, R5, PT ;  /* 0x000000050200720c */ /* 0x000fc40003f04270 */
[----:B------:R-:W-:Y:S02]  /*0de0*/  @!P1 SHF.R.U32.HI R2, RZ, 0x3, R9 ;  /* 0x00000003ff029819 */ /* 0x000fe40000011609 */
[----:B------:R-:W0:Y:S02]  /*0df0*/  SHFL.DOWN PT, R0, R7, 0x10, R5 ;  /* 0x0a00000007007989 */ /* 0x000e2400000e0005 */
[----:B------:R-:W-:-:S04]  /*0e00*/  @!P1 LOP3.LUT R2, R2, 0x7c, RZ, 0xc0, !PT ;  /* 0x0000007c02029812 */ /* 0x000fc800078ec0ff */
[----:B------:R-:W-:-:S03]  /*0e10*/  @!P1 IADD3 R3, PT, PT, R2, R3, RZ ;  /* 0x0000000302039210 */ /* 0x000fc60007ffe0ff */
[----:B0-----:R-:W-:Y:S01]  /*0e20*/  @!P0 FADD R7, R7, R0 ;  /* 0x0000000007078221 */ /* 0x001fe20000000000 */
[----:B------:R-:W-:-:S04]  /*0e30*/  ISETP.NE.AND P0, PT, R9, RZ, PT ;  /* 0x000000ff0900720c */ /* 0x000fc80003f05270 */
[----:B------:R-:W-:-:S05]  /*0e40*/  MOV R0, R7 ;  /* 0x0000000700007202 */ /* 0x000fca0000000f00 */
[----:B------:R4:W-:Y:S01]  /*0e50*/  @!P1 STS [R3+0x8], R0 ;  /* 0x0000080003009388 */ /* 0x0009e20000000800 */
[----:B------:R-:W-:Y:S06]  /*0e60*/  BAR.SYNC.DEFER_BLOCKING 0x0 ;  /* 0x0000000000007b1d */ /* 0x000fec0000010000 */
[----:B------:R-:W-:Y:S05]  /*0e70*/  @P0 BRA `(.L_x_17) ;  /* 0x0000002c00c00947 */ /* 0x000fea0003800000 */
[----:B------:R-:W0:Y:S01]  /*0e80*/  S2UR UR5, SR_CgaCtaId ;  /* 0x00000000000579c3 */ /* 0x000e220000008800 */
[----:B------:R-:W-:Y:S01]  /*0e90*/  UMOV UR4, 0x400 ;  /* 0x0000040000047882 */ /* 0x000fe20000000000 */
[C---:B------:R-:W-:Y:S02]  /*0ea0*/  ISETP.GT.AND P2, PT, R20.reuse, 0x20, PT ;  /* 0x000000201400780c */ /* 0x040fe40003f44270 */
[C---:B------:R-:W-:Y:S02]  /*0eb0*/  ISETP.GT.AND P4, PT, R20.reuse, 0x40, PT ;  /* 0x000000401400780c */ /* 0x040fe40003f84270 */
[C---:B------:R-:W-:Y:S02]  /*0ec0*/  ISETP.GT.AND P3, PT, R20.reuse, 0x60, PT ;  /* 0x000000601400780c */ /* 0x040fe40003f64270 */
[----:B------:R-:W-:Y:S01]  /*0ed0*/  ISETP.GT.AND P1, PT, R20, 0x80, PT ;  /* 0x000000801400780c */ /* 0x000fe20003f24270 */
[----:B0-----:R-:W-:-:S09]  /*0ee0*/  ULEA UR4, UR5, UR4, 0x18 ;  /* 0x0000000405047291 */ /* 0x001fd2000f8ec0ff */
[----:B----4-:R-:W0:Y:S04]  /*0ef0*/  LDS R3, [UR4+0xc] ;  /* 0x00000c04ff037984 */ /* 0x010e280008000800 */
[----:B------:R-:W1:Y:S04]  /*0f00*/  LDS.128 R4, [UR4+0x10] ;  /* 0x00001004ff047984 */ /* 0x000e680008000c00 */
[----:B------:R-:W2:Y:S01]  /*0f10*/  LDS.64 R8, [UR4+0x20] ;  /* 0x00002004ff087984 */ /* 0x000ea20008000a00 */
[----:B0-----:R-:W-:Y:S01]  /*0f20*/  @P2 FADD R0, R0, R3 ;  /* 0x0000000300002221 */ /* 0x001fe20000000000 */
[----:B------:R-:W-:-:S03]  /*0f30*/  ISETP.GT.AND P2, PT, R20, 0xa0, PT ;  /* 0x000000a01400780c */ /* 0x000fc60003f44270 */
[----:B-1----:R-:W-:Y:S01]  /*0f40*/  @P4 FADD R0, R0, R4 ;  /* 0x0000000400004221 */ /* 0x002fe20000000000 */
[----:B------:R-:W-:-:S03]  /*0f50*/  ISETP.GT.AND P4, PT, R20, 0xc0, PT ;  /* 0x000000c01400780c */ /* 0x000fc60003f84270 */
[----:B------:R-:W-:Y:S01]  /*0f60*/  @P3 FADD R0, R0, R5 ;  /* 0x0000000500003221 */ /* 0x000fe20000000000 */
[----:B------:R-:W-:-:S03]  /*0f70*/  ISETP.GT.AND P3, PT, R20, 0xe0, PT ;  /* 0x000000e01400780c */ /* 0x000fc60003f64270 */
[----:B------:R-:W-:-:S04]  /*0f80*/  @P1 FADD R0, R0, R6 ;  /* 0x0000000600001221 */ /* 0x000fc80000000000 */
[----:B------:R-:W-:-:S04]  /*0f90*/  @P2 FADD R0, R0, R7 ;  /* 0x0000000700002221 */ /* 0x000fc80000000000 */
[----:B--2---:R-:W-:-:S04]  /*0fa0*/  @P4 FADD R0, R0, R8 ;  /* 0x0000000800004221 */ /* 0x004fc80000000000 */
[----:B------:R-:W-:Y:S01]  /*0fb0*/  @P3 FADD R0, R0, R9 ;  /* 0x0000000900003221 */ /* 0x000fe20000000000 */
[----:B------:R-:W-:Y:S06]  /*0fc0*/  BRA `(.L_x_17) ;  /* 0x0000002c006c7947 */ /* 0x000fec0003800000 */
.L_x_3:
[----:B------:R-:W0:Y:S01]  /*0fd0*/  S2R R0, SR_TID.X ;  /* 0x0000000000007919 */ /* 0x000e220000002100 */
[----:B------:R-:W1:Y:S01]  /*0fe0*/  LDC.64 R2, c[0x0][0x380] ;  /* 0x0000e000ff027b82 */ /* 0x000e620000000a00 */
[----:B0-----:R-:W-:-:S05]  /*0ff0*/  SHF.L.U32 R5, R0, 0x2, RZ ;  /* 0x0000000200057819 */ /* 0x001fca00000006ff */
[----:B-1----:R-:W-:-:S05]  /*1000*/  IMAD.WIDE.U32 R2, R5, 0x4, R2 ;  /* 0x0000000405027825 */ /* 0x002fca00078e0002 */
[----:B------:R-:W2:Y:S04]  /*1010*/  LDG.E.128.CONSTANT R4, desc[UR6][R2.64] ;  /* 0x0000000602047981 */ /* 0x000ea8000c1e9d00 */
[----:B------:R-:W3:Y:S04]  /*1020*/  LDG.E.128.CONSTANT R8, desc[UR6][R2.64+0x1000] ;  /* 0x0010000602087981 */ /* 0x000ee8000c1e9d00 */
[----:B------:R-:W4:Y:S04]  /*1030*/  LDG.E.128.CONSTANT R12, desc[UR6][R2.64+0x2000] ;  /* 0x00200006020c7981 */ /* 0x000f28000c1e9d00 */
[----:B------:R-:W5:Y:S01]  /*1040*/  LDG.E.128.CONSTANT R16, desc[UR6][R2.64+0x3000] ;  /* 0x0030000602107981 */ /* 0x000f62000c1e9d00 */
[----:B------:R-:W-:Y:S01]  /*1050*/  ISETP.GE.U32.AND P0, PT, R20, 0x2000, PT ;  /* 0x000020001400780c */ /* 0x000fe20003f06070 */
[----:B------:R-:W-:-:S02]  /*1060*/  HFMA2 R23, -RZ, RZ, 0, 0.00048828125 ;  /* 0x00001000ff177431 */ /* 0x000fc400000001ff */
[----:B--2---:R-:W-:Y:S01]  /*1070*/  FADD R4, R4, R5 ;  /* 0x0000000504047221 */ /* 0x004fe20000000000 */
[----:B------:R-:W-:Y:S01]  /*1080*/  FADD R7, R6, R7 ;  /* 0x0000000706077221 */ /* 0x000fe20000000000 */
[----:B---3--:R-:W-:Y:S01]  /*1090*/  FADD R8, R8, R9 ;  /* 0x0000000908087221 */ /* 0x008fe20000000000 */
[----:B------:R-:W-:Y:S02]  /*10a0*/  FADD R11, R10, R11 ;  /* 0x0000000b0a0b7221 */ /* 0x000fe40000000000 */
[----:B------:R-:W-:Y:S01]  /*10b0*/  FADD R4, R4, R7 ;  /* 0x0000000704047221 */ /* 0x000fe20000000000 */
[----:B----4-:R-:W-:Y:S01]  /*10c0*/  FADD R12, R12, R13 ;  /* 0x0000000d0c0c7221 */ /* 0x010fe20000000000 */
[----:B------:R-:W-:Y:S01]  /*10d0*/  FADD R15, R14, R15 ;  /* 0x0000000f0e0f7221 */ /* 0x000fe20000000000 */
[----:B------:R-:W-:Y:S01]  /*10e0*/  FADD R11, R8, R11 ;  /* 0x0000000b080b7221 */ /* 0x000fe20000000000 */
[----:B-----5:R-:W-:Y:S01]  /*10f0*/  FADD R16, R16, R17 ;  /* 0x0000001110107221 */ /* 0x020fe20000000000 */
[----:B------:R-:W-:Y:S01]  /*1100*/  FADD R19, R18, R19 ;  /* 0x0000001312137221 */ /* 0x000fe20000000000 */
[----:B------:R-:W-:Y:S01]  /*1110*/  FADD R12, R12, R15 ;  /* 0x0000000f0c0c7221 */ /* 0x000fe20000000000 */
[----:B------:R-:W-:-:S02]  /*1120*/  FADD R4, R4, R11 ;  /* 0x0000000b04047221 */ /* 0x000fc40000000000 */
[----:B------:R-:W-:-:S04]  /*1130*/  FADD R19, R16, R19 ;  /* 0x0000001310137221 */ /* 0x000fc80000000000 */
[----:B------:R-:W-:-:S04]  /*1140*/  FADD R19, R12, R19 ;  /* 0x000000130c137221 */ /* 0x000fc80000000000 */
[----:B------:R-:W-:Y:S01]  /*1150*/  FADD R21, R4, R19 ;  /* 0x0000001304157221 */ /* 0x000fe20000000000 */
[----:B------:R-:W-:Y:S06]  /*1160*/  @!P0 BRA `(.L_x_18) ;  /* 0x00000000007c8947 */ /* 0x000fec0003800000 */
[----:B------:R-:W0:Y:S01]  /*1170*/  LDC R24, c[0x0][0x390] ;  /* 0x0000e400ff187b82 */ /* 0x000e220000000800 */
[----:B------:R-:W-:Y:S02]  /*1180*/  IADD3 R22, PT, PT, R20, -0x1000, RZ ;  /* 0xfffff00014167810 */ /* 0x000fe40007ffe0ff */
[----:B------:R-:W-:-:S07]  /*1190*/  MOV R23, 0x1000 ;  /* 0x0000100000177802 */ /* 0x000fce0000000f00 */
.L_x_20:
[----:B------:R-:W-:-:S05]  /*11a0*/  IMAD.WIDE R26, R23, 0x4, R2 ;  /* 0x00000004171a7825 */ /* 0x000fca00078e0202 */
[----:B------:R-:W2:Y:S04]  /*11b0*/  LDG.E.128.CONSTANT R16, desc[UR6][R26.64+0x2000] ;  /* 0x002000061a107981 */ /* 0x000ea8000c1e9d00 */
[----:B------:R-:W3:Y:S04]  /*11c0*/  LDG.E.128.CONSTANT R4, desc[UR6][R26.64+0x3000] ;  /* 0x003000061a047981 */ /* 0x000ee8000c1e9d00 */
[----:B------:R-:W4:Y:S04]  /*11d0*/  LDG.E.128.CONSTANT R8, desc[UR6][R26.64] ;  /* 0x000000061a087981 */ /* 0x000f28000c1e9d00 */
[----:B------:R-:W5:Y:S01]  /*11e0*/  LDG.E.128.CONSTANT R12, desc[UR6][R26.64+0x1000] ;  /* 0x001000061a0c7981 */ /* 0x000f62000c1e9d00 */
[----:B0-----:R-:W-:Y:S01]  /*11f0*/  MOV R20, R24 ;  /* 0x0000001800147202 */ /* 0x001fe20000000f00 */
[----:B--2---:R-:W-:Y:S01]  /*1200*/  FADD R17, R17, R18 ;  /* 0x0000001211117221 */ /* 0x004fe20000000000 */
[----:B---3--:R-:W-:-:S02]  /*1210*/  FADD R18, R19, R4 ;  /* 0x0000000413127221 */ /* 0x008fc40000000000 */
[----:B------:R-:W-:Y:S01]  /*1220*/  IADD3 R4, PT, PT, -R23, R20, RZ ;  /* 0x0000001417047210 */ /* 0x000fe20007ffe1ff */
[----:B------:R-:W-:Y:S01]  /*1230*/  FADD R5, R5, R6 ;  /* 0x0000000605057221 */ /* 0x000fe20000000000 */
[----:B----4-:R-:W-:Y:S01]  /*1240*/  FADD R9, R9, R10 ;  /* 0x0000000a09097221 */ /* 0x010fe20000000000 */
[----:B------:R-:W-:Y:S01]  /*1250*/  FADD R8, R8, R21 ;  /* 0x0000001508087221 */ /* 0x000fe20000000000 */
[----:B------:R-:W-:Y:S01]  /*1260*/  ISETP.GE.AND P0, PT, R4, 0x1000, PT ;  /* 0x000010000400780c */ /* 0x000fe20003f06270 */
[----:B-----5:R-:W-:Y:S01]  /*1270*/  FADD R13, R13, R14 ;  /* 0x0000000e0d0d7221 */ /* 0x020fe20000000000 */
[----:B------:R-:W-:Y:S01]  /*1280*/  FADD R10, R11, R12 ;  /* 0x0000000c0b0a7221 */ /* 0x000fe20000000000 */
[----:B------:R-:W-:Y:S01]  /*1290*/  FADD R14, R15, R16 ;  /* 0x000000100f0e7221 */ /* 0x000fe20000000000 */
[----:B------:R-:W-:Y:S01]  /*12a0*/  FADD R8, R8, R9 ;  /* 0x0000000908087221 */ /* 0x000fe20000000000 */
[----:B------:R-:W-:Y:S01]  /*12b0*/  FADD R5, R18, R5 ;  /* 0x0000000512057221 */ /* 0x000fe20000000000 */
[----:B------:R-:W-:Y:S01]  /*12c0*/  FADD R13, R10, R13 ;  /* 0x0000000d0a0d7221 */ /* 0x000fe20000000000 */
[----:B------:R-:W-:-:S03]  /*12d0*/  FADD R14, R14, R17 ;  /* 0x000000110e0e7221 */ /* 0x000fc60000000000 */
[----:B------:R-:W-:Y:S01]  /*12e0*/  FADD R8, R8, R13 ;  /* 0x0000000d08087221 */ /* 0x000fe20000000000 */
[----:B------:R-:W-:-:S04]  /*12f0*/  FADD R5, R14, R5 ;  /* 0x000000050e057221 */ /* 0x000fc80000000000 */
[----:B------:R-:W-:-:S04]  /*1300*/  FADD R5, R8, R5 ;  /* 0x0000000508057221 */ /* 0x000fc80000000000 */
[----:B------:R-:W-:Y:S01]  /*1310*/  FADD R21, R7, R5 ;  /* 0x0000000507157221 */ /* 0x000fe20000000000 */
[----:B------:R-:W-:Y:S06]  /*1320*/  @!P0 BRA `(.L_x_19) ;  /* 0x0000000800308947 */ /* 0x000fec0003800000 */
[----:B------:R-:W-:-:S04]  /*1330*/  IADD3 R23, PT, PT, R23, 0x1000, RZ ;  /* 0x0000100017177810 */ /* 0x000fc80007ffe0ff */
[----:B------:R-:W-:-:S13]  /*1340*/  ISETP.GT.AND P0, PT, R23, R22, PT ;  /* 0x000000161700720c */ /* 0x000fda0003f04270 */
[----:B------:R-:W-:Y:S05]  /*1350*/  @!P0 BRA `(.L_x_20) ;  /* 0xfffffffc00908947 */ /* 0x000fea000383ffff */
.L_x_18:
[----:B------:R-:W-:-:S13]  /*1360*/  ISETP.GE.AND P0, PT, R23, R20, PT ;  /* 0x000000141700720c */ /* 0x000fda0003f06270 */
[----:B------:R-:W-:Y:S05]  /*1370*/  @P0 BRA `(.L_x_19) ;  /* 0x00000008001c0947 */ /* 0x000fea0003800000 */
[----:B------:R-:W-:Y:S01]  /*1380*/  IMAD.IADD R9, R20, 0x1, -R23 ;  /* 0x0000000114097824 */ /* 0x000fe200078e0a17 */
[----:B------:R-:W-:Y:S04]  /*1390*/  BSSY.RECONVERGENT B1, `(.L_x_19) ;  /* 0x0000085000017945 */ /* 0x000fe80003800200 */
[----:B------:R-:W-:-:S13]  /*13a0*/  ISETP.GE.AND P0, PT, R0, R9, PT ;  /* 0x000000090000720c */ /* 0x000fda0003f06270 */
[----:B------:R-:W-:Y:S05]  /*13b0*/  @P0 BRA `(.L_x_21) ;  /* 0x0000000800080947 */ /* 0x000fea0003800000 */
[-C--:B------:R-:W-:Y:S01]  /*13c0*/  LOP3.LUT R2, RZ, R0.reuse, RZ, 0x33, !PT ;  /* 0x00000000ff027212 */ /* 0x080fe200078e33ff */
[----:B------:R-:W-:Y:S01]  /*13d0*/  BSSY.RECONVERGENT B2, `(.L_x_22) ;  /* 0x0000015000027945 */ /* 0x000fe20003800200 */
[----:B------:R-:W-:Y:S02]  /*13e0*/  MOV R8, R0 ;  /* 0x0000000000087202 */ /* 0x000fe40000000f00 */
[----:B------:R-:W-:-:S04]  /*13f0*/  IADD3 R2, PT, PT, -R23, R20, R2 ;  /* 0x0000001417027210 */ /* 0x000fc80007ffe102 */
[C---:B------:R-:W-:Y:S02]  /*1400*/  LOP3.LUT R3, R2.reuse, 0x300, RZ, 0xc0, !PT ;  /* 0x0000030002037812 */ /* 0x040fe400078ec0ff */
[----:B------:R-:W-:Y:S02]  /*1410*/  ISETP.GE.U32.AND P1, PT, R2, 0x300, PT ;  /* 0x000003000200780c */ /* 0x000fe40003f26070 */
[----:B------:R-:W-:-:S13]  /*1420*/  ISETP.NE.AND P0, PT, R3, 0x300, PT ;  /* 0x000003000300780c */ /* 0x000fda0003f05270 */
[----:B------:R-:W-:Y:S05]  /*1430*/  @!P0 BRA `(.L_x_23) ;  /* 0x0000000000388947 */ /* 0x000fea0003800000 */
[----:B------:R-:W0:Y:S01]  /*1440*/  LDC.64 R4, c[0x0][0x380] ;  /* 0x0000e000ff047b82 */ /* 0x000e220000000a00 */
[----:B------:R-:W-:Y:S02]  /*1450*/  LEA.HI R2, R2, 0x1, RZ, 0x18 ;  /* 0x0000000102027811 */ /* 0x000fe400078fc0ff */
[----:B------:R-:W-:Y:S02]  /*1460*/  IADD3 R7, PT, PT, R0, R23, RZ ;  /* 0x0000001700077210 */ /* 0x000fe40007ffe0ff */
[----:B------:R-:W-:Y:S02]  /*1470*/  LOP3.LUT R2, R2, 0x3, RZ, 0xc0, !PT ;  /* 0x0000000302027812 */ /* 0x000fe400078ec0ff */
[----:B------:R-:W-:Y:S02]  /*1480*/  MOV R8, R0 ;  /* 0x0000000000087202 */ /* 0x000fe40000000f00 */
[----:B------:R-:W-:-:S07]  /*1490*/  IADD3 R6, PT, PT, -R2, RZ, RZ ;  /* 0x000000ff02067210 */ /* 0x000fce0007ffe1ff */
.L_x_24:
[----:B0-----:R-:W-:-:S06]  /*14a0*/  IMAD.WIDE.U32 R2, R7, 0x4, R4 ;  /* 0x0000000407027825 */ /* 0x001fcc00078e0004 */
[----:B------:R-:W2:Y:S01]  /*14b0*/  LDG.E.CONSTANT R2, desc[UR6][R2.64] ;  /* 0x0000000602027981 */ /* 0x000ea2000c1e9900 */
[----:B------:R-:W-:Y:S02]  /*14c0*/  IADD3 R6, PT, PT, R6, 0x1, RZ ;  /* 0x0000000106067810 */ /* 0x000fe40007ffe0ff */
[----:B------:R-:W-:Y:S02]  /*14d0*/  IADD3 R8, PT, PT, R8, 0x100, RZ ;  /* 0x0000010008087810 */ /* 0x000fe40007ffe0ff */
[----:B------:R-:W-:Y:S02]  /*14e0*/  ISETP.NE.AND P0, PT, R6, RZ, PT ;  /* 0x000000ff0600720c */ /* 0x000fe40003f05270 */
[----:B------:R-:W-:Y:S01]  /*14f0*/  IADD3 R7, PT, PT, R7, 0x100, RZ ;  /* 0x0000010007077810 */ /* 0x000fe20007ffe0ff */
[----:B--2---:R-:W-:-:S10]  /*1500*/  FADD R21, R2, R21 ;  /* 0x0000001502157221 */ /* 0x004fd40000000000 */
[----:B------:R-:W-:Y:S05]  /*1510*/  @P0 BRA `(.L_x_24) ;  /* 0xfffffffc00e00947 */ /* 0x000fea000383ffff */
.L_x_23:
[----:B------:R-:W-:Y:S05]  /*1520*/  BSYNC.RECONVERGENT B2 ;  /* 0x0000000000027941 */ /* 0x000fea0003800200 */
.L_x_22:
[----:B------:R-:W-:Y:S05]  /*1530*/  @!P1 BRA `(.L_x_21) ;  /* 0x0000000400a89947 */ /* 0x000fea0003800000 */
[----:B------:R-:W0:Y:S01]  /*1540*/  LDCU.64 UR4, c[0x0][0x380] ;  /* 0x00007000ff0477ac */ /* 0x000e220008000a00 */
[----:B------:R-:W-:Y:S01]  /*1550*/  IADD3 R5, PT, PT, R9, -R8, RZ ;  /* 0x8000000809057210 */ /* 0x000fe20007ffe0ff */
[----:B------:R-:W-:Y:S01]  /*1560*/  BSSY.RECONVERGENT B2, `(.L_x_25) ;  /* 0x000003b000027945 */ /* 0x000fe20003800200 */
[CC--:B------:R-:W-:Y:S02]  /*1570*/  IADD3 R3, P0, PT, R8.reuse, R23.reuse, RZ ;  /* 0x0000001708037210 */ /* 0x0c0fe40007f1e0ff */
[----:B------:R-:W-:Y:S02]  /*1580*/  ISETP.GT.AND P1, PT, R5, 0xc00, PT ;  /* 0x00000c000500780c */ /* 0x000fe40003f24270 */
[----:B------:R-:W-:Y:S02]  /*1590*/  IADD3.X R4, PT, PT, RZ, RZ, RZ, P0, !PT ;  /* 0x000000ffff047210 */ /* 0x000fe400007fe4ff */
[----:B------:R-:W-:Y:S02]  /*15a0*/  IADD3 R11, PT, PT, R8, R23, RZ ;  /* 0x00000017080b7210 */ /* 0x000fe40007ffe0ff */
[----:B0-----:R-:W-:-:S04]  /*15b0*/  LEA R2, P0, R3, UR4, 0x2 ;  /* 0x0000000403027c11 */ /* 0x001fc8000f8010ff */
[----:B------:R-:W-:Y:S02]  /*15c0*/  LEA.HI.X R3, R3, UR5, R4, 0x2, P0 ;  /* 0x0000000503037c11 */ /* 0x000fe400080f1404 */
[----:B------:R-:W-:-:S05]  /*15d0*/  IADD3 R2, P0, PT, R2, 0x800, RZ ;  /* 0x0000080002027810 */ /* 0x000fca0007f1e0ff */
[----:B------:R-:W-:Y:S01]  /*15e0*/  IMAD.X R3, RZ, RZ, R3, P0 ;  /* 0x000000ffff037224 */ /* 0x000fe200000e0603 */
[----:B------:R-:W-:Y:S01]  /*15f0*/  PLOP3.LUT P0, PT, PT, PT, PT, 0x80, 0x8 ;  /* 0x000000000008781c */ /* 0x000fe20003f0f070 */
[----:B------:R-:W-:-:S12]  /*1600*/  @!P1 BRA `(.L_x_26) ;  /* 0x0000000000c09947 */ /* 0x000fd80003800000 */
[----:B------:R-:W-:Y:S02]  /*1610*/  PLOP3.LUT P0, PT, PT, PT, PT, 0x8, 0x80 ;  /* 0x000000000080781c */ /* 0x000fe40003f0e170 */
[----:B------:R-:W-:-:S11]  /*1620*/  IADD3 R13, PT, PT, R9, -0xc00, RZ ;  /* 0xfffff400090d7810 */ /* 0x000fd60007ffe0ff */
.L_x_27:
[----:B------:R-:W0:Y:S01]  /*1630*/  LDC.64 R4, c[0x0][0x380] ;  /* 0x0000e000ff047b82 */ /* 0x000e220000000a00 */
[----:B------:R-:W2:Y:S01]  /*1640*/  LDG.E.CONSTANT R10, desc[UR6][R2.64+-0x400] ;  /* 0xfffc0006020a7981 */ /* 0x000ea2000c1e9900 */
[----:B------:R-:W-:-:S03]  /*1650*/  IADD3 R25, PT, PT, R11, 0x400, RZ ;  /* 0x000004000b197810 */ /* 0x000fc60007ffe0ff */
[----:B------:R-:W3:Y:S04]  /*1660*/  LDG.E.CONSTANT R19, desc[UR6][R2.64] ;  /* 0x0000000602137981 */ /* 0x000ee8000c1e9900 */
[----:B------:R-:W4:Y:S01]  /*1670*/  LDG.E.CONSTANT R18, desc[UR6][R2.64+0x400] ;  /* 0x0004000602127981 */ /* 0x000f22000c1e9900 */
[----:B------:R-:W-:-:S03]  /*1680*/  IADD3 R7, PT, PT, R11, 0x800, RZ ;  /* 0x000008000b077810 */ /* 0x000fc60007ffe0ff */
[----:B------:R-:W5:Y:S04]  /*1690*/  LDG.E.CONSTANT R16, desc[UR6][R2.64+0xc00] ;  /* 0x000c000602107981 */ /* 0x000f68000c1e9900 */
[----:B------:R-:W5:Y:S04]  /*16a0*/  LDG.E.CONSTANT R15, desc[UR6][R2.64+0x1000] ;  /* 0x00100006020f7981 */ /* 0x000f68000c1e9900 */
[----:B------:R-:W5:Y:S01]  /*16b0*/  LDG.E.CONSTANT R14, desc[UR6][R2.64+0x1400] ;  /* 0x00140006020e7981 */ /* 0x000f62000c1e9900 */
[----:B0-----:R-:W-:-:S03]  /*16c0*/  IMAD.WIDE.U32 R22, R11, 0x4, R4 ;  /* 0x000000040b167825 */ /* 0x001fc600078e0004 */
[----:B------:R-:W5:Y:S04]  /*16d0*/  LDG.E.CONSTANT R20, desc[UR6][R2.64+0x2000] ;  /* 0x0020000602147981 */ /* 0x000f68000c1e9900 */
[----:B------:R0:W2:Y:S01]  /*16e0*/  LDG.E.CONSTANT R12, desc[UR6][R22.64] ;  /* 0x00000006160c7981 */ /* 0x0000a2000c1e9900 */
[----:B------:R-:W-:-:S03]  /*16f0*/  IMAD.WIDE.U32 R24, R25, 0x4, R4 ;  /* 0x0000000419187825 */ /* 0x000fc600078e0004 */
[----:B------:R-:W5:Y:S04]  /*1700*/  LDG.E.CONSTANT R26, desc[UR6][R2.64+0x3000] ;  /* 0x00300006021a7981 */ /* 0x000f68000c1e9900 */
[----:B------:R-:W5:Y:S01]  /*1710*/  LDG.E.CONSTANT R17, desc[UR6][R24.64] ;  /* 0x0000000618117981 */ /* 0x000f62000c1e9900 */
[--C-:B------:R-:W-:Y:S01]  /*1720*/  IMAD.WIDE.U32 R6, R7, 0x4, R4.reuse ;  /* 0x0000000407067825 */ /* 0x100fe200078e0004 */
[----:B0-----:R-:W-:Y:S02]  /*1730*/  IADD3 R23, PT, PT, R11, 0xc00, RZ ;  /* 0x00000c000b177810 */ /* 0x001fe40007ffe0ff */
[----:B------:R-:W5:Y:S04]  /*1740*/  LDG.E.CONSTANT R22, desc[UR6][R2.64+0x1c00] ;  /* 0x001c000602167981 */ /* 0x000f68000c1e9900 */
[----:B------:R-:W5:Y:S01]  /*1750*/  LDG.E.CONSTANT R6, desc[UR6][R6.64] ;  /* 0x0000000606067981 */ /* 0x000f62000c1e9900 */
[----:B------:R-:W-:-:S03]  /*1760*/  IMAD.WIDE.U32 R4, R23, 0x4, R4 ;  /* 0x0000000417047825 */ /* 0x000fc600078e0004 */
[----:B------:R-:W5:Y:S04]  /*1770*/  LDG.E.CONSTANT R23, desc[UR6][R2.64+0x2400] ;  /* 0x0024000602177981 */ /* 0x000f68000c1e9900 */
[----:B------:R-:W5:Y:S04]  /*1780*/  LDG.E.CONSTANT R4, desc[UR6][R4.64] ;  /* 0x0000000604047981 */ /* 0x000f68000c1e9900 */
[----:B------:R-:W5:Y:S04]  /*1790*/  LDG.E.CONSTANT R24, desc[UR6][R2.64+0x2c00] ;  /* 0x002c000602187981 */ /* 0x000f68000c1e9900 */
[----:B------:R0:W5:Y:S01]  /*17a0*/  LDG.E.CONSTANT R25, desc[UR6][R2.64+0x3400] ;  /* 0x0034000602197981 */ /* 0x000162000c1e9900 */
[----:B------:R-:W-:-:S04]  /*17b0*/  IADD3 R8, PT, PT, R8, 0x1000, RZ ;  /* 0x0000100008087810 */ /* 0x000fc80007ffe0ff */
[----:B------:R-:W-:Y:S02]  /*17c0*/  ISETP.GE.AND P1, PT, R8, R13, PT ;  /* 0x0000000d0800720c */ /* 0x000fe40003f26270 */
[----:B0-----:R-:W-:Y:S02]  /*17d0*/  IADD3 R2, P2, PT, R2, 0x4000, RZ ;  /* 0x0000400002027810 */ /* 0x001fe40007f5e0ff */
[----:B------:R-:W-:Y:S02]  /*17e0*/  IADD3 R11, PT, PT, R11, 0x1000, RZ ;  /* 0x000010000b0b7810 */ /* 0x000fe40007ffe0ff */
[----:B------:R-:W-:Y:S01]  /*17f0*/  IADD3.X R3, PT, PT, RZ, R3, RZ, P2, !PT ;  /* 0x00000003ff037210 */ /* 0x000fe200017fe4ff */
[----:B--2---:R-:W-:-:S04]  /*1800*/  FADD R21, R12, R21 ;  /* 0x000000150c157221 */ /* 0x004fc80000000000 */
[----:B------:R-:W-:-:S04]  /*1810*/  FADD R10, R21, R10 ;  /* 0x0000000a150a7221 */ /* 0x000fc80000000000 */
[----:B---3--:R-:W-:-:S04]  /*1820*/  FADD R19, R10, R19 ;  /* 0x000000130a137221 */ /* 0x008fc80000000000 */
[----:B----4-:R-:W-:-:S04]  /*1830*/  FADD R18, R19, R18 ;  /* 0x0000001213127221 */ /* 0x010fc80000000000 */
[----:B-----5:R-:W-:-:S04]  /*1840*/  FADD R17, R18, R17 ;  /* 0x0000001112117221 */ /* 0x020fc80000000000 */
        /* <DEDUP_REMOVED lines=12> */
.L_x_26:
[----:B------:R-:W-:Y:S05]  /*1910*/  BSYNC.RECONVERGENT B2 ;  /* 0x0000000000027941 */ /* 0x000fea0003800200 */
.L_x_25:
[----:B------:R-:W-:Y:S01]  /*1920*/  IADD3 R4, PT, PT, R9, -R8, RZ ;  /* 0x8000000809047210 */ /* 0x000fe20007ffe0ff */
[----:B------:R-:W-:Y:S03]  /*1930*/  BSSY.RECONVERGENT B2, `(.L_x_28) ;  /* 0x000001e000027945 */ /* 0x000fe60003800200 */
[----:B------:R-:W-:-:S13]  /*1940*/  ISETP.GT.AND P1, PT, R4, 0x400, PT ;  /* 0x000004000400780c */ /* 0x000fda0003f24270 */
[----:B------:R-:W-:Y:S05]  /*1950*/  @!P1 BRA `(.L_x_29) ;  /* 0x00000000006c9947 */ /* 0x000fea0003800000 */
[----:B------:R-:W0:Y:S01]  /*1960*/  LDC.64 R6, c[0x0][0x380] ;  /* 0x0000e000ff067b82 */ /* 0x000e220000000a00 */
[----:B------:R-:W2:Y:S01]  /*1970*/  LDG.E.CONSTANT R10, desc[UR6][R2.64+-0x400] ;  /* 0xfffc0006020a7981 */ /* 0x000ea2000c1e9900 */
[----:B------:R-:W-:-:S03]  /*1980*/  VIADD R15, R11, 0x400 ;  /* 0x000004000b0f7836 */ /* 0x000fc60000000000 */
[----:B------:R-:W3:Y:S04]  /*1990*/  LDG.E.CONSTANT R13, desc[UR6][R2.64] ;  /* 0x00000006020d7981 */ /* 0x000ee8000c1e9900 */
[----:B------:R-:W4:Y:S04]  /*19a0*/  LDG.E.CONSTANT R17, desc[UR6][R2.64+0xc00] ;  /* 0x000c000602117981 */ /* 0x000f28000c1e9900 */
[----:B------:R-:W5:Y:S04]  /*19b0*/  LDG.E.CONSTANT R19, desc[UR6][R2.64+0x1000] ;  /* 0x0010000602137981 */ /* 0x000f68000c1e9900 */
[----:B------:R1:W5:Y:S01]  /*19c0*/  LDG.E.CONSTANT R23, desc[UR6][R2.64+0x1400] ;  /* 0x0014000602177981 */ /* 0x000362000c1e9900 */
[----:B0-----:R-:W-:-:S06]  /*19d0*/  IMAD.WIDE.U32 R4, R11, 0x4, R6 ;  /* 0x000000040b047825 */ /* 0x001fcc00078e0006 */
[----:B------:R-:W2:Y:S01]  /*19e0*/  LDG.E.CONSTANT R4, desc[UR6][R4.64] ;  /* 0x0000000604047981 */ /* 0x000ea2000c1e9900 */
[----:B------:R-:W-:-:S03]  /*19f0*/  IMAD.WIDE.U32 R6, R15, 0x4, R6 ;  /* 0x000000040f067825 */ /* 0x000fc600078e0006 */
[----:B------:R-:W4:Y:S04]  /*1a00*/  LDG.E.CONSTANT R15, desc[UR6][R2.64+0x400] ;  /* 0x00040006020f7981 */ /* 0x000f28000c1e9900 */
[----:B------:R-:W5:Y:S01]  /*1a10*/  LDG.E.CONSTANT R7, desc[UR6][R6.64] ;  /* 0x0000000606077981 */ /* 0x000f62000c1e9900 */
[----:B------:R-:W-:Y:S02]  /*1a20*/  PLOP3.LUT P0, PT, PT, PT, PT, 0x8, 0x80 ;  /* 0x000000000080781c */ /* 0x000fe40003f0e170 */
[----:B------:R-:W-:Y:S02]  /*1a30*/  IADD3 R8, PT, PT, R8, 0x800, RZ ;  /* 0x0000080008087810 */ /* 0x000fe40007ffe0ff */
[----:B------:R-:W-:Y:S01]  /*1a40*/  IADD3 R11, PT, PT, R11, 0x800, RZ ;  /* 0x000008000b0b7810 */ /* 0x000fe20007ffe0ff */
[----:B--2---:R-:W-:-:S04]  /*1a50*/  FADD R21, R21, R4 ;  /* 0x0000000415157221 */ /* 0x004fc80000000000 */
[----:B------:R-:W-:-:S04]  /*1a60*/  FADD R10, R21, R10 ;  /* 0x0000000a150a7221 */ /* 0x000fc80000000000 */
[----:B---3--:R-:W-:-:S04]  /*1a70*/  FADD R10, R10, R13 ;  /* 0x0000000d0a0a7221 */ /* 0x008fc80000000000 */
[----:B----4-:R-:W-:-:S04]  /*1a80*/  FADD R10, R10, R15 ;  /* 0x0000000f0a0a7221 */ /* 0x010fc80000000000 */
[----:B-----5:R-:W-:Y:S01]  /*1a90*/  FADD R10, R10, R7 ;  /* 0x000000070a0a7221 */ /* 0x020fe20000000000 */
[----:B------:R-:W-:-:S03]  /*1aa0*/  IADD3 R4, P1, PT, R2, 0x2000, RZ ;  /* 0x0000200002047810 */ /* 0x000fc60007f3e0ff */
[----:B------:R-:W-:Y:S01]  /*1ab0*/  FADD R10, R10, R17 ;  /* 0x000000110a0a7221 */ /* 0x000fe20000000000 */
[----:B------:R-:W-:-:S03]  /*1ac0*/  IADD3.X R5, PT, PT, RZ, R3, RZ, P1, !PT ;  /* 0x00000003ff057210 */ /* 0x000fc60000ffe4ff */
[----:B------:R-:W-:Y:S01]  /*1ad0*/  FADD R10, R10, R19 ;  /* 0x000000130a0a7221 */ /* 0x000fe20000000000 */
[----:B-1----:R-:W-:Y:S02]  /*1ae0*/  MOV R2, R4 ;  /* 0x0000000400027202 */ /* 0x002fe40000000f00 */
[----:B------:R-:W-:Y:S01]  /*1af0*/  MOV R3, R5 ;  /* 0x0000000500037202 */ /* 0x000fe20000000f00 */
[----:B------:R-:W-:-:S07]  /*1b00*/  FADD R21, R10, R23 ;  /* 0x000000170a157221 */ /* 0x000fce0000000000 */
.L_x_29:
[----:B------:R-:W-:Y:S05]  /*1b10*/  BSYNC.RECONVERGENT B2 ;  /* 0x0000000000027941 */ /* 0x000fea0003800200 */
.L_x_28:
[----:B------:R-:W-:-:S13]  /*1b20*/  ISETP.LT.OR P0, PT, R8, R9, P0 ;  /* 0x000000090800720c */ /* 0x000fda0000701670 */
[----:B------:R-:W-:Y:S05]  /*1b30*/  @!P0 BRA `(.L_x_21) ;  /* 0x0000000000288947 */ /* 0x000fea0003800000 */
[----:B------:R-:W0:Y:S01]  /*1b40*/  LDC.64 R4, c[0x0][0x380] ;  /* 0x0000e000ff047b82 */ /* 0x000e220000000a00 */
[----:B------:R-:W2:Y:S04]  /*1b50*/  LDG.E.CONSTANT R6, desc[UR6][R2.64+-0x400] ;  /* 0xfffc000602067981 */ /* 0x000ea8000c1e9900 */
[----:B------:R-:W3:Y:S04]  /*1b60*/  LDG.E.CONSTANT R7, desc[UR6][R2.64] ;  /* 0x0000000602077981 */ /* 0x000ee8000c1e9900 */
[----:B------:R-:W4:Y:S01]  /*1b70*/  LDG.E.CONSTANT R9, desc[UR6][R2.64+0x400] ;  /* 0x0004000602097981 */ /* 0x000f22000c1e9900 */
[----:B0-----:R-:W-:-:S06]  /*1b80*/  IMAD.WIDE.U32 R4, R11, 0x4, R4 ;  /* 0x000000040b047825 */ /* 0x001fcc00078e0004 */
[----:B------:R-:W5:Y:S02]  /*1b90*/  LDG.E.CONSTANT R4, desc[UR6][R4.64] ;  /* 0x0000000604047981 */ /* 0x000f64000c1e9900 */
[----:B-----5:R-:W-:-:S04]  /*1ba0*/  FADD R21, R21, R4 ;  /* 0x0000000415157221 */ /* 0x020fc80000000000 */
[----:B--2---:R-:W-:-:S04]  /*1bb0*/  FADD R6, R21, R6 ;  /* 0x0000000615067221 */ /* 0x004fc80000000000 */
[----:B---3--:R-:W-:-:S04]  /*1bc0*/  FADD R6, R6, R7 ;  /* 0x0000000706067221 */ /* 0x008fc80000000000 */
[----:B----4-:R-:W-:-:S07]  /*1bd0*/  FADD R21, R6, R9 ;  /* 0x0000000906157221 */ /* 0x010fce0000000000 */
.L_x_21:
[----:B------:R-:W-:Y:S05]  /*1be0*/  BSYNC.RECONVERGENT B1 ;  /* 0x0000000000017941 */ /* 0x000fea0003800200 */
.L_x_19:
[----:B------:R-:W0:Y:S01]  /*1bf0*/  S2R R6, SR_LANEID ;  /* 0x0000000000067919 */ /* 0x000e220000000000 */
[----:B------:R-:W1:Y:S01]  /*1c00*/  SHFL.DOWN PT, R2, R21, 0x1, 0x1f ;  /* 0x08201f0015027f89 */ /* 0x000e6200000e0000 */
[C---:B0-----:R-:W-:Y:S02]  /*1c10*/  ISETP.GT.AND P0, PT, R6.reuse, 0x1e, PT ;  /* 0x0000001e0600780c */ /* 0x041fe40003f04270 */
[----:B------:R-:W-:-:S11]  /*1c20*/  ISETP.NE.AND P1, PT, R6, RZ, PT ;  /* 0x000000ff0600720c */ /* 0x000fd60003f25270 */
[----:B-1----:R-:W-:Y:S01]  /*1c30*/  @!P0 FADD R21, R2, R21 ;  /* 0x0000001502158221 */ /* 0x002fe20000000000 */
[----:B------:R-:W-:Y:S01]  /*1c40*/  ISETP.GT.AND P0, PT, R6, 0x1d, PT ;  /* 0x0000001d0600780c */ /* 0x000fe20003f04270 */
[----:B------:R-:W0:Y:S01]  /*1c50*/  @!P1 S2R R5, SR_CgaCtaId ;  /* 0x0000000000059919 */ /* 0x000e220000008800 */
[----:B------:R-:W-:Y:S02]  /*1c60*/  @!P1 MOV R4, 0x400 ;  /* 0x0000040000049802 */ /* 0x000fe40000000f00 */
[----:B------:R-:W-:Y:S01]  /*1c70*/  @!P1 SHF.R.U32.HI R3, RZ, 0x3, R0 ;  /* 0x00000003ff039819 */ /* 0x000fe20000011600 */
[----:B------:R-:W1:Y:S03]  /*1c80*/  SHFL.DOWN PT, R2, R21, 0x2, 0x1f ;  /* 0x08401f0015027f89 */ /* 0x000e6600000e0000 */
[----:B------:R-:W-:-:S05]  /*1c90*/  @!P1 LOP3.LUT R3, R3, 0x7c, RZ, 0xc0, !PT ;  /* 0x0000007c03039812 */ /* 0x000fca00078ec0ff */
[----:B-1----:R-:W-:Y:S01]  /*1ca0*/  @!P0 FADD R21, R21, R2 ;  /* 0x0000000215158221 */ /* 0x002fe20000000000 */
[----:B------:R-:W-:Y:S02]  /*1cb0*/  ISETP.GT.AND P0, PT, R6, 0x1b, PT ;  /* 0x0000001b0600780c */ /* 0x000fe40003f04270 */
[----:B0-----:R-:W-:Y:S02]  /*1cc0*/  @!P1 LEA R4, R5, R4, 0x18 ;  /* 0x0000000405049211 */ /* 0x001fe400078ec0ff */
[----:B------:R-:W0:Y:S02]  /*1cd0*/  SHFL.DOWN PT, R2, R21, 0x4, 0x1f ;  /* 0x08801f0015027f89 */ /* 0x000e2400000e0000 */
[----:B------:R-:W-:-:S07]  /*1ce0*/  @!P1 IADD3 R3, PT, PT, R3, R4, RZ ;  /* 0x0000000403039210 */ /* 0x000fce0007ffe0ff */
        /* <DEDUP_REMOVED lines=12> */
[----:B------:R-:W0:Y:S01]  /*1db0*/  S2UR UR5, SR_CgaCtaId ;  /* 0x00000000000579c3 */ /* 0x000e220000008800 */
[----:B------:R-:W-:Y:S02]  /*1dc0*/  UMOV UR4, 0x400 ;  /* 0x0000040000047882 */ /* 0x000fe40000000000 */
[----:B0-----:R-:W-:-:S09]  /*1dd0*/  ULEA UR4, UR5, UR4, 0x18 ;  /* 0x0000000405047291 */ /* 0x001fd2000f8ec0ff */
[----:B---3--:R-:W0:Y:S04]  /*1de0*/  LDS R3, [UR4+0xc] ;  /* 0x00000c04ff037984 */ /* 0x008e280008000800 */
        /* <DEDUP_REMOVED lines=10> */
.L_x_2:
        /* <DEDUP_REMOVED lines=12> */
.L_x_32:
[----:B------:R-:W-:Y:S05]  /*1f50*/  BSYNC.RECONVERGENT B1 ;  /* 0x0000000000017941 */ /* 0x000fea0003800200 */
.L_x_31:
[----:B------:R-:W-:Y:S01]  /*1f60*/  ISETP.GE.AND P0, PT, R11, R20, PT ;  /* 0x000000140b00720c */ /* 0x000fe20003f06270 */
[----:B------:R-:W-:-:S12]  /*1f70*/  BSSY.RECONVERGENT B1, `(.L_x_33) ;  /* 0x0000074000017945 */ /* 0x000fd80003800200 */
[----:B------:R-:W-:Y:S05]  /*1f80*/  @P0 BRA `(.L_x_34) ;  /* 0x0000000400c80947 */ /* 0x000fea0003800000 */
[----:B0-----:R-:W-:Y:S01]  /*1f90*/  LOP3.LUT R3, RZ, R11, RZ, 0x33, !PT ;  /* 0x0000000bff037212 */ /* 0x001fe200078e33ff */
[----:B------:R-:W-:Y:S04]  /*1fa0*/  BSSY.RECONVERGENT B2, `(.L_x_35) ;  /* 0x0000015000027945 */ /* 0x000fe80003800200 */
[----:B------:R-:W-:-:S05]  /*1fb0*/  IMAD.IADD R4, R3, 0x1, R20 ;  /* 0x0000000103047824 */ /* 0x000fca00078e0214 */
        /* <DEDUP_REMOVED lines=10> */
.L_x_37:
[----:B------:R-:W-:-:S06]  /*2060*/  MOV R3, R5 ;  /* 0x0000000500037202 */ /* 0x000fcc0000000f00 */
[----:B------:R0:W2:Y:S01]  /*2070*/  LDG.E.CONSTANT R3, desc[UR6][R2.64] ;  /* 0x0000000602037981 */ /* 0x0000a2000c1e9900 */
[----:B------:R-:W-:Y:S02]  /*2080*/  IADD3 R4, PT, PT, R4, 0x1, RZ ;  /* 0x0000000104047810 */ /* 0x000fe40007ffe0ff */
[----:B------:R-:W-:Y:S02]  /*2090*/  IADD3 R11, PT, PT, R11, 0x100, RZ ;  /* 0x000001000b0b7810 */ /* 0x000fe40007ffe0ff */
[----:B------:R-:W-:Y:S02]  /*20a0*/  ISETP.NE.AND P0, PT, R4, RZ, PT ;  /* 0x000000ff0400720c */ /* 0x000fe40003f05270 */
[----:B0-----:R-:W-:-:S04]  /*20b0*/  IADD3 R2, P2, PT, R2, 0x400, RZ ;  /* 0x0000040002027810 */ /* 0x001fc80007f5e0ff */
[----:B------:R-:W-:Y:S01]  /*20c0*/  IADD3.X R5, PT, PT, RZ, R5, RZ, P2, !PT ;  /* 0x00000005ff057210 */ /* 0x000fe200017fe4ff */
[----:B--2--5:R-:W-:-:S06]  /*20d0*/  FADD R0, R3, R0 ;  /* 0x0000000003007221 */ /* 0x024fcc0000000000 */
[----:B------:R-:W-:Y:S05]  /*20e0*/  @P0 BRA `(.L_x_37) ;  /* 0xfffffffc00dc0947 */ /* 0x000fea000383ffff */
.L_x_36:
[----:B------:R-:W-:Y:S05]  /*20f0*/  BSYNC.RECONVERGENT B2 ;  /* 0x0000000000027941 */ /* 0x000fea0003800200 */
.L_x_35:
        /* <DEDUP_REMOVED lines=8> */
.L_x_40:
        /* <DEDUP_REMOVED lines=9> */
[----:B------:R-:W-:-:S03]  /*2210*/  VIADD R3, R11, 0x800 ;  /* 0x000008000b037836 */ /* 0x000fc60000000000 */
[----:B------:R-:W4:Y:S01]  /*2220*/  LDG.E.CONSTANT R15, desc[UR6][R4.64+0x400] ;  /* 0x00040006040f7981 */ /* 0x000f22000c1e9900 */
        /* <DEDUP_REMOVED lines=32> */
.L_x_39:
[----:B------:R-:W-:Y:S05]  /*2430*/  BSYNC.RECONVERGENT B2 ;  /* 0x0000000000027941 */ /* 0x000fea0003800200 */
.L_x_38:
[----:B------:R-:W-:Y:S01]  /*2440*/  IADD3 R2, PT, PT, -R11, R20, RZ ;  /* 0x000000140b027210 */ /* 0x000fe20007ffe1ff */
[----:B------:R-:W-:Y:S03]  /*2450*/  BSSY.RECONVERGENT B2, `(.L_x_41) ;  /* 0x0000019000027945 */ /* 0x000fe60003800200 */
[----:B------:R-:W-:-:S13]  /*2460*/  ISETP.GT.AND P1, PT, R2, 0x400, PT ;  /* 0x000004000200780c */ /* 0x000fda0003f24270 */
[----:B------:R-:W-:Y:S05]  /*2470*/  @!P1 BRA `(.L_x_42) ;  /* 0x0000000000589947 */ /* 0x000fea0003800000 */
        /* <DEDUP_REMOVED lines=22> */
.L_x_42:
[----:B------:R-:W-:Y:S05]  /*25e0*/  BSYNC.RECONVERGENT B2 ;  /* 0x0000000000027941 */ /* 0x000fea0003800200 */
.L_x_41:
        /* <DEDUP_REMOVED lines=12> */
.L_x_34:
[----:B------:R-:W-:Y:S05]  /*26b0*/  BSYNC.RECONVERGENT B1 ;  /* 0x0000000000017941 */ /* 0x000fea0003800200 */
.L_x_33:
        /* <DEDUP_REMOVED lines=35> */
[----:B--2---:R-:W0:Y:S04]  /*28f0*/  LDS R3, [UR4+0xc] ;  /* 0x00000c04ff037984 */ /* 0x004e280008000800 */
        /* <DEDUP_REMOVED lines=10> */
.L_x_43:
[----:B0-----:R-:W0:Y:S01]  /*29a0*/  S2R R2, SR_LANEID ;  /* 0x0000000000027919 */ /* 0x001e220000000000 */
[----:B------:R-:W-:-:S04]  /*29b0*/  LOP3.LUT R0, R9, 0x3e0, RZ, 0xc0, !PT ;  /* 0x000003e009007812 */ /* 0x000fc800078ec0ff */
[----:B------:R-:W-:Y:S02]  /*29c0*/  IADD3 R3, PT, PT, R0, 0x20, RZ ;  /* 0x0000002000037810 */ /* 0x000fe40007ffe0ff */
[----:B------:R-:W-:Y:S02]  /*29d0*/  LOP3.LUT R7, RZ, R0, RZ, 0x33, !PT ;  /* 0x00000000ff077212 */ /* 0x000fe400078e33ff */
[-C--:B------:R-:W-:Y:S02]  /*29e0*/  ISETP.GT.AND P0, PT, R3, R20.reuse, PT ;  /* 0x000000140300720c */ /* 0x080fe40003f04270 */
[----:B------:R-:W-:-:S04]  /*29f0*/  IADD3 R7, PT, PT, R7, R20, RZ ;  /* 0x0000001407077210 */ /* 0x000fc80007ffe0ff */
[----:B------:R-:W-:-:S05]  /*2a00*/  SEL R4, R7, 0x1f, P0 ;  /* 0x0000001f07047807 */ /* 0x000fca0000000000 */
[----:B------:R-:W1:Y:S01]  /*2a10*/  SHFL.DOWN PT, R0, R5, 0x1, R4 ;  /* 0x0820000005007989 */ /* 0x000e6200000e0004 */
[C---:B0-----:R-:W-:Y:S01]  /*2a20*/  ISETP.GE.AND P0, PT, R2.reuse, R4, PT ;  /* 0x000000040200720c */ /* 0x041fe20003f06270 */
[C---:B------:R-:W-:Y:S01]  /*2a30*/  VIADD R3, R2.reuse, 0x2 ;  /* 0x0000000202037836 */ /* 0x040fe20000000000 */
[----:B------:R-:W-:-:S11]  /*2a40*/  ISETP.NE.AND P1, PT, R2, RZ, PT ;  /* 0x000000ff0200720c */ /* 0x000fd60003f25270 */
[----:B-1----:R-:W-:Y:S01]  /*2a50*/  @!P0 FADD R5, R0, R5 ;  /* 0x0000000500058221 */ /* 0x002fe20000000000 */
[-C--:B------:R-:W-:Y:S01]  /*2a60*/  ISETP.GT.AND P0, PT, R3, R4.reuse, PT ;  /* 0x000000040300720c */ /* 0x080fe20003f04270 */
[----:B------:R-:W0:Y:S01]  /*2a70*/  @!P1 S2R R6, SR_CgaCtaId ;  /* 0x0000000000069919 */ /* 0x000e220000008800 */
[----:B------:R-:W-:Y:S02]  /*2a80*/  IADD3 R3, PT, PT, R2, 0x4, RZ ;  /* 0x0000000402037810 */ /* 0x000fe40007ffe0ff */
[----:B------:R-:W1:Y:S09]  /*2a90*/  SHFL.DOWN PT, R0, R5, 0x2, R4 ;  /* 0x0840000005007989 */ /* 0x000e7200000e0004 */
[----:B-1----:R-:W-:Y:S01]  /*2aa0*/  @!P0 FADD R5, R5, R0 ;  /* 0x0000000005058221 */ /* 0x002fe20000000000 */
[----:B------:R-:W-:-:S02]  /*2ab0*/  ISETP.GT.AND P0, PT, R3, R4, PT ;  /* 0x000000040300720c */ /* 0x000fc40003f04270 */
[----:B------:R-:W-:Y:S02]  /*2ac0*/  IADD3 R3, PT, PT, R2, 0x8, RZ ;  /* 0x0000000802037810 */ /* 0x000fe40007ffe0ff */
[----:B------:R-:W1:Y:S09]  /*2ad0*/  SHFL.DOWN PT, R0, R5, 0x4, R4 ;  /* 0x0880000005007989 */ /* 0x000e7200000e0004 */
[----:B-1----:R-:W-:Y:S01]  /*2ae0*/  @!P0 FADD R5, R5, R0 ;  /* 0x0000000005058221 */ /* 0x002fe20000000000 */
[----:B------:R-:W-:-:S02]  /*2af0*/  ISETP.GT.AND P0, PT, R3, R4, PT ;  /* 0x000000040300720c */ /* 0x000fc40003f04270 */
[----:B------:R-:W-:Y:S02]  /*2b00*/  IADD3 R3, PT, PT, R2, 0x10, RZ ;  /* 0x0000001002037810 */ /* 0x000fe40007ffe0ff */
[----:B------:R-:W1:Y:S01]  /*2b10*/  SHFL.DOWN PT, R0, R5, 0x8, R4 ;  /* 0x0900000005007989 */ /* 0x000e6200000e0004 */
[----:B------:R-:W-:-:S04]  /*2b20*/  @!P1 SHF.R.U32.HI R2, RZ, 0x3, R9 ;  /* 0x00000003ff029819 */ /* 0x000fc80000011609 */
[----:B------:R-:W-:-:S04]  /*2b30*/  @!P1 LOP3.LUT R2, R2, 0x7c, RZ, 0xc0, !PT ;  /* 0x0000007c02029812 */ /* 0x000fc800078ec0ff */
[----:B-1----:R-:W-:Y:S01]  /*2b40*/  @!P0 FADD R5, R5, R0 ;  /* 0x0000000005058221 */ /* 0x002fe20000000000 */
[----:B------:R-:W-:Y:S02]  /*2b50*/  ISETP.GT.AND P0, PT, R3, R4, PT ;  /* 0x000000040300720c */ /* 0x000fe40003f04270 */
[----:B------:R-:W-:Y:S02]  /*2b60*/  @!P1 MOV R3, 0x400 ;  /* 0x0000040000039802 */ /* 0x000fe40000000f00 */
[----:B------:R-:W1:Y:S02]  /*2b70*/  SHFL.DOWN PT, R0, R5, 0x10, R4 ;  /* 0x0a00000005007989 */ /* 0x000e6400000e0004 */
[----:B0-----:R-:W-:-:S04]  /*2b80*/  @!P1 LEA R3, R6, R3, 0x18 ;  /* 0x0000000306039211 */ /* 0x001fc800078ec0ff */
[----:B------:R-:W-:-:S03]  /*2b90*/  @!P1 IADD3 R3, PT, PT, R2, R3, RZ ;  /* 0x0000000302039210 */ /* 0x000fc60007ffe0ff */
[----:B-1----:R-:W-:Y:S01]  /*2ba0*/  @!P0 FADD R5, R5, R0 ;  /* 0x0000000005058221 */ /* 0x002fe20000000000 */
        /* <DEDUP_REMOVED lines=12> */
[----:B-1----:R-:W0:Y:S04]  /*2c70*/  LDS R3, [UR4+0xc] ;  /* 0x00000c04ff037984 */ /* 0x002e280008000800 */
        /* <DEDUP_REMOVED lines=13> */
.L_x_30:
[----:B------:R-:W0:Y:S01]  /*2d50*/  S2R R8, SR_TID.X ;  /* 0x0000000000087919 */ /* 0x000e220000002100 */
[----:B------:R-:W0:Y:S02]  /*2d60*/  LDC.64 R2, c[0x0][0x380] ;  /* 0x0000e000ff027b82 */ /* 0x000e240000000a00 */
[----:B0-----:R-:W-:-:S05]  /*2d70*/  IMAD.WIDE.U32 R2, R8, 0x4, R2 ;  /* 0x0000000408027825 */ /* 0x001fca00078e0002 */
[----:B------:R-:W2:Y:S04]  /*2d80*/  LDG.E.CONSTANT R19, desc[UR6][R2.64] ;  /* 0x0000000602137981 */ /* 0x000ea8000c1e9900 */
[----:B------:R-:W2:Y:S04]  /*2d90*/  LDG.E.CONSTANT R0, desc[UR6][R2.64+0x400] ;  /* 0x0004000602007981 */ /* 0x000ea8000c1e9900 */
[----:B------:R-:W3:Y:S04]  /*2da0*/  LDG.E.CONSTANT R4, desc[UR6][R2.64+0x800] ;  /* 0x0008000602047981 */ /* 0x000ee8000c1e9900 */
[----:B------:R-:W3:Y:S04]  /*2db0*/  LDG.E.CONSTANT R5, desc[UR6][R2.64+0xc00] ;  /* 0x000c000602057981 */ /* 0x000ee8000c1e9900 */
[----:B------:R-:W4:Y:S04]  /*2dc0*/  LDG.E.CONSTANT R6, desc[UR6][R2.64+0x1000] ;  /* 0x0010000602067981 */ /* 0x000f28000c1e9900 */
[----:B------:R-:W4:Y:S04]  /*2dd0*/  LDG.E.CONSTANT R7, desc[UR6][R2.64+0x1400] ;  /* 0x0014000602077981 */ /* 0x000f28000c1e9900 */
[----:B------:R-:W5:Y:S04]  /*2de0*/  LDG.E.CONSTANT R9, desc[UR6][R2.64+0x1800] ;  /* 0x0018000602097981 */ /* 0x000f68000c1e9900 */
        /* <DEDUP_REMOVED lines=8> */
[----:B------:R-:W5:Y:S01]  /*2e70*/  LDG.E.CONSTANT R18, desc[UR6][R2.64+0x3c00] ;  /* 0x003c000602127981 */ /* 0x000f62000c1e9900 */
[----:B------:R-:W-:Y:S01]  /*2e80*/  ISETP.GE.U32.AND P0, PT, R20, 0x2000, PT ;  /* 0x000020001400780c */ /* 0x000fe20003f06070 */
[----:B--2---:R-:W-:Y:S01]  /*2e90*/  FADD R0, R19, R0 ;  /* 0x0000000013007221 */ /* 0x004fe20000000000 */
[----:B---3--:R-:W-:-:S04]  /*2ea0*/  FADD R5, R4, R5 ;  /* 0x0000000504057221 */ /* 0x008fc80000000000 */
[----:B------:R-:W-:Y:S01]  /*2eb0*/  FADD R0, R0, R5 ;  /* 0x0000000500007221 */ /* 0x000fe20000000000 */
[----:B----4-:R-:W-:Y:S01]  /*2ec0*/  FADD R6, R6, R7 ;  /* 0x0000000706067221 */ /* 0x010fe20000000000 */
[----:B-----5:R-:W-:-:S04]  /*2ed0*/  FADD R9, R9, R10 ;  /* 0x0000000a09097221 */ /* 0x020fc80000000000 */
[----:B------:R-:W-:Y:S01]  /*2ee0*/  FADD R9, R6, R9 ;  /* 0x0000000906097221 */ /* 0x000fe20000000000 */
[----:B------:R-:W-:-:S03]  /*2ef0*/  FADD R11, R11, R12 ;  /* 0x0000000c0b0b7221 */ /* 0x000fc60000000000 */
[----:B------:R-:W-:Y:S01]  /*2f00*/  FADD R0, R0, R9 ;  /* 0x0000000900007221 */ /* 0x000fe20000000000 */
[----:B------:R-:W-:-:S04]  /*2f10*/  FADD R14, R13, R14 ;  /* 0x0000000e0d0e7221 */ /* 0x000fc80000000000 */
[----:B------:R-:W-:Y:S01]  /*2f20*/  FADD R11, R11, R14 ;  /* 0x0000000e0b0b7221 */ /* 0x000fe20000000000 */
[----:B------:R-:W-:Y:S01]  /*2f30*/  FADD R15, R15, R16 ;  /* 0x000000100f0f7221 */ /* 0x000fe20000000000 */
[----:B------:R-:W-:-:S04]  /*2f40*/  FADD R18, R17, R18 ;  /* 0x0000001211127221 */ /* 0x000fc80000000000 */
[----:B------:R-:W-:-:S04]  /*2f50*/  FADD R18, R15, R18 ;  /* 0x000000120f127221 */ /* 0x000fc80000000000 */
[----:B------:R-:W-:Y:S01]  /*2f60*/  FADD R5, R11, R18 ;  /* 0x000000120b057221 */ /* 0x000fe20000000000 */
[----:B------:R-:W-:-:S03]  /*2f70*/  HFMA2 R11, -RZ, RZ, 0, 0.00048828125 ;  /* 0x00001000ff0b7431 */ /* 0x000fc600000001ff */
[----:B------:R-:W-:Y:S01]  /*2f80*/  FADD R0, R0, R5 ;  /* 0x0000000500007221 */ /* 0x000fe20000000000 */
[----:B------:R-:W-:Y:S06]  /*2f90*/  @!P0 BRA `(.L_x_44) ;  /* 0x0000000000ac8947 */ /* 0x000fec0003800000 */
[----:B------:R-:W0:Y:S01]  /*2fa0*/  LDC R7, c[0x0][0x390] ;  /* 0x0000e400ff077b82 */ /* 0x000e220000000800 */
[----:B------:R-:W-:Y:S02]  /*2fb0*/  IADD3 R6, PT, PT, R20, -0x1000, RZ ;  /* 0xfffff00014067810 */ /* 0x000fe40007ffe0ff */
[----:B------:R-:W-:-:S07]  /*2fc0*/  MOV R11, 0x1000 ;  /* 0x00001000000b7802 */ /* 0x000fce0000000f00 */
.L_x_46:
[----:B------:R-:W-:-:S05]  /*2fd0*/  IMAD.WIDE R4, R11, 0x4, R2 ;  /* 0x000000040b047825 */ /* 0x000fca00078e0202 */
[----:B------:R-:W2:Y:S04]  /*2fe0*/  LDG.E.CONSTANT R20, desc[UR6][R4.64+0x400] ;  /* 0x0004000604147981 */ /* 0x000ea8000c1e9900 */
[----:B------:R-:W2:Y:S04]  /*2ff0*/  LDG.E.CONSTANT R21, desc[UR6][R4.64+0x800] ;  /* 0x0008000604157981 */ /* 0x000ea8000c1e9900 */
        /* <DEDUP_REMOVED lines=13> */
[----:B------:R1:W5:Y:S01]  /*30d0*/  LDG.E.CONSTANT R18, desc[UR6][R4.64+0x3c00] ;  /* 0x003c000604127981 */ /* 0x000362000c1e9900 */
[----:B--2---:R-:W-:Y:S01]  /*30e0*/  FADD R21, R20, R21 ;  /* 0x0000001514157221 */ /* 0x004fe20000000000 */
[----:B0-----:R-:W-:-:S05]  /*30f0*/  MOV R20, R7 ;  /* 0x0000000700147202 */ /* 0x001fca0000000f00 */
[----:B-1----:R-:W-:Y:S02]  /*3100*/  IMAD.IADD R4, R20, 0x1, -R11 ;  /* 0x0000000114047824 */ /* 0x002fe400078e0a0b */
[----:B---3--:R-:W-:-:S03]  /*3110*/  FADD R0, R19, R0 ;  /* 0x0000000013007221 */ /* 0x008fc60000000000 */
[----:B------:R-:W-:Y:S01]  /*3120*/  ISETP.GE.AND P0, PT, R4, 0x1000, PT ;  /* 0x000010000400780c */ /* 0x000fe20003f06270 */
[----:B----4-:R-:W-:Y:S01]  /*3130*/  FADD R22, R22, R23 ;  /* 0x0000001716167221 */ /* 0x010fe20000000000 */
[----:B------:R-:W-:Y:S01]  /*3140*/  FADD R0, R0, R21 ;  /* 0x0000001500007221 */ /* 0x000fe20000000000 */
[----:B-----5:R-:W-:-:S04]  /*3150*/  FADD R25, R24, R25 ;  /* 0x0000001918197221 */ /* 0x020fc80000000000 */
[----:B------:R-:W-:Y:S01]  /*3160*/  FADD R25, R22, R25 ;  /* 0x0000001916197221 */ /* 0x000fe20000000000 */
[----:B------:R-:W-:Y:S01]  /*3170*/  FADD R16, R16, R17 ;  /* 0x0000001110107221 */ /* 0x000fe20000000000 */
[----:B------:R-:W-:-:S04]  /*3180*/  FADD R15, R15, R10 ;  /* 0x0000000a0f0f7221 */ /* 0x000fc80000000000 */
[----:B------:R-:W-:Y:S01]  /*3190*/  FADD R15, R16, R15 ;  /* 0x0000000f100f7221 */ /* 0x000fe20000000000 */
[----:B------:R-:W-:Y:S01]  /*31a0*/  FADD R9, R14, R9 ;  /* 0x000000090e097221 */ /* 0x000fe20000000000 */
[----:B------:R-:W-:-:S04]  /*31b0*/  FADD R12, R13, R12 ;  /* 0x0000000c0d0c7221 */ /* 0x000fc80000000000 */
[----:B------:R-:W-:Y:S01]  /*31c0*/  FADD R12, R9, R12 ;  /* 0x0000000c090c7221 */ /* 0x000fe20000000000 */
[----:B------:R-:W-:-:S03]  /*31d0*/  FADD R0, R0, R25 ;  /* 0x0000001900007221 */ /* 0x000fc60000000000 */
[----:B------:R-:W-:-:S04]  /*31e0*/  FADD R15, R15, R12 ;  /* 0x0000000c0f0f7221 */ /* 0x000fc80000000000 */
[----:B------:R-:W-:-:S04]  /*31f0*/  FADD R15, R0, R15 ;  /* 0x0000000f000f7221 */ /* 0x000fc80000000000 */
[----:B------:R-:W-:Y:S01]  /*3200*/  FADD R0, R18, R15 ;  /* 0x0000000f12007221 */ /* 0x000fe20000000000 */
[----:B------:R-:W-:Y:S06]  /*3210*/  @!P0 BRA `(.L_x_45) ;  /* 0x0000000800308947 */ /* 0x000fec0003800000 */
[----:B------:R-:W-:-:S04]  /*3220*/  IADD3 R11, PT, PT, R11, 0x1000, RZ ;  /* 0x000010000b0b7810 */ /* 0x000fc80007ffe0ff */
[----:B------:R-:W-:-:S13]  /*3230*/  ISETP.GT.AND P0, PT, R11, R6, PT ;  /* 0x000000060b00720c */ /* 0x000fda0003f04270 */
[----:B------:R-:W-:Y:S05]  /*3240*/  @!P0 BRA `(.L_x_46) ;  /* 0xfffffffc00608947 */ /* 0x000fea000383ffff */
.L_x_44:
[----:B------:R-:W-:-:S13]  /*3250*/  ISETP.GE.AND P0, PT, R11, R20, PT ;  /* 0x000000140b00720c */ /* 0x000fda0003f06270 */
[----:B------:R-:W-:Y:S05]  /*3260*/  @P0 BRA `(.L_x_45) ;  /* 0x00000008001c0947 */ /* 0x000fea0003800000 */
[----:B------:R-:W-:Y:S01]  /*3270*/  IADD3 R9, PT, PT, -R11, R20, RZ ;  /* 0x000000140b097210 */ /* 0x000fe20007ffe1ff */
[----:B------:R-:W-:Y:S03]  /*3280*/  BSSY.RECONVERGENT B1, `(.L_x_45) ;  /* 0x0000085000017945 */ /* 0x000fe60003800200 */
        /* <DEDUP_REMOVED lines=16> */
.L_x_50:
        /* <DEDUP_REMOVED lines=8> */
.L_x_49:
[----:B------:R-:W-:Y:S05]  /*3410*/  BSYNC.RECONVERGENT B2 ;  /* 0x0000000000027941 */ /* 0x000fea0003800200 */
.L_x_48:
[----:B------:R-:W-:Y:S05]  /*3420*/  @!P1 BRA `(.L_x_47) ;  /* 0x0000000400a89947 */ /* 0x000fea0003800000 */
[----:B------:R-:W0:Y:S01]  /*3430*/  LDCU.64 UR4, c[0x0][0x380] ;  /* 0x00007000ff0477ac */ /* 0x000e220008000a00 */
[----:B------:R-:W-:Y:S01]  /*3440*/  IADD3 R5, PT, PT, R9, -R10, RZ ;  /* 0x8000000a09057210 */ /* 0x000fe20007ffe0ff */
[----:B------:R-:W-:Y:S01]  /*3450*/  BSSY.RECONVERGENT B2, `(.L_x_51) ;  /* 0x000003b000027945 */ /* 0x000fe20003800200 */
[CC--:B------:R-:W-:Y:S02]  /*3460*/  IADD3 R3, P0, PT, R10.reuse, R11.reuse, RZ ;  /* 0x0000000b0a037210 */ /* 0x0c0fe40007f1e0ff */
[----:B------:R-:W-:Y:S02]  /*3470*/  ISETP.GT.AND P1, PT, R5, 0xc00, PT ;  /* 0x00000c000500780c */ /* 0x000fe40003f24270 */
[----:B------:R-:W-:Y:S01]  /*3480*/  IADD3 R11, PT, PT, R10, R11, RZ ;  /* 0x0000000b0a0b7210 */ /* 0x000fe20007ffe0ff */
[----:B------:R-:W-:Y:S01]  /*3490*/  IMAD.X R4, RZ, RZ, RZ, P0 ;  /* 0x000000ffff047224 */ /* 0x000fe200000e06ff */
[----:B0-----:R-:W-:-:S04]  /*34a0*/  LEA R2, P0, R3, UR4, 0x2 ;  /* 0x0000000403027c11 */ /* 0x001fc8000f8010ff */
[----:B------:R-:W-:Y:S02]  /*34b0*/  LEA.HI.X R3, R3, UR5, R4, 0x2, P0 ;  /* 0x0000000503037c11 */ /* 0x000fe400080f1404 */
[----:B------:R-:W-:-:S04]  /*34c0*/  IADD3 R2, P0, PT, R2, 0x800, RZ ;  /* 0x0000080002027810 */ /* 0x000fc80007f1e0ff */
[----:B------:R-:W-:Y:S02]  /*34d0*/  IADD3.X R3, PT, PT, RZ, R3, RZ, P0, !PT ;  /* 0x00000003ff037210 */ /* 0x000fe400007fe4ff */
[----:B------:R-:W-:Y:S01]  /*34e0*/  PLOP3.LUT P0, PT, PT, PT, PT, 0x80, 0x8 ;  /* 0x000000000008781c */ /* 0x000fe20003f0f070 */
[----:B------:R-:W-:-:S12]  /*34f0*/  @!P1 BRA `(.L_x_52) ;  /* 0x0000000000c09947 */ /* 0x000fd80003800000 */
[----:B------:R-:W-:Y:S02]  /*3500*/  PLOP3.LUT P0, PT, PT, PT, PT, 0x8, 0x80 ;  /* 0x000000000080781c */ /* 0x000fe40003f0e170 */
[----:B------:R-:W-:-:S11]  /*3510*/  IADD3 R13, PT, PT, R9, -0xc00, RZ ;  /* 0xfffff400090d7810 */ /* 0x000fd60007ffe0ff */
.L_x_53:
[----:B------:R-:W0:Y:S01]  /*3520*/  LDC.64 R4, c[0x0][0x380] ;  /* 0x0000e000ff047b82 */ /* 0x000e220000000a00 */
[----:B------:R-:W2:Y:S01]  /*3530*/  LDG.E.CONSTANT R12, desc[UR6][R2.64+-0x400] ;  /* 0xfffc0006020c7981 */ /* 0x000ea2000c1e9900 */
[----:B------:R-:W-:-:S03]  /*3540*/  IADD3 R25, PT, PT, R11, 0x400, RZ ;  /* 0x000004000b197810 */ /* 0x000fc60007ffe0ff */
[----:B------:R-:W3:Y:S04]  /*3550*/  LDG.E.CONSTANT R20, desc[UR6][R2.64] ;  /* 0x0000000602147981 */ /* 0x000ee8000c1e9900 */
[----:B------:R-:W4:Y:S01]  /*3560*/  LDG.E.CONSTANT R19, desc[UR6][R2.64+0x400] ;  /* 0x0004000602137981 */ /* 0x000f22000c1e9900 */
[----:B------:R-:W-:-:S03]  /*3570*/  IADD3 R7, PT, PT, R11, 0x800, RZ ;  /* 0x000008000b077810 */ /* 0x000fc60007ffe0ff */
[----:B------:R-:W5:Y:S04]  /*3580*/  LDG.E.CONSTANT R17, desc[UR6][R2.64+0xc00] ;  /* 0x000c000602117981 */ /* 0x000f68000c1e9900 */
[----:B------:R-:W5:Y:S01]  /*3590*/  LDG.E.CONSTANT R16, desc[UR6][R2.64+0x1000] ;  /* 0x0010000602107981 */ /* 0x000f62000c1e9900 */
[----:B------:R-:W-:-:S03]  /*35a0*/  IADD3 R23, PT, PT, R11, 0xc00, RZ ;  /* 0x00000c000b177810 */ /* 0x000fc60007ffe0ff */
[----:B------:R-:W5:Y:S01]  /*35b0*/  LDG.E.CONSTANT R22, desc[UR6][R2.64+0x1c00] ;  /* 0x001c000602167981 */ /* 0x000f62000c1e9900 */
[----:B0-----:R-:W-:-:S03]  /*35c0*/  IMAD.WIDE.U32 R14, R11, 0x4, R4 ;  /* 0x000000040b0e7825 */ /* 0x001fc600078e0004 */
[----:B------:R-:W5:Y:S04]  /*35d0*/  LDG.E.CONSTANT R21, desc[UR6][R2.64+0x2000] ;  /* 0x0020000602157981 */ /* 0x000f68000c1e9900 */
[----:B------:R-:W5:Y:S04]  /*35e0*/  LDG.E.CONSTANT R26, desc[UR6][R2.64+0x3000] ;  /* 0x00300006021a7981 */ /* 0x000f68000c1e9900 */
[----:B------:R-:W2:Y:S01]  /*35f0*/  LDG.E.CONSTANT R15, desc[UR6][R14.64] ;  /* 0x000000060e0f7981 */ /* 0x000ea2000c1e9900 */
[----:B------:R-:W-:-:S05]  /*3600*/  IMAD.WIDE.U32 R24, R25, 0x4, R4 ;  /* 0x0000000419187825 */ /* 0x000fca00078e0004 */
[----:B------:R-:W5:Y:S01]  /*3610*/  LDG.E.CONSTANT R18, desc[UR6][R24.64] ;  /* 0x0000000618127981 */ /* 0x000f62000c1e9900 */
[----:B------:R-:W-:-:S03]  /*3620*/  IMAD.WIDE.U32 R6, R7, 0x4, R4 ;  /* 0x0000000407067825 */ /* 0x000fc600078e0004 */
        /* <DEDUP_REMOVED lines=8> */
[----:B------:R-:W-:Y:S01]  /*36b0*/  ISETP.GE.AND P1, PT, R10, R13, PT ;  /* 0x0000000d0a00720c */ /* 0x000fe20003f26270 */
[----:B------:R-:W-:Y:S01]  /*36c0*/  VIADD R11, R11, 0x1000 ;  /* 0x000010000b0b7836 */ /* 0x000fe20000000000 */
[----:B0-----:R-:W-:-:S04]  /*36d0*/  IADD3 R2, P2, PT, R2, 0x4000, RZ ;  /* 0x0000400002027810 */ /* 0x001fc80007f5e0ff */
        /* <DEDUP_REMOVED lines=18> */
.L_x_52:
[----:B------:R-:W-:Y:S05]  /*3800*/  BSYNC.RECONVERGENT B2 ;  /* 0x0000000000027941 */ /* 0x000fea0003800200 */
.L_x_51:
[----:B------:R-:W-:Y:S01]  /*3810*/  IADD3 R4, PT, PT, R9, -R10, RZ ;  /* 0x8000000a09047210 */ /* 0x000fe20007ffe0ff */
[----:B------:R-:W-:Y:S03]  /*3820*/  BSSY.RECONVERGENT B2, `(.L_x_54) ;  /* 0x000001e000027945 */ /* 0x000fe60003800200 */
[----:B------:R-:W-:-:S13]  /*3830*/  ISETP.GT.AND P1, PT, R4, 0x400, PT ;  /* 0x000004000400780c */ /* 0x000fda0003f24270 */
[----:B------:R-:W-:Y:S05]  /*3840*/  @!P1 BRA `(.L_x_55) ;  /* 0x00000000006c9947 */ /* 0x000fea0003800000 */
[----:B------:R-:W0:Y:S01]  /*3850*/  LDC.64 R6, c[0x0][0x380] ;  /* 0x0000e000ff067b82 */ /* 0x000e220000000a00 */
[----:B------:R-:W2:Y:S01]  /*3860*/  LDG.E.CONSTANT R13, desc[UR6][R2.64+-0x400] ;  /* 0xfffc0006020d7981 */ /* 0x000ea2000c1e9900 */
[----:B------:R-:W-:-:S03]  /*3870*/  IADD3 R17, PT, PT, R11, 0x400, RZ ;  /* 0x000004000b117810 */ /* 0x000fc60007ffe0ff */
[----:B------:R-:W3:Y:S04]  /*3880*/  LDG.E.CONSTANT R15, desc[UR6][R2.64] ;  /* 0x00000006020f7981 */ /* 0x000ee8000c1e9900 */
[----:B------:R-:W4:Y:S04]  /*3890*/  LDG.E.CONSTANT R19, desc[UR6][R2.64+0xc00] ;  /* 0x000c000602137981 */ /* 0x000f28000c1e9900 */
[----:B------:R-:W5:Y:S04]  /*38a0*/  LDG.E.CONSTANT R21, desc[UR6][R2.64+0x1000] ;  /* 0x0010000602157981 */ /* 0x000f68000c1e9900 */
[----:B------:R-:W5:Y:S01]  /*38b0*/  LDG.E.CONSTANT R23, desc[UR6][R2.64+0x1400] ;  /* 0x0014000602177981 */ /* 0x000f62000c1e9900 */
[----:B0-----:R-:W-:-:S06]  /*38c0*/  IMAD.WIDE.U32 R4, R11, 0x4, R6 ;  /* 0x000000040b047825 */ /* 0x001fcc00078e0006 */
[----:B------:R0:W2:Y:S01]  /*38d0*/  LDG.E.CONSTANT R5, desc[UR6][R4.64] ;  /* 0x0000000604057981 */ /* 0x0000a2000c1e9900 */
[----:B------:R-:W-:-:S03]  /*38e0*/  IMAD.WIDE.U32 R6, R17, 0x4, R6 ;  /* 0x0000000411067825 */ /* 0x000fc600078e0006 */
[----:B------:R1:W4:Y:S04]  /*38f0*/  LDG.E.CONSTANT R17, desc[UR6][R2.64+0x400] ;  /* 0x0004000602117981 */ /* 0x000328000c1e9900 */
[----:B------:R-:W5:Y:S01]  /*3900*/  LDG.E.CONSTANT R7, desc[UR6][R6.64] ;  /* 0x0000000606077981 */ /* 0x000f62000c1e9900 */
[----:B0-----:R-:W-:Y:S02]  /*3910*/  IADD3 R4, P1, PT, R2, 0x2000, RZ ;  /* 0x0000200002047810 */ /* 0x001fe40007f3e0ff */
[----:B------:R-:W-:Y:S02]  /*3920*/  PLOP3.LUT P0, PT, PT, PT, PT, 0x8, 0x80 ;  /* 0x000000000080781c */ /* 0x000fe40003f0e170 */
[----:B------:R-:W-:Y:S02]  /*3930*/  IADD3 R10, PT, PT, R10, 0x800, RZ ;  /* 0x000008000a0a7810 */ /* 0x000fe40007ffe0ff */
[----:B------:R-:W-:-:S02]  /*3940*/  IADD3 R11, PT, PT, R11, 0x800, RZ ;  /* 0x000008000b0b7810 */ /* 0x000fc40007ffe0ff */
[----:B-1----:R-:W-:Y:S01]  /*3950*/  MOV R2, R4 ;  /* 0x0000000400027202 */ /* 0x002fe20000000f00 */
[----:B--2---:R-:W-:-:S04]  /*3960*/  FADD R0, R0, R5 ;  /* 0x0000000500007221 */ /* 0x004fc80000000000 */
[----:B------:R-:W-:-:S04]  /*3970*/  FADD R0, R0, R13 ;  /* 0x0000000d00007221 */ /* 0x000fc80000000000 */
[----:B---3--:R-:W-:-:S04]  /*3980*/  FADD R0, R0, R15 ;  /* 0x0000000f00007221 */ /* 0x008fc80000000000 */
[----:B----4-:R-:W-:-:S04]  /*3990*/  FADD R0, R0, R17 ;  /* 0x0000001100007221 */ /* 0x010fc80000000000 */
[----:B-----5:R-:W-:-:S04]  /*39a0*/  FADD R0, R0, R7 ;  /* 0x0000000700007221 */ /* 0x020fc80000000000 */
[----:B------:R-:W-:Y:S01]  /*39b0*/  FADD R0, R0, R19 ;  /* 0x0000001300007221 */ /* 0x000fe20000000000 */
[----:B------:R-:W-:-:S03]  /*39c0*/  IADD3.X R5, PT, PT, RZ, R3, RZ, P1, !PT ;  /* 0x00000003ff057210 */ /* 0x000fc60000ffe4ff */
[----:B------:R-:W-:Y:S01]  /*39d0*/  FADD R0, R0, R21 ;  /* 0x0000001500007221 */ /* 0x000fe20000000000 */
[----:B------:R-:W-:-:S03]  /*39e0*/  MOV R3, R5 ;  /* 0x0000000500037202 */ /* 0x000fc60000000f00 */
[----:B------:R-:W-:-:S07]  /*39f0*/  FADD R0, R0, R23 ;  /* 0x0000001700007221 */ /* 0x000fce0000000000 */
.L_x_55:
[----:B------:R-:W-:Y:S05]  /*3a00*/  BSYNC.RECONVERGENT B2 ;  /* 0x0000000000027941 */ /* 0x000fea0003800200 */
.L_x_54:
[----:B------:R-:W-:-:S13]  /*3a10*/  ISETP.LT.OR P0, PT, R10, R9, P0 ;  /* 0x000000090a00720c */ /* 0x000fda0000701670 */
[----:B------:R-:W-:Y:S05]  /*3a20*/  @!P0 BRA `(.L_x_47) ;  /* 0x0000000000288947 */ /* 0x000fea0003800000 */
[----:B------:R-:W0:Y:S01]  /*3a30*/  LDC.64 R4, c[0x0][0x380] ;  /* 0x0000e000ff047b82 */ /* 0x000e220000000a00 */
[----:B------:R-:W2:Y:S04]  /*3a40*/  LDG.E.CONSTANT R7, desc[UR6][R2.64+-0x400] ;  /* 0xfffc000602077981 */ /* 0x000ea8000c1e9900 */
[----:B------:R-:W3:Y:S01]  /*3a50*/  LDG.E.CONSTANT R9, desc[UR6][R2.64] ;  /* 0x0000000602097981 */ /* 0x000ee2000c1e9900 */
[----:B0-----:R-:W-:-:S03]  /*3a60*/  IMAD.WIDE.U32 R4, R11, 0x4, R4 ;  /* 0x000000040b047825 */ /* 0x001fc600078e0004 */
[----:B------:R-:W4:Y:S04]  /*3a70*/  LDG.E.CONSTANT R11, desc[UR6][R2.64+0x400] ;  /* 0x00040006020b7981 */ /* 0x000f28000c1e9900 */
[----:B------:R-:W5:Y:S02]  /*3a80*/  LDG.E.CONSTANT R5, desc[UR6][R4.64] ;  /* 0x0000000604057981 */ /* 0x000f64000c1e9900 */
[----:B-----5:R-:W-:-:S04]  /*3a90*/  FADD R0, R0, R5 ;  /* 0x0000000500007221 */ /* 0x020fc80000000000 */
[----:B--2---:R-:W-:-:S04]  /*3aa0*/  FADD R0, R0, R7 ;  /* 0x0000000700007221 */ /* 0x004fc80000000000 */
[----:B---3--:R-:W-:-:S04]  /*3ab0*/  FADD R0, R0, R9 ;  /* 0x0000000900007221 */ /* 0x008fc80000000000 */
[----:B----4-:R-:W-:-:S07]  /*3ac0*/  FADD R0, R0, R11 ;  /* 0x0000000b00007221 */ /* 0x010fce0000000000 */
.L_x_47:
[----:B------:R-:W-:Y:S05]  /*3ad0*/  BSYNC.RECONVERGENT B1 ;  /* 0x0000000000017941 */ /* 0x000fea0003800200 */
.L_x_45:
[----:B------:R-:W0:Y:S01]  /*3ae0*/  S2R R6, SR_LANEID ;  /* 0x0000000000067919 */ /* 0x000e220000000000 */
[----:B------:R-:W-:-:S05]  /*3af0*/  MOV R3, R0 ;  /* 0x0000000000037202 */ /* 0x000fca0000000f00 */
        /* <DEDUP_REMOVED lines=30> */
[----:B------:R-:W1:Y:S04]  /*3ce0*/  LDS R3, [UR4+0xc] ;  /* 0x00000c04ff037984 */ /* 0x000e680008000800 */
[----:B0-----:R-:W0:Y:S04]  /*3cf0*/  LDS.128 R4, [UR4+0x10] ;  /* 0x00001004ff047984 */ /* 0x001e280008000c00 */
[----:B------:R-:W2:Y:S01]  /*3d00*/  LDS.64 R8, [UR4+0x20] ;  /* 0x00002004ff087984 */ /* 0x000ea20008000a00 */
[----:B-1----:R-:W-:-:S04]  /*3d10*/  FADD R3, R0, R3 ;  /* 0x0000000300037221 */ /* 0x002fc80000000000 */
[----:B0-----:R-:W-:-:S04]  /*3d20*/  FADD R4, R3, R4 ;  /* 0x0000000403047221 */ /* 0x001fc80000000000 */
[----:B------:R-:W-:-:S04]  /*3d30*/  FADD R5, R4, R5 ;  /* 0x0000000504057221 */ /* 0x000fc80000000000 */
[----:B------:R-:W-:-:S04]  /*3d40*/  FADD R6, R5, R6 ;  /* 0x0000000605067221 */ /* 0x000fc80000000000 */
[----:B------:R-:W-:-:S04]  /*3d50*/  FADD R7, R6, R7 ;  /* 0x0000000706077221 */ /* 0x000fc80000000000 */
[----:B--2---:R-:W-:-:S04]  /*3d60*/  FADD R8, R7, R8 ;  /* 0x0000000807087221 */ /* 0x004fc80000000000 */
[----:B------:R-:W-:-:S07]  /*3d70*/  FADD R0, R8, R9 ;  /* 0x0000000908007221 */ /* 0x000fce0000000000 */
.L_x_17:
[----:B------:R-:W-:Y:S05]  /*3d80*/  BSYNC.RECONVERGENT B0 ;  /* 0x0000000000007941 */ /* 0x000fea0003800200 */
.L_x_1:
[----:B------:R-:W-:Y:S05]  /*3d90*/  @P0 EXIT ;  /* 0x000000000000094d */ /* 0x000fea0003800000 */
[----:B01234-:R-:W0:Y:S01]  /*3da0*/  LDC.64 R2, c[0x0][0x388] ;  /* 0x0000e200ff027b82 */ /* 0x01fe220000000a00 */
[----:B------:R-:W1:Y:S02]  /*3db0*/  LDCU UR4, c[0x0][0x398] ;  /* 0x00007300ff0477ac */ /* 0x000e640008000800 */
[----:B-1----:R-:W-:-:S05]  /*3dc0*/  FADD R5, R0, UR4 ;  /* 0x0000000400057e21 */ /* 0x002fca0008000000 */
[----:B0-----:R-:W-:Y:S01]  /*3dd0*/  STG.E desc[UR6][R2.64], R5 ;  /* 0x0000000502007986 */ /* 0x001fe2000c101906 */
[----:B------:R-:W-:Y:S05]  /*3de0*/  EXIT ;  /* 0x000000000000794d */ /* 0x000fea0003800000 */
.L_x_56:
[----:B------:R-:W-:-:S00]  /*3df0*/  BRA `(.L_x_56) ;  /* 0xfffffffc00fc7947 */ /* 0x000fc0000383ffff */
[----:B------:R-:W-:-:S00]  /*3e00*/  NOP ;  /* 0x0000000000007918 */ /* 0x000fc00000000000 */
[----:B------:R-:W-:-:S00]  /*3e10*/  NOP ;  /* 0x0000000000007918 */ /* 0x000fc00000000000 */
[----:B------:R-:W-:-:S00]  /*3e20*/  NOP ;  /* 0x0000000000007918 */ /* 0x000fc00000000000 */
[----:B------:R-:W-:-:S00]  /*3e30*/  NOP ;  /* 0x0000000000007918 */ /* 0x000fc00000000000 */
[----:B------:R-:W-:-:S00]  /*3e40*/  NOP ;  /* 0x0000000000007918 */ /* 0x000fc00000000000 */
[----:B------:R-:W-:-:S00]  /*3e50*/  NOP ;  /* 0x0000000000007918 */ /* 0x000fc00000000000 */
[----:B------:R-:W-:-:S00]  /*3e60*/  NOP ;  /* 0x0000000000007918 */ /* 0x000fc00000000000 */
[----:B------:R-:W-:-:S00]  /*3e70*/  NOP ;  /* 0x0000000000007918 */ /* 0x000fc00000000000 */
.L_x_253:


//--------------------- .text._ZN3cub18CUB_300001_SM_10006detail6reduce18DeviceReduceKernelINS2_10policy_hubIfyN4cuda3std3__44plusIfEEE10Policy1000EN6thrust24THRUST_300001_SM_1000_NS6detail15normal_iteratorINSD_10device_ptrIfEEEEyS9_fNS7_10__identityEEEvT0_PT3_T1_NS0_13GridEvenShareISN_EET2_T4_ --------------------------
	.section	.text._ZN3cub18CUB_300001_SM_10006detail6reduce18DeviceReduceKernelINS2_10policy_hubIfyN4cuda3std3__44plusIfEEE10Policy1000EN6thrust24THRUST_300001_SM_1000_NS6detail15normal_iteratorINSD_10device_ptrIfEEEEyS9_fNS7_10__identityEEEvT0_PT3_T1_NS0_13GridEvenShareISN_EET2_T4_,"ax",@progbits
	.align	128
        .global         _ZN3cub18CUB_300001_SM_10006detail6reduce18DeviceReduceKernelINS2_10policy_hubIfyN4cuda3std3__44plusIfEEE10Policy1000EN6thrust24THRUST_300001_SM_1000_NS6detail15normal_iteratorINSD_10device_ptrIfEEEEyS9_fNS7_10__identityEEEvT0_PT3_T1_NS0_13GridEvenShareISN_EET2_T4_
        .type           _ZN3cub18CUB_300001_SM_10006detail6reduce18DeviceReduceKernelINS2_10policy_hubIfyN4cuda3std3__44plusIfEEE10Policy1000EN6thrust24THRUST_300001_SM_1000_NS6detail15normal_iteratorINSD_10device_ptrIfEEEEyS9_fNS7_10__identityEEEvT0_PT3_T1_NS0_13GridEvenShareISN_EET2_T4_,@function
        .size           _ZN3cub18CUB_300001_SM_10006detail6reduce18DeviceReduceKernelINS2_10policy_hubIfyN4cuda3std3__44plusIfEEE10Policy1000EN6thrust24THRUST_300001_SM_1000_NS6detail15normal_iteratorINSD_10device_ptrIfEEEEyS9_fNS7_10__identityEEEvT0_PT3_T1_NS0_13GridEvenShareISN_EET2_T4_,(.L_x_254 - _ZN3cub18CUB_300001_SM_10006detail6reduce18DeviceReduceKernelINS2_10policy_hubIfyN4cuda3std3__44plusIfEEE10Policy1000EN6thrust24THRUST_300001_SM_1000_NS6detail15normal_iteratorINSD_10device_ptrIfEEEEyS9_fNS7_10__identityEEEvT0_PT3_T1_NS0_13GridEvenShareISN_EET2_T4_)
        .other          _ZN3cub18CUB_300001_SM_10006detail6reduce18DeviceReduceKernelINS2_10policy_hubIfyN4cuda3std3__44plusIfEEE10Policy1000EN6thrust24THRUST_300001_SM_1000_NS6detail15normal_iteratorINSD_10device_ptrIfEEEEyS9_fNS7_10__identityEEEvT0_PT3_T1_NS0_13GridEvenShareISN_EET2_T4_,@"STO_CUDA_ENTRY STV_DEFAULT"
_ZN3cub18CUB_300001_SM_10006detail6reduce18DeviceReduceKernelINS2_10policy_hubIfyN4cuda3std3__44plusIfEEE10Policy1000EN6thrust24THRUST_300001_SM_1000_NS6detail15normal_iteratorINSD_10device_ptrIfEEEEyS9_fNS7_10__identityEEEvT0_PT3_T1_NS0_13GridEvenShareISN_EET2_T4_:
.text._ZN3cub18CUB_300001_SM_10006detail6reduce18DeviceReduceKernelINS2_10policy_hubIfyN4cuda3std3__44plusIfEEE10Policy1000EN6thrust24THRUST_300001_SM_1000_NS6detail15normal_iteratorINSD_10device_ptrIfEEEEyS9_fNS7_10__identityEEEvT0_PT3_T1_NS0_13GridEvenShareISN_EET2_T4_:
[----:B------:R-:W-:Y:S08]  /*0000*/  LDC R1, c[0x0][0x37c] ;  /* 0x0000df00ff017b82 */ /* 0x000ff00000000800 */
[----:B------:R-:W0:Y:S01]  /*0010*/  S2UR UR16, SR_CTAID.X ;  /* 0x00000000001079c3 */ /* 0x000e220000002500 */
[----:B------:R-:W1:Y:S01]  /*0020*/  LDCU.64 UR8, c[0x0][0x3b8] ;  /* 0x00007700ff0877ac */ /* 0x000e620008000a00 */
[----:B------:R-:W-:Y:S01]  /*0030*/  BSSY.RECONVERGENT B0, `(.L_x_57) ;  /* 0x0000229000007945 */ /* 0x000fe20003800200 */
[----:B------:R-:W2:Y:S01]  /*0040*/  LDCU UR5, c[0x0][0x3c0] ;  /* 0x00007800ff0577ac */ /* 0x000ea20008000800 */
[----:B------:R-:W3:Y:S01]  /*0050*/  LDCU.64 UR14, c[0x0][0x358] ;  /* 0x00006b00ff0e77ac */ /* 0x000ee20008000a00 */
[----:B-1----:R-:W-:-:S02]  /*0060*/  IMAD.U32 R2, RZ, RZ, UR8 ;  /* 0x00000008ff027e24 */ /* 0x002fc4000f8e00ff */
[----:B------:R-:W-:Y:S01]  /*0070*/  IMAD.U32 R3, RZ, RZ, UR9 ;  /* 0x00000009ff037e24 */ /* 0x000fe2000f8e00ff */
[----:B--2---:R-:W-:Y:S02]  /*0080*/  USHF.L.U32 UR5, UR5, 0xc, URZ ;  /* 0x0000000c05057899 */ /* 0x004fe400080006ff */
[----:B0-----:R-:W-:Y:S02]  /*0090*/  USHF.L.U32 UR7, UR16, 0xc, URZ ;  /* 0x0000000c10077899 */ /* 0x001fe400080006ff */
[----:B------:R-:W-:-:S04]  /*00a0*/  USHF.R.S32.HI UR4, URZ, 0x1f, UR5 ;  /* 0x0000001fff047899 */ /* 0x000fc80008011405 */
[----:B------:R-:W-:-:S04]  /*00b0*/  IADD3 R23, P1, PT, R2, -UR7, RZ ;  /* 0x8000000702177c10 */ /* 0x000fc8000ff3e0ff */
[----:B------:R-:W-:Y:S02]  /*00c0*/  ISETP.GT.U32.AND P0, PT, R23, 0xfff, PT ;  /* 0x00000fff1700780c */ /* 0x000fe40003f04070 */
[----:B------:R-:W-:-:S04]  /*00d0*/  IADD3.X R22, PT, PT, R3, -0x1, RZ, P1, !PT ;  /* 0xffffffff03167810 */ /* 0x000fc80000ffe4ff */
[----:B------:R-:W-:-:S13]  /*00e0*/  ISETP.GT.U32.AND.EX P0, PT, R22, RZ, PT, P0 ;  /* 0x000000ff1600720c */ /* 0x000fda0003f04100 */
[----:B---3--:R-:W-:Y:S05]  /*00f0*/  @P0 BRA `(.L_x_58) ;  /* 0x0000000c00c40947 */ /* 0x008fea0003800000 */
[----:B------:R-:W0:Y:S01]  /*0100*/  S2R R0, SR_TID.X ;  /* 0x0000000000007919 */ /* 0x000e220000002100 */
[----:B------:R-:W-:Y:S01]  /*0110*/  IADD3 R5, PT, PT, R2, -UR7, RZ ;  /* 0x8000000702057c10 */ /* 0x000fe2000fffe0ff */
[----:B------:R-:W-:Y:S01]  /*0120*/  BSSY.RECONVERGENT B1, `(.L_x_59) ;  /* 0x000000a000017945 */ /* 0x000fe20003800200 */
[----:B------:R-:W-:Y:S02]  /*0130*/  IMAD.MOV.U32 R4, RZ, RZ, RZ ;  /* 0x000000ffff047224 */ /* 0x000fe400078e00ff */
[----:B0-----:R-:W-:Y:S02]  /*0140*/  ISETP.GE.AND P0, PT, R0, R5, PT ;  /* 0x000000050000720c */ /* 0x001fe40003f06270 */
[----:B------:R-:W-:-:S11]  /*0150*/  MOV R6, R0 ;  /* 0x0000000000067202 */ /* 0x000fd60000000f00 */
[----:B------:R-:W-:Y:S05]  /*0160*/  @P0 BRA `(.L_x_60) ;  /* 0x0000000000140947 */ /* 0x000fea0003800000 */
[----:B------:R-:W0:Y:S01]  /*0170*/  LDC.64 R8, c[0x0][0x380] ;  /* 0x0000e000ff087b82 */ /* 0x000e220000000a00 */
[----:B------:R-:W-:-:S04]  /*0180*/  VIADD R3, R0, UR7 ;  /* 0x0000000700037c36 */ /* 0x000fc80008000000 */
[----:B0-----:R-:W-:-:S05]  /*0190*/  IMAD.WIDE.U32 R8, R3, 0x4, R8 ;  /* 0x0000000403087825 */ /* 0x001fca00078e0008 */
[----:B------:R0:W5:Y:S01]  /*01a0*/  LDG.E R4, desc[UR14][R8.64] ;  /* 0x0000000e08047981 */ /* 0x000162000c1e1900 */
[----:B------:R-:W-:-:S07]  /*01b0*/  IADD3 R6, PT, PT, R0, 0x100, RZ ;  /* 0x0000010000067810 */ /* 0x000fce0007ffe0ff */
.L_x_60:
[----:B------:R-:W-:Y:S05]  /*01c0*/  BSYNC.RECONVERGENT B1 ;  /* 0x0000000000017941 */ /* 0x000fea0003800200 */
.L_x_59:
[----:B------:R-:W-:Y:S01]  /*01d0*/  ISETP.GE.AND P0, PT, R6, R5, PT ;  /* 0x000000050600720c */ /* 0x000fe20003f06270 */
[----:B------:R-:W-:-:S12]  /*01e0*/  BSSY.RECONVERGENT B1, `(.L_x_61) ;  /* 0x0000079000017945 */ /* 0x000fd80003800200 */
[----:B------:R-:W-:Y:S05]  /*01f0*/  @P0 BRA `(.L_x_62) ;  /* 0x0000000400dc0947 */ /* 0x000fea0003800000 */
[----:B------:R-:W-:Y:S01]  /*0200*/  LOP3.LUT R3, RZ, R6, RZ, 0x33, !PT ;  /* 0x00000006ff037212 */ /* 0x000fe200078e33ff */
[----:B------:R-:W-:Y:S03]  /*0210*/  BSSY.RECONVERGENT B2, `(.L_x_63) ;  /* 0x0000037000027945 */ /* 0x000fe60003800200 */
[----:B------:R-:W-:-:S04]  /*0220*/  IADD3 R3, PT, PT, R2, -UR7, R3 ;  /* 0x8000000702037c10 */ /* 0x000fc8000fffe003 */
[C---:B------:R-:W-:Y:S02]  /*0230*/  ISETP.GE.U32.AND P1, PT, R3.reuse, 0xf00, PT ;  /* 0x00000f000300780c */ /* 0x040fe40003f26070 */
[----:B------:R-:W-:-:S04]  /*0240*/  LEA.HI R7, R3, 0x1, RZ, 0x18 ;  /* 0x0000000103077811 */ /* 0x000fc800078fc0ff */
[----:B------:R-:W-:-:S04]  /*0250*/  LOP3.LUT R22, R7, 0xf, RZ, 0xc0, !PT ;  /* 0x0000000f07167812 */ /* 0x000fc800078ec0ff */
[----:B------:R-:W-:-:S03]  /*0260*/  ISETP.NE.AND P0, PT, R22, RZ, PT ;  /* 0x000000ff1600720c */ /* 0x000fc60003f05270 */
[----:B------:R-:W-:Y:S10]  /*0270*/  @!P1 BRA `(.L_x_64) ;  /* 0x0000000000c09947 */ /* 0x000ff40003800000 */
[----:B------:R-:W1:Y:S01]  /*0280*/  LDCU.64 UR8, c[0x0][0x380] ;  /* 0x00007000ff0877ac */ /* 0x000e620008000a00 */
[----:B------:R-:W-:Y:S01]  /*0290*/  IMAD.WIDE.U32 R2, R6, 0x4, RZ ;  /* 0x0000000406027825 */ /* 0x000fe200078e00ff */
[----:B------:R-:W-:Y:S01]  /*02a0*/  LOP3.LUT R11, R7, 0x1fffff0, RZ, 0xc0, !PT ;  /* 0x01fffff0070b7812 */ /* 0x000fe200078ec0ff */
[----:B------:R-:W-:-:S04]  /*02b0*/  UIMAD.WIDE.U32 UR4, UR16, 0x4000, URZ ;  /* 0x00004000100478a5 */ /* 0x000fc8000f8e00ff */
[----:B------:R-:W-:Y:S02]  /*02c0*/  IMAD.MOV R11, RZ, RZ, -R11 ;  /* 0x000000ffff0b7224 */ /* 0x000fe400078e0a0b */
[----:B------:R-:W-:Y:S02]  /*02d0*/  LOP3.LUT R2, R2, UR4, RZ, 0xfc, !PT ;  /* 0x0000000402027c12 */ /* 0x000fe4000f8efcff */
[----:B------:R-:W-:Y:S02]  /*02e0*/  LOP3.LUT R3, R3, UR5, RZ, 0xfc, !PT ;  /* 0x0000000503037c12 */ /* 0x000fe4000f8efcff */
[----:B-1----:R-:W-:-:S04]  /*02f0*/  IADD3 R2, P1, PT, R2, UR8, RZ ;  /* 0x0000000802027c10 */ /* 0x002fc8000ff3e0ff */
[----:B------:R-:W-:-:S04]  /*0300*/  IADD3 R2, P2, PT, R2, 0x2000, RZ ;  /* 0x0000200002027810 */ /* 0x000fc80007f5e0ff */
[----:B------:R-:W-:-:S09]  /*0310*/  IADD3.X R3, PT, PT, RZ, UR9, R3, P2, P1 ;  /* 0x00000009ff037c10 */ /* 0x000fd200097e2403 */
.L_x_65:
[----:B------:R-:W2:Y:S04]  /*0320*/  LDG.E R21, desc[UR14][R2.64+-0x2000] ;  /* 0xffe0000e02157981 */ /* 0x000ea8000c1e1900 */
[----:B------:R-:W3:Y:S04]  /*0330*/  LDG.E R20, desc[UR14][R2.64+-0x1c00] ;  /* 0xffe4000e02147981 */ /* 0x000ee8000c1e1900 */
[----:B------:R-:W4:Y:S04]  /*0340*/  LDG.E R23, desc[UR14][R2.64+-0x1800] ;  /* 0xffe8000e02177981 */ /* 0x000f28000c1e1900 */
        /* <DEDUP_REMOVED lines=11> */
[----:B0-----:R-:W4:Y:S04]  /*0400*/  LDG.E R9, desc[UR14][R2.64+0x1800] ;  /* 0x0018000e02097981 */ /* 0x001f28000c1e1900 */
[----:B------:R0:W4:Y:S01]  /*0410*/  LDG.E R8, desc[UR14][R2.64+0x1c00] ;  /* 0x001c000e02087981 */ /* 0x000122000c1e1900 */
[----:B------:R-:W-:-:S02]  /*0420*/  IADD3 R11, PT, PT, R11, 0x10, RZ ;  /* 0x000000100b0b7810 */ /* 0x000fc40007ffe0ff */
[----:B------:R-:W-:Y:S02]  /*0430*/  IADD3 R6, PT, PT, R6, 0x1000, RZ ;  /* 0x0000100006067810 */ /* 0x000fe40007ffe0ff */
[----:B------:R-:W-:Y:S02]  /*0440*/  ISETP.NE.AND P1, PT, R11, RZ, PT ;  /* 0x000000ff0b00720c */ /* 0x000fe40003f25270 */
[----:B0-----:R-:W-:-:S05]  /*0450*/  IADD3 R2, P2, PT, R2, 0x4000, RZ ;  /* 0x0000400002027810 */ /* 0x001fca0007f5e0ff */
[----:B------:R-:W-:Y:S02]  /*0460*/  IMAD.X R3, RZ, RZ, R3, P2 ;  /* 0x000000ffff037224 */ /* 0x000fe400010e0603 */
        /* <DEDUP_REMOVED lines=16> */
[----:B------:R-:W-:Y:S06]  /*0570*/  @P1 BRA `(.L_x_65) ;  /* 0xfffffffc00681947 */ /* 0x000fec000383ffff */
.L_x_64:
[----:B------:R-:W-:Y:S05]  /*0580*/  BSYNC.RECONVERGENT B2 ;  /* 0x0000000000027941 */ /* 0x000fea0003800200 */
.L_x_63:
[----:B------:R-:W-:Y:S05]  /*0590*/  @!P0 BRA `(.L_x_62) ;  /* 0x0000000000f48947 */ /* 0x000fea0003800000 */
[----:B------:R-:W-:Y:S01]  /*05a0*/  ISETP.GE.U32.AND P0, PT, R22, 0x8, PT ;  /* 0x000000081600780c */ /* 0x000fe20003f06070 */
[----:B------:R-:W-:Y:S01]  /*05b0*/  BSSY.RECONVERGENT B2, `(.L_x_66) ;  /* 0x000001a000027945 */ /* 0x000fe20003800200 */
[----:B------:R-:W-:-:S04]  /*05c0*/  LOP3.LUT R10, R7, 0x7, RZ, 0xc0, !PT ;  /* 0x00000007070a7812 */ /* 0x000fc800078ec0ff */
[----:B------:R-:W-:-:S07]  /*05d0*/  ISETP.NE.AND P1, PT, R10, RZ, PT ;  /* 0x000000ff0a00720c */ /* 0x000fce0003f25270 */
[----:B------:R-:W-:Y:S06]  /*05e0*/  @!P0 BRA `(.L_x_67) ;  /* 0x0000000000588947 */ /* 0x000fec0003800000 */
[----:B------:R-:W1:Y:S01]  /*05f0*/  LDCU.64 UR4, c[0x0][0x380] ;  /* 0x00007000ff0477ac */ /* 0x000e620008000a00 */
[----:B------:R-:W-:-:S04]  /*0600*/  IADD3 R3, P0, PT, R6, UR7, RZ ;  /* 0x0000000706037c10 */ /* 0x000fc8000ff1e0ff */
[----:B0-----:R-:W-:Y:S02]  /*0610*/  LEA.HI.X.SX32 R8, R6, RZ, 0x1, P0 ;  /* 0x000000ff06087211 */ /* 0x001fe400000f0eff */
[----:B-1----:R-:W-:-:S04]  /*0620*/  LEA R2, P0, R3, UR4, 0x2 ;  /* 0x0000000403027c11 */ /* 0x002fc8000f8010ff */
[----:B------:R-:W-:-:S05]  /*0630*/  LEA.HI.X R3, R3, UR5, R8, 0x2, P0 ;  /* 0x0000000503037c11 */ /* 0x000fca00080f1408 */
[----:B------:R-:W2:Y:S04]  /*0640*/  LDG.E R9, desc[UR14][R2.64] ;  /* 0x0000000e02097981 */ /* 0x000ea8000c1e1900 */
[----:B------:R-:W3:Y:S04]  /*0650*/  LDG.E R8, desc[UR14][R2.64+0x400] ;  /* 0x0004000e02087981 */ /* 0x000ee8000c1e1900 */
[----:B------:R-:W4:Y:S04]  /*0660*/  LDG.E R11, desc[UR14][R2.64+0x800] ;  /* 0x0008000e020b7981 */ /* 0x000f28000c1e1900 */
[----:B------:R-:W4:Y:S04]  /*0670*/  LDG.E R13, desc[UR14][R2.64+0xc00] ;  /* 0x000c000e020d7981 */ /* 0x000f28000c1e1900 */
[----:B------:R-:W4:Y:S04]  /*0680*/  LDG.E R15, desc[UR14][R2.64+0x1000] ;  /* 0x0010000e020f7981 */ /* 0x000f28000c1e1900 */
[----:B------:R-:W4:Y:S04]  /*0690*/  LDG.E R17, desc[UR14][R2.64+0x1400] ;  /* 0x0014000e02117981 */ /* 0x000f28000c1e1900 */
[----:B------:R-:W4:Y:S04]  /*06a0*/  LDG.E R19, desc[UR14][R2.64+0x1800] ;  /* 0x0018000e02137981 */ /* 0x000f28000c1e1900 */
[----:B------:R-:W4:Y:S01]  /*06b0*/  LDG.E R21, desc[UR14][R2.64+0x1c00] ;  /* 0x001c000e02157981 */ /* 0x000f22000c1e1900 */
[----:B------:R-:W-:-:S02]  /*06c0*/  VIADD R6, R6, 0x800 ;  /* 0x0000080006067836 */ /* 0x000fc40000000000 */
        /* <DEDUP_REMOVED lines=8> */
.L_x_67:
[----:B------:R-:W-:Y:S05]  /*0750*/  BSYNC.RECONVERGENT B2 ;  /* 0x0000000000027941 */ /* 0x000fea0003800200 */
.L_x_66:
        /* <DEDUP_REMOVED lines=14> */
[----:B------:R-:W4:Y:S01]  /*0840*/  LDG.E R13, desc[UR14][R2.64+0xc00] ;  /* 0x000c000e020d7981 */ /* 0x000f22000c1e1900 */
[----:B------:R-:W-:Y:S01]  /*0850*/  IADD3 R6, PT, PT, R6, 0x400, RZ ;  /* 0x0000040006067810 */ /* 0x000fe20007ffe0ff */
[----:B--2--5:R-:W-:-:S04]  /*0860*/  FADD R9, R4, R9 ;  /* 0x0000000904097221 */ /* 0x024fc80000000000 */
[----:B---3--:R-:W-:-:S04]  /*0870*/  FADD R8, R9, R8 ;  /* 0x0000000809087221 */ /* 0x008fc80000000000 */
[----:B----4-:R-:W-:-:S04]  /*0880*/  FADD R8, R8, R11 ;  /* 0x0000000b08087221 */ /* 0x010fc80000000000 */
[----:B------:R-:W-:-:S07]  /*0890*/  FADD R4, R8, R13 ;  /* 0x0000000d08047221 */ /* 0x000fce0000000000 */
.L_x_69:
[----:B------:R-:W-:Y:S05]  /*08a0*/  BSYNC.RECONVERGENT B2 ;  /* 0x0000000000027941 */ /* 0x000fea0003800200 */
.L_x_68:
[----:B------:R-:W-:Y:S05]  /*08b0*/  @!P1 BRA `(.L_x_62) ;  /* 0x00000000002c9947 */ /* 0x000fea0003800000 */
[----:B------:R-:W1:Y:S01]  /*08c0*/  LDC.64 R2, c[0x0][0x380] ;  /* 0x0000e000ff027b82 */ /* 0x000e620000000a00 */
[----:B0-----:R-:W-:Y:S01]  /*08d0*/  IMAD.U32 R9, RZ, RZ, UR16 ;  /* 0x00000010ff097e24 */ /* 0x001fe2000f8e00ff */
[----:B------:R-:W-:-:S03]  /*08e0*/  IADD3 R7, PT, PT, -R7, RZ, RZ ;  /* 0x000000ff07077210 */ /* 0x000fc60007ffe1ff */
[----:B-1----:R-:W-:-:S07]  /*08f0*/  IMAD.WIDE.U32 R2, R9, 0x4000, R2 ;  /* 0x0000400009027825 */ /* 0x002fce00078e0002 */
.L_x_70:
[----:B------:R-:W-:-:S06]  /*0900*/  IMAD.WIDE R8, R6, 0x4, R2 ;  /* 0x0000000406087825 */ /* 0x000fcc00078e0202 */
[----:B------:R-:W2:Y:S01]  /*0910*/  LDG.E R9, desc[UR14][R8.64] ;  /* 0x0000000e08097981 */ /* 0x000ea2000c1e1900 */
[----:B------:R-:W-:Y:S01]  /*0920*/  VIADD R7, R7, 0x1 ;  /* 0x0000000107077836 */ /* 0x000fe20000000000 */
[----:B------:R-:W-:-:S04]  /*0930*/  IADD3 R6, PT, PT, R6, 0x100, RZ ;  /* 0x0000010006067810 */ /* 0x000fc80007ffe0ff */
[----:B------:R-:W-:Y:S01]  /*0940*/  ISETP.NE.AND P0, PT, R7, RZ, PT ;  /* 0x000000ff0700720c */ /* 0x000fe20003f05270 */
[----:B--2--5:R-:W-:-:S12]  /*0950*/  FADD R4, R9, R4 ;  /* 0x0000000409047221 */ /* 0x024fd80000000000 */
[----:B------:R-:W-:Y:S05]  /*0960*/  @P0 BRA `(.L_x_70) ;  /* 0xfffffffc00e40947 */ /* 0x000fea000383ffff */
.L_x_62:
[----:B------:R-:W-:Y:S05]  /*0970*/  BSYNC.RECONVERGENT B1 ;  /* 0x0000000000017941 */ /* 0x000fea0003800200 */
.L_x_61:
[----:B------:R-:W-:Y:S01]  /*0980*/  ISETP.GE.AND P0, PT, R5, 0x100, PT ;  /* 0x000001000500780c */ /* 0x000fe20003f06270 */
[----:B-----5:R-:W-:-:S12]  /*0990*/  IMAD.MOV.U32 R11, RZ, RZ, R4 ;  /* 0x000000ffff0b7224 */ /* 0x020fd800078e0004 */
[----:B------:R-:W-:Y:S05]  /*09a0*/  @!P0 BRA `(.L_x_71) ;  /* 0x0000000000ac8947 */ /* 0x000fea0003800000 */
[----:B------:R-:W1:Y:S01]  /*09b0*/  S2R R7, SR_LANEID ;  /* 0x0000000000077919 */ /* 0x000e620000000000 */
[----:B------:R-:W2:Y:S02]  /*09c0*/  SHFL.DOWN PT, R2, R11, 0x1, 0x1f ;  /* 0x08201f000b027f89 */ /* 0x000ea400000e0000 */
[----:B--2---:R-:W-:Y:S01]  /*09d0*/  FADD R2, R2, R11 ;  /* 0x0000000b02027221 */ /* 0x004fe20000000000 */
[C---:B-1----:R-:W-:Y:S02]  /*09e0*/  ISETP.GT.AND P0, PT, R7.reuse, 0x1e, PT ;  /* 0x0000001e0700780c */ /* 0x042fe40003f04270 */
[----:B------:R-:W-:Y:S02]  /*09f0*/  ISETP.NE.AND P1, PT, R7, RZ, PT ;  /* 0x000000ff0700720c */ /* 0x000fe40003f25270 */
[----:B------:R-:W-:Y:S02]  /*0a00*/  FSEL R2, R11, R2, P0 ;  /* 0x000000020b027208 */ /* 0x000fe40000000000 */
[----:B------:R-:W-:-:S03]  /*0a10*/  ISETP.GT.AND P0, PT, R7, 0x1d, PT ;  /* 0x0000001d0700780c */ /* 0x000fc60003f04270 */
[----:B------:R-:W1:Y:S06]  /*0a20*/  SHFL.DOWN PT, R3, R2, 0x2, 0x1f ;  /* 0x08401f0002037f89 */ /* 0x000e6c00000e0000 */
[----:B------:R-:W2:Y:S01]  /*0a30*/  @!P1 S2R R6, SR_CgaCtaId ;  /* 0x0000000000069919 */ /* 0x000ea20000008800 */
[----:B------:R-:W-:Y:S02]  /*0a40*/  @!P1 MOV R5, 0x400 ;  /* 0x0000040000059802 */ /* 0x000fe40000000f00 */
[----:B------:R-:W-:-:S04]  /*0a50*/  @!P1 SHF.R.U32.HI R4, RZ, 0x3, R0 ;  /* 0x00000003ff049819 */ /* 0x000fc80000011600 */
[----:B------:R-:W-:Y:S01]  /*0a60*/  @!P1 LOP3.LUT R4, R4, 0x7c, RZ, 0xc0, !PT ;  /* 0x0000007c04049812 */ /* 0x000fe200078ec0ff */
[----:B-1----:R-:W-:Y:S01]  /*0a70*/  @!P0 FADD R2, R2, R3 ;  /* 0x0000000302028221 */ /* 0x002fe20000000000 */
[----:B------:R-:W-:-:S04]  /*0a80*/  ISETP.GT.AND P0, PT, R7, 0x1b, PT ;  /* 0x0000001b0700780c */ /* 0x000fc80003f04270 */
[----:B------:R-:W1:Y:S01]  /*0a90*/  SHFL.DOWN PT, R3, R2, 0x4, 0x1f ;  /* 0x08801f0002037f89 */ /* 0x000e6200000e0000 */
[----:B--2---:R-:W-:-:S04]  /*0aa0*/  @!P1 LEA R5, R6, R5, 0x18 ;  /* 0x0000000506059211 */ /* 0x004fc800078ec0ff */
[----:B------:R-:W-:-:S04]  /*0ab0*/  @!P1 IADD3 R4, PT, PT, R4, R5, RZ ;  /* 0x0000000504049210 */ /* 0x000fc80007ffe0ff */
[----:B-1----:R-:W-:Y:S01]  /*0ac0*/  @!P0 FADD R2, R2, R3 ;  /* 0x0000000302028221 */ /* 0x002fe20000000000 */
[----:B------:R-:W-:-:S04]  /*0ad0*/  ISETP.GT.AND P0, PT, R7, 0x17, PT ;  /* 0x000000170700780c */ /* 0x000fc80003f04270 */
[----:B------:R-:W1:Y:S09]  /*0ae0*/  SHFL.DOWN PT, R3, R2, 0x8, 0x1f ;  /* 0x09001f0002037f89 */ /* 0x000e7200000e0000 */
[----:B-1----:R-:W-:Y:S01]  /*0af0*/  @!P0 FADD R2, R2, R3 ;  /* 0x0000000302028221 */ /* 0x002fe20000000000 */
[----:B------:R-:W-:-:S04]  /*0b00*/  ISETP.NE.AND P0, PT, R0, RZ, PT ;  /* 0x000000ff0000720c */ /* 0x000fc80003f05270 */
[----:B------:R-:W1:Y:S02]  /*0b10*/  SHFL.DOWN PT, R3, R2, 0x10, 0x1f ;  /* 0x0a001f0002037f89 */ /* 0x000e6400000e0000 */
[----:B-1----:R-:W-:-:S05]  /*0b20*/  FADD R3, R2, R3 ;  /* 0x0000000302037221 */ /* 0x002fca0000000000 */
[----:B------:R2:W-:Y:S01]  /*0b30*/  @!P1 STS [R4+0x8], R3 ;  /* 0x0000080304009388 */ /* 0x0005e20000000800 */
[----:B------:R-:W-:Y:S01]  /*0b40*/  BAR.SYNC.DEFER_BLOCKING 0x0 ;  /* 0x0000000000007b1d */ /* 0x000fe20000010000 */
[----:B------:R-:W-:-:S04]  /*0b50*/  ISETP.GT.AND P1, PT, R7, 0xf, PT ;  /* 0x0000000f0700780c */ /* 0x000fc80003f24270 */
[----:B0-----:R-:W-:Y:S01]  /*0b60*/  FSEL R9, R2, R3, P1 ;  /* 0x0000000302097208 */ /* 0x001fe20000800000 */
[----:B------:R-:W-:Y:S08]  /*0b70*/  @P0 BRA `(.L_x_72) ;  /* 0x0000001400d00947 */ /* 0x000ff00003800000 */
[----:B------:R-:W0:Y:S01]  /*0b80*/  S2UR UR5, SR_CgaCtaId ;  /* 0x00000000000579c3 */ /* 0x000e220000008800 */
[----:B------:R-:W-:Y:S02]  /*0b90*/  UMOV UR4, 0x400 ;  /* 0x0000040000047882 */ /* 0x000fe40000000000 */
[----:B0-----:R-:W-:-:S09]  /*0ba0*/  ULEA UR4, UR5, UR4, 0x18 ;  /* 0x0000000405047291 */ /* 0x001fd2000f8ec0ff */
[----:B------:R-:W0:Y:S04]  /*0bb0*/  LDS R0, [UR4+0xc] ;  /* 0x00000c04ff007984 */ /* 0x000e280008000800 */
[----:B--2---:R-:W1:Y:S04]  /*0bc0*/  LDS.128 R4, [UR4+0x10] ;  /* 0x00001004ff047984 */ /* 0x004e680008000c00 */
        /* <DEDUP_REMOVED lines=9> */
.L_x_71:
[----:B0-----:R-:W0:Y:S01]  /*0c60*/  S2R R9, SR_LANEID ;  /* 0x0000000000097919 */ /* 0x001e220000000000 */
[----:B------:R-:W-:-:S05]  /*0c70*/  LOP3.LUT R2, R0, 0x3e0, RZ, 0xc0, !PT ;  /* 0x000003e000027812 */ /* 0x000fca00078ec0ff */
[----:B------:R-:W-:Y:S01]  /*0c80*/  VIADD R4, R2, 0x20 ;  /* 0x0000002002047836 */ /* 0x000fe20000000000 */
[----:B------:R-:W-:-:S04]  /*0c90*/  LOP3.LUT R2, RZ, R2, RZ, 0x33, !PT ;  /* 0x00000002ff027212 */ /* 0x000fc800078e33ff */
[----:B------:R-:W-:Y:S02]  /*0ca0*/  ISETP.GT.AND P0, PT, R4, R5, PT ;  /* 0x000000050400720c */ /* 0x000fe40003f04270 */
[----:B------:R-:W-:-:S04]  /*0cb0*/  IADD3 R2, PT, PT, R5, R2, RZ ;  /* 0x0000000205027210 */ /* 0x000fc80007ffe0ff */
[----:B------:R-:W-:-:S05]  /*0cc0*/  SEL R2, R2, 0x1f, P0 ;  /* 0x0000001f02027807 */ /* 0x000fca0000000000 */
[----:B------:R-:W1:Y:S01]  /*0cd0*/  SHFL.DOWN PT, R3, R11, 0x1, R2 ;  /* 0x082000000b037989 */ /* 0x000e6200000e0002 */
[C---:B0-----:R-:W-:Y:S01]  /*0ce0*/  ISETP.GE.AND P0, PT, R9.reuse, R2, PT ;  /* 0x000000020900720c */ /* 0x041fe20003f06270 */
[C---:B------:R-:W-:Y:S01]  /*0cf0*/  VIADD R7, R9.reuse, 0x2 ;  /* 0x0000000209077836 */ /* 0x040fe20000000000 */
[----:B------:R-:W-:-:S11]  /*0d00*/  ISETP.NE.AND P1, PT, R9, RZ, PT ;  /* 0x000000ff0900720c */ /* 0x000fd60003f25270 */
[----:B-1----:R-:W-:Y:S01]  /*0d10*/  @!P0 FADD R11, R3, R11 ;  /* 0x0000000b030b8221 */ /* 0x002fe20000000000 */
[----:B------:R-:W-:Y:S01]  /*0d20*/  ISETP.GT.AND P0, PT, R7, R2, PT ;  /* 0x000000020700720c */ /* 0x000fe20003f04270 */
[----:B------:R-:W0:Y:S01]  /*0d30*/  @!P1 S2R R13, SR_CgaCtaId ;  /* 0x00000000000d9919 */ /* 0x000e220000008800 */
[----:B------:R-:W-:Y:S02]  /*0d40*/  IADD3 R7, PT, PT, R9, 0x4, RZ ;  /* 0x0000000409077810 */ /* 0x000fe40007ffe0ff */
[----:B------:R-:W-:Y:S01]  /*0d50*/  @!P1 MOV R6, 0x400 ;  /* 0x0000040000069802 */ /* 0x000fe20000000f00 */
[----:B------:R-:W1:Y:S01]  /*0d60*/  SHFL.DOWN PT, R3, R11, 0x2, R2 ;  /* 0x084000000b037989 */ /* 0x000e6200000e0002 */
[----:B------:R-:W-:-:S04]  /*0d70*/  @!P1 SHF.R.U32.HI R4, RZ, 0x3, R0 ;  /* 0x00000003ff049819 */ /* 0x000fc80000011600 */
[----:B------:R-:W-:-:S03]  /*0d80*/  @!P1 LOP3.LUT R4, R4, 0x7c, RZ, 0xc0, !PT ;  /* 0x0000007c04049812 */ /* 0x000fc600078ec0ff */
[----:B-1----:R-:W-:Y:S01]  /*0d90*/  @!P0 FADD R11, R11, R3 ;  /* 0x000000030b0b8221 */ /* 0x002fe20000000000 */
[----:B------:R-:W-:Y:S01]  /*0da0*/  ISETP.GT.AND P0, PT, R7, R2, PT ;  /* 0x000000020700720c */ /* 0x000fe20003f04270 */
[----:B------:R-:W-:Y:S01]  /*0db0*/  VIADD R7, R9, 0x8 ;  /* 0x0000000809077836 */ /* 0x000fe20000000000 */
[----:B0-----:R-:W-:Y:S02]  /*0dc0*/  @!P1 LEA R13, R13, R6, 0x18 ;  /* 0x000000060d0d9211 */ /* 0x001fe400078ec0ff */
[----:B------:R-:W0:Y:S03]  /*0dd0*/  SHFL.DOWN PT, R3, R11, 0x4, R2 ;  /* 0x088000000b037989 */ /* 0x000e2600000e0002 */
[----:B------:R-:W-:-:S06]  /*0de0*/  @!P1 IMAD.IADD R4, R4, 0x1, R13 ;  /* 0x0000000104049824 */ /* 0x000fcc00078e020d */
[----:B0-----:R-:W-:Y:S01]  /*0df0*/  @!P0 FADD R11, R11, R3 ;  /* 0x000000030b0b8221 */ /* 0x001fe20000000000 */
[-C--:B------:R-:W-:Y:S02]  /*0e00*/  ISETP.GT.AND P0, PT, R7, R2.reuse, PT ;  /* 0x000000020700720c */ /* 0x080fe40003f04270 */
[----:B------:R-:W-:Y:S02]  /*0e10*/  IADD3 R7, PT, PT, R9, 0x10, RZ ;  /* 0x0000001009077810 */ /* 0x000fe40007ffe0ff */
[----:B------:R-:W0:Y:S09]  /*0e20*/  SHFL.DOWN PT, R3, R11, 0x8, R2 ;  /* 0x090000000b037989 */ /* 0x000e3200000e0002 */
[----:B0-----:R-:W-:Y:S01]  /*0e30*/  @!P0 FADD R11, R11, R3 ;  /* 0x000000030b0b8221 */ /* 0x001fe20000000000 */
[----:B------:R-:W-:-:S04]  /*0e40*/  ISETP.GT.AND P0, PT, R7, R2, PT ;  /* 0x000000020700720c */ /* 0x000fc80003f04270 */
[----:B------:R-:W0:Y:S09]  /*0e50*/  SHFL.DOWN PT, R3, R11, 0x10, R2 ;  /* 0x0a0000000b037989 */ /* 0x000e3200000e0002 */
        /* <DEDUP_REMOVED lines=13> */
[----:B------:R-:W1:Y:S04]  /*0f30*/  LDS R0, [UR4+0xc] ;  /* 0x00000c04ff007984 */ /* 0x000e680008000800 */
[----:B------:R-:W0:Y:S04]  /*0f40*/  LDS.128 R12, [UR4+0x10] ;  /* 0x00001004ff0c7984 */ /* 0x000e280008000c00 */
[----:B------:R-:W2:Y:S01]  /*0f50*/  LDS.64 R2, [UR4+0x20] ;  /* 0x00002004ff027984 */ /* 0x000ea20008000a00 */
[----:B-1----:R-:W-:Y:S01]  /*0f60*/  @P2 FADD R9, R9, R0 ;  /* 0x0000000009092221 */ /* 0x002fe20000000000 */
[----:B------:R-:W-:-:S03]  /*0f70*/  ISETP.GT.AND P2, PT, R5, 0xa0, PT ;  /* 0x000000a00500780c */ /* 0x000fc60003f44270 */
[----:B0-----:R-:W-:Y:S01]  /*0f80*/  @P4 FADD R9, R9, R12 ;  /* 0x0000000c09094221 */ /* 0x001fe20000000000 */
        /* <DEDUP_REMOVED lines=8> */
.L_x_58:
[----:B------:R-:W0:Y:S01]  /*1010*/  S2R R0, SR_TID.X ;  /* 0x0000000000007919 */ /* 0x000e220000002100 */
[----:B------:R-:W1:Y:S01]  /*1020*/  LDC.64 R4, c[0x0][0x380] ;  /* 0x0000e000ff047b82 */ /* 0x000e620000000a00 */
[----:B0-----:R-:W-:-:S04]  /*1030*/  VIADD R7, R0, UR7 ;  /* 0x0000000700077c36 */ /* 0x001fc80008000000 */
[----:B-1----:R-:W-:-:S05]  /*1040*/  IMAD.WIDE.U32 R4, R7, 0x4, R4 ;  /* 0x0000000407047825 */ /* 0x002fca00078e0004 */
[----:B------:R-:W2:Y:S04]  /*1050*/  LDG.E R7, desc[UR14][R4.64] ;  /* 0x0000000e04077981 */ /* 0x000ea8000c1e1900 */
[----:B------:R-:W2:Y:S04]  /*1060*/  LDG.E R8, desc[UR14][R4.64+0x400] ;  /* 0x0004000e04087981 */ /* 0x000ea8000c1e1900 */
[----:B------:R-:W3:Y:S04]  /*1070*/  LDG.E R9, desc[UR14][R4.64+0x800] ;  /* 0x0008000e04097981 */ /* 0x000ee8000c1e1900 */
[----:B------:R-:W3:Y:S04]  /*1080*/  LDG.E R10, desc[UR14][R4.64+0xc00] ;  /* 0x000c000e040a7981 */ /* 0x000ee8000c1e1900 */
[----:B------:R-:W4:Y:S04]  /*1090*/  LDG.E R11, desc[UR14][R4.64+0x1000] ;  /* 0x0010000e040b7981 */ /* 0x000f28000c1e1900 */
[----:B------:R-:W4:Y:S04]  /*10a0*/  LDG.E R12, desc[UR14][R4.64+0x1400] ;  /* 0x0014000e040c7981 */ /* 0x000f28000c1e1900 */
[----:B------:R-:W5:Y:S04]  /*10b0*/  LDG.E R13, desc[UR14][R4.64+0x1800] ;  /* 0x0018000e040d7981 */ /* 0x000f68000c1e1900 */
        /* <DEDUP_REMOVED lines=8> */
[----:B------:R-:W5:Y:S01]  /*1140*/  LDG.E R21, desc[UR14][R4.64+0x3c00] ;  /* 0x003c000e04157981 */ /* 0x000f62000c1e1900 */
[----:B------:R-:W-:-:S04]  /*1150*/  ISETP.GE.U32.AND P0, PT, R23, UR5, PT ;  /* 0x0000000517007c0c */ /* 0x000fc8000bf06070 */
[----:B------:R-:W-:Y:S01]  /*1160*/  ISETP.GE.U32.AND.EX P0, PT, R22, UR4, PT, P0 ;  /* 0x0000000416007c0c */ /* 0x000fe2000bf06100 */
        /* <DEDUP_REMOVED lines=13> */
[----:B------:R-:W-:-:S04]  /*1240*/  FADD R6, R15, R6 ;  /* 0x000000060f067221 */ /* 0x000fc80000000000 */
[----:B------:R-:W-:Y:S01]  /*1250*/  FADD R7, R7, R6 ;  /* 0x0000000607077221 */ /* 0x000fe20000000000 */
[----:B------:R-:W-:Y:S06]  /*1260*/  @!P0 BRA `(.L_x_73) ;  /* 0x0000000c006c8947 */ /* 0x000fec0003800000 */
[----:B------:R-:W-:Y:S01]  /*1270*/  UIADD3 UR8, UP0, UPT, UR5, UR7, URZ ;  /* 0x0000000705087290 */ /* 0x000fe2000ff1e0ff */
[----:B------:R-:W-:Y:S01]  /*1280*/  IADD3 R23, P2, PT, R2, -0x1000, RZ ;  /* 0xfffff00002177810 */ /* 0x000fe20007f5e0ff */
[----:B------:R-:W0:Y:S01]  /*1290*/  LDCU.64 UR12, c[0x0][0x380] ;  /* 0x00007000ff0c77ac */ /* 0x000e220008000a00 */
[----:B------:R-:W-:Y:S02]  /*12a0*/  LOP3.LUT R5, RZ, R0, RZ, 0x33, !PT ;  /* 0x00000000ff057212 */ /* 0x000fe400078e33ff */
[----:B------:R-:W-:Y:S01]  /*12b0*/  IADD3.X R8, PT, PT, R3, -0x1, RZ, P2, !PT ;  /* 0xffffffff03087810 */ /* 0x000fe200017fe4ff */
[----:B------:R-:W-:Y:S01]  /*12c0*/  UIADD3.X UR9, UPT, UPT, URZ, UR4, URZ, UP0, !UPT ;  /* 0x00000004ff097290 */ /* 0x000fe200087fe4ff */
[----:B------:R-:W-:Y:S01]  /*12d0*/  ISETP.LT.U32.AND P0, PT, R23, UR8, PT ;  /* 0x0000000817007c0c */ /* 0x000fe2000bf01070 */
[----:B------:R-:W-:Y:S01]  /*12e0*/  UMOV UR6, UR5 ;  /* 0x0000000500067c82 */ /* 0x000fe20008000000 */
[----:B------:R-:W-:Y:S01]  /*12f0*/  IADD3 R9, P1, PT, R0, UR8, RZ ;  /* 0x0000000800097c10 */ /* 0x000fe2000ff3e0ff */
[----:B------:R-:W-:Y:S01]  /*1300*/  UMOV UR4, URZ ;  /* 0x000000ff00047c82 */ /* 0x000fe20008000000 */
[----:B------:R-:W-:Y:S01]  /*1310*/  IADD3 R5, PT, PT, R2, -UR5, R5 ;  /* 0x8000000502057c10 */ /* 0x000fe2000fffe005 */
[----:B------:R-:W-:Y:S01]  /*1320*/  UMOV UR10, UR8 ;  /* 0x00000008000a7c82 */ /* 0x000fe20008000000 */
[----:B------:R-:W-:Y:S01]  /*1330*/  MOV R11, UR9 ;  /* 0x00000009000b7c02 */ /* 0x000fe20008000f00 */
[----:B------:R-:W-:-:S03]  /*1340*/  IMAD.X R0, RZ, RZ, UR9, P1 ;  /* 0x00000009ff007e24 */ /* 0x000fc600088e06ff */
[----:B------:R-:W-:Y:S02]  /*1350*/  ISETP.GT.U32.AND.EX P0, PT, R11, R8, PT, P0 ;  /* 0x000000080b00720c */ /* 0x000fe40003f04100 */
[----:B0-----:R-:W-:-:S04]  /*1360*/  LEA R6, P2, R9, UR12, 0x2 ;  /* 0x0000000c09067c11 */ /* 0x001fc8000f8410ff */
[----:B------:R-:W-:Y:S02]  /*1370*/  IADD3 R6, P1, PT, R6, 0x2000, RZ ;  /* 0x0000200006067810 */ /* 0x000fe40007f3e0ff */
[----:B------:R-:W-:Y:S02]  /*1380*/  LEA.HI.X R9, R9, UR13, R0, 0x2, P2 ;  /* 0x0000000d09097c11 */ /* 0x000fe400090f1400 */
[----:B------:R-:W-:Y:S01]  /*1390*/  IADD3 R0, PT, PT, R5, -UR7, RZ ;  /* 0x8000000705007c10 */ /* 0x000fe2000fffe0ff */
[----:B------:R-:W-:Y:S02]  /*13a0*/  UMOV UR7, UR9 ;  /* 0x0000000900077c82 */ /* 0x000fe40008000000 */
[----:B------:R-:W-:Y:S01]  /*13b0*/  IMAD.X R9, RZ, RZ, R9, P1 ;  /* 0x000000ffff097224 */ /* 0x000fe200008e0609 */
[----:B------:R-:W-:Y:S06]  /*13c0*/  @P0 BRA `(.L_x_74) ;  /* 0x0000000400000947 */ /* 0x000fec0003800000 */
[----:B------:R-:W0:Y:S01]  /*13d0*/  LDC.64 R2, c[0x0][0x3b8] ;  /* 0x0000ee00ff027b82 */ /* 0x000e220000000a00 */
[----:B------:R-:W1:Y:S01]  /*13e0*/  LDCU.64 UR12, c[0x0][0x380] ;  /* 0x00007000ff0c77ac */ /* 0x000e620008000a00 */
[----:B------:R-:W-:Y:S01]  /*13f0*/  NOP ;  /* 0x0000000000007918 */ /* 0x000fe20000000000 */
.L_x_75:
[----:B------:R-:W2:Y:S02]  /*1400*/  S2R R5, SR_TID.X ;  /* 0x0000000000057919 */ /* 0x000ea40000002100 */
[----:B--2---:R-:W-:-:S04]  /*1410*/  IADD3 R5, P0, PT, R5, UR8, RZ ;  /* 0x0000000805057c10 */ /* 0x004fc8000ff1e0ff */
[----:B------:R-:W-:Y:S02]  /*1420*/  IADD3.X R10, PT, PT, RZ, UR9, RZ, P0, !PT ;  /* 0x00000009ff0a7c10 */ /* 0x000fe400087fe4ff */
[----:B-1----:R-:W-:-:S04]  /*1430*/  LEA R4, P0, R5, UR12, 0x2 ;  /* 0x0000000c05047c11 */ /* 0x002fc8000f8010ff */
[----:B------:R-:W-:-:S05]  /*1440*/  LEA.HI.X R5, R5, UR13, R10, 0x2, P0 ;  /* 0x0000000d05057c11 */ /* 0x000fca00080f140a */
        /* <DEDUP_REMOVED lines=15> */
[----:B------:R1:W5:Y:S01]  /*1540*/  LDG.E R22, desc[UR14][R4.64+0x3c00] ;  /* 0x003c000e04167981 */ /* 0x000362000c1e1900 */
[----:B------:R-:W-:-:S02]  /*1550*/  USHF.R.S32.HI UR11, URZ, 0x1f, UR5 ;  /* 0x0000001fff0b7899 */ /* 0x000fc40008011405 */
[----:B------:R-:W-:-:S04]  /*1560*/  UIADD3 UR6, UP0, UPT, UR5, UR10, URZ ;  /* 0x0000000a05067290 */ /* 0x000fc8000ff1e0ff */
[----:B------:R-:W-:Y:S01]  /*1570*/  UIADD3.X UR7, UPT, UPT, UR11, UR7, URZ, UP0, !UPT ;  /* 0x000000070b077290 */ /* 0x000fe200087fe4ff */
[----:B--2---:R-:W-:Y:S01]  /*1580*/  FADD R7, R24, R7 ;  /* 0x0000000718077221 */ /* 0x004fe20000000000 */
[----:B0-----:R-:W-:-:S04]  /*1590*/  IADD3 R24, P1, PT, R2, -UR8, RZ ;  /* 0x8000000802187c10 */ /* 0x001fc8000ff3e0ff */
[----:B------:R-:W-:Y:S02]  /*15a0*/  ISETP.GE.U32.AND P0, PT, R24, UR5, PT ;  /* 0x0000000518007c0c */ /* 0x000fe4000bf06070 */
[----:B-1----:R-:W-:Y:S01]  /*15b0*/  IADD3.X R4, PT, PT, R3, ~UR9, RZ, P1, !PT ;  /* 0x8000000903047c10 */ /* 0x002fe20008ffe4ff */
[----:B---3--:R-:W-:-:S03]  /*15c0*/  FADD R26, R25, R26 ;  /* 0x0000001a191a7221 */ /* 0x008fc60000000000 */
[----:B------:R-:W-:Y:S01]  /*15d0*/  ISETP.GE.U32.AND.EX P0, PT, R4, UR11, PT, P0 ;  /* 0x0000000b04007c0c */ /* 0x000fe2000bf06100 */
        /* <DEDUP_REMOVED lines=12> */
[----:B------:R-:W-:-:S04]  /*16a0*/  FADD R7, R7, R10 ;  /* 0x0000000a07077221 */ /* 0x000fc80000000000 */
[----:B------:R-:W-:Y:S01]  /*16b0*/  FADD R7, R22, R7 ;  /* 0x0000000716077221 */ /* 0x000fe20000000000 */
[----:B------:R-:W-:Y:S06]  /*16c0*/  @!P0 BRA `(.L_x_73) ;  /* 0x0000000800548947 */ /* 0x000fec0003800000 */
[----:B------:R-:W-:Y:S01]  /*16d0*/  UIADD3 UR8, UP0, UPT, UR5, UR8, URZ ;  /* 0x0000000805087290 */ /* 0x000fe2000ff1e0ff */
[----:B------:R-:W-:Y:S01]  /*16e0*/  MOV R5, R9 ;  /* 0x0000000900057202 */ /* 0x000fe20000000f00 */
[----:B------:R-:W-:Y:S01]  /*16f0*/  IMAD.U32 R11, RZ, RZ, UR5 ;  /* 0x00000005ff0b7e24 */ /* 0x000fe2000f8e00ff */
[----:B------:R-:W-:Y:S01]  /*1700*/  UIADD3 UR4, UPT, UPT, UR4, 0x1, URZ ;  /* 0x0000000104047890 */ /* 0x000fe2000fffe0ff */
[----:B------:R-:W-:Y:S01]  /*1710*/  IMAD.MOV.U32 R4, RZ, RZ, R6 ;  /* 0x000000ffff047224 */ /* 0x000fe200078e0006 */
[----:B------:R-:W-:Y:S01]  /*1720*/  UIADD3.X UR9, UPT, UPT, UR11, UR9, URZ, UP0, !UPT ;  /* 0x000000090b097290 */ /* 0x000fe200087fe4ff */
[----:B------:R-:W-:Y:S01]  /*1730*/  ISETP.LT.U32.AND P0, PT, R23, UR8, PT ;  /* 0x0000000817007c0c */ /* 0x000fe2000bf01070 */
[----:B------:R-:W-:Y:S01]  /*1740*/  VIADD R0, R0, -UR5 ;  /* 0x8000000500007c36 */ /* 0x000fe20008000000 */
[----:B------:R-:W-:Y:S01]  /*1750*/  UMOV UR10, UR6 ;  /* 0x00000006000a7c82 */ /* 0x000fe20008000000 */
[----:B------:R-:W-:Y:S02]  /*1760*/  IMAD.WIDE R4, R11, 0x4, R4 ;  /* 0x000000040b047825 */ /* 0x000fe400078e0204 */
[----:B------:R-:W-:-:S02]  /*1770*/  MOV R13, UR9 ;  /* 0x00000009000d7c02 */ /* 0x000fc40008000f00 */
[----:B------:R-:W-:Y:S01]  /*1780*/  IMAD.MOV.U32 R6, RZ, RZ, R4 ;  /* 0x000000ffff067224 */ /* 0x000fe200078e0004 */
[----:B------:R-:W-:Y:S02]  /*1790*/  MOV R9, R5 ;  /* 0x0000000500097202 */ /* 0x000fe40000000f00 */
[----:B------:R-:W-:-:S13]  /*17a0*/  ISETP.GT.U32.AND.EX P0, PT, R13, R8, PT, P0 ;  /* 0x000000080d00720c */ /* 0x000fda0003f04100 */
[----:B------:R-:W-:Y:S05]  /*17b0*/  @!P0 BRA `(.L_x_75) ;  /* 0xfffffffc00108947 */ /* 0x000fea000383ffff */
[----:B------:R-:W-:-:S05]  /*17c0*/  UMOV UR6, UR5 ;  /* 0x0000000500067c82 */ /* 0x000fca0008000000 */
.L_x_74:
[----:B------:R-:W0:Y:S01]  /*17d0*/  S2R R5, SR_TID.X ;  /* 0x0000000000057919 */ /* 0x000e220000002100 */
[C---:B------:R-:W-:Y:S01]  /*17e0*/  IADD3 R4, PT, PT, R2.reuse, -UR8, RZ ;  /* 0x8000000802047c10 */ /* 0x040fe2000fffe0ff */
[----:B------:R-:W-:Y:S01]  /*17f0*/  IMAD.U32 R8, RZ, RZ, UR9 ;  /* 0x00000009ff087e24 */ /* 0x000fe2000f8e00ff */
[----:B------:R-:W-:Y:S01]  /*1800*/  ISETP.LE.U32.AND P1, PT, R2, UR8, PT ;  /* 0x0000000802007c0c */ /* 0x000fe2000bf23070 */
[----:B------:R-:W-:Y:S01]  /*1810*/  BSSY.RECONVERGENT B1, `(.L_x_73) ;  /* 0x0000080000017945 */ /* 0x000fe20003800200 */
[----:B0-----:R-:W-:-:S04]  /*1820*/  ISETP.GE.AND P0, PT, R5, R4, PT ;  /* 0x000000040500720c */ /* 0x001fc80003f06270 */
[----:B------:R-:W-:-:S13]  /*1830*/  ISETP.GE.U32.OR.EX P0, PT, R8, R3, P0, P1 ;  /* 0x000000030800720c */ /* 0x000fda0000706510 */
[----:B------:R-:W-:Y:S05]  /*1840*/  @P0 BRA `(.L_x_76) ;  /* 0x0000000400f00947 */ /* 0x000fea0003800000 */
[----:B------:R-:W0:Y:S01]  /*1850*/  LDC R4, c[0x0][0x3c0] ;  /* 0x0000f000ff047b82 */ /* 0x000e220000000800 */
[----:B------:R-:W-:Y:S01]  /*1860*/  USHF.L.U32 UR5, UR16, 0xc, URZ ;  /* 0x0000000c10057899 */ /* 0x000fe200080006ff */
[----:B------:R-:W-:Y:S01]  /*1870*/  LOP3.LUT R3, RZ, R5, RZ, 0x33, !PT ;  /* 0x00000005ff037212 */ /* 0x000fe200078e33ff */
[----:B------:R-:W-:Y:S02]  /*1880*/  BSSY.RECONVERGENT B2, `(.L_x_77) ;  /* 0x0000037000027945 */ /* 0x000fe40003800200 */
[----:B------:R-:W-:-:S06]  /*1890*/  UIADD3 UR5, UPT, UPT, UR5, UR6, URZ ;  /* 0x0000000605057290 */ /* 0x000fcc000fffe0ff */
[----:B------:R-:W-:Y:S01]  /*18a0*/  IADD3 R2, PT, PT, R2, -UR5, R3 ;  /* 0x8000000502027c10 */ /* 0x000fe2000fffe003 */
[----:B0-----:R-:W-:Y:S01]  /*18b0*/  IMAD R3, R4, UR4, RZ ;  /* 0x0000000404037c24 */ /* 0x001fe2000f8e02ff */
[----:B------:R-:W-:-:S03]  /*18c0*/  MOV R4, R5 ;  /* 0x0000000500047202 */ /* 0x000fc60000000f00 */
[----:B------:R-:W-:-:S05]  /*18d0*/  IMAD R2, R3, -0x1000, R2 ;  /* 0xfffff00003027824 */ /* 0x000fca00078e0202 */
[C---:B------:R-:W-:Y:S02]  /*18e0*/  ISETP.GE.U32.AND P0, PT, R2.reuse, 0xf00, PT ;  /* 0x00000f000200780c */ /* 0x040fe40003f06070 */
[----:B------:R-:W-:-:S04]  /*18f0*/  LEA.HI R19, R2, 0x1, RZ, 0x18 ;  /* 0x0000000102137811 */ /* 0x000fc800078fc0ff */
[----:B------:R-:W-:-:S04]  /*1900*/  LOP3.LUT R21, R19, 0xf, RZ, 0xc0, !PT ;  /* 0x0000000f13157812 */ /* 0x000fc800078ec0ff */
[----:B------:R-:W-:-:S03]  /*1910*/  ISETP.NE.AND P1, PT, R21, RZ, PT ;  /* 0x000000ff1500720c */ /* 0x000fc60003f25270 */
[----:B------:R-:W-:Y:S10]  /*1920*/  @!P0 BRA `(.L_x_78) ;  /* 0x0000000000b08947 */ /* 0x000ff40003800000 */
[----:B------:R-:W-:Y:S01]  /*1930*/  LEA.HI R2, R0, 0x1, RZ, 0x18 ;  /* 0x0000000100027811 */ /* 0x000fe200078fc0ff */
[----:B------:R-:W-:-:S03]  /*1940*/  IMAD.MOV.U32 R4, RZ, RZ, R5 ;  /* 0x000000ffff047224 */ /* 0x000fc600078e0005 */
[----:B------:R-:W-:-:S04]  /*1950*/  LOP3.LUT R2, R2, 0x1fffff0, RZ, 0xc0, !PT ;  /* 0x01fffff002027812 */ /* 0x000fc800078ec0ff */
[----:B------:R-:W-:-:S07]  /*1960*/  IADD3 R8, PT, PT, -R2, RZ, RZ ;  /* 0x000000ff02087210 */ /* 0x000fce0007ffe1ff */
.L_x_79:
[----:B------:R-:W-:Y:S01]  /*1970*/  IMAD.MOV.U32 R2, RZ, RZ, R6 ;  /* 0x000000ffff027224 */ /* 0x000fe200078e0006 */
[----:B------:R-:W-:-:S05]  /*1980*/  MOV R3, R9 ;  /* 0x0000000900037202 */ /* 0x000fca0000000f00 */
[----:B------:R-:W2:Y:S04]  /*1990*/  LDG.E R18, desc[UR14][R2.64+-0x2000] ;  /* 0xffe0000e02127981 */ /* 0x000ea8000c1e1900 */
[----:B------:R-:W3:Y:S04]  /*19a0*/  LDG.E R17, desc[UR14][R2.64+-0x1c00] ;  /* 0xffe4000e02117981 */ /* 0x000ee8000c1e1900 */
        /* <DEDUP_REMOVED lines=14> */
[----:B------:R-:W-:-:S02]  /*1a90*/  VIADD R8, R8, 0x10 ;  /* 0x0000001008087836 */ /* 0x000fc40000000000 */
[----:B------:R-:W-:-:S03]  /*1aa0*/  VIADD R4, R4, 0x1000 ;  /* 0x0000100004047836 */ /* 0x000fc60000000000 */
[----:B------:R-:W-:Y:S01]  /*1ab0*/  ISETP.NE.AND P0, PT, R8, RZ, PT ;  /* 0x000000ff0800720c */ /* 0x000fe20003f05270 */
[----:B--2---:R-:W-:-:S04]  /*1ac0*/  FADD R18, R18, R7 ;  /* 0x0000000712127221 */ /* 0x004fc80000000000 */
        /* <DEDUP_REMOVED lines=13> */
[----:B------:R-:W-:-:S03]  /*1ba0*/  IADD3 R6, P2, PT, R2, 0x4000, RZ ;  /* 0x0000400002067810 */ /* 0x000fc60007f5e0ff */
[----:B------:R-:W-:Y:S01]  /*1bb0*/  FADD R10, R10, R9 ;  /* 0x000000090a0a7221 */ /* 0x000fe20000000000 */
[----:B------:R-:W-:-:S03]  /*1bc0*/  IADD3.X R9, PT, PT, RZ, R3, RZ, P2, !PT ;  /* 0x00000003ff097210 */ /* 0x000fc600017fe4ff */
[----:B------:R-:W-:Y:S01]  /*1bd0*/  FADD R7, R10, R5 ;  /* 0x000000050a077221 */ /* 0x000fe20000000000 */
[----:B------:R-:W-:Y:S06]  /*1be0*/  @P0 BRA `(.L_x_79) ;  /* 0xfffffffc00600947 */ /* 0x000fec000383ffff */
.L_x_78:
[----:B------:R-:W-:Y:S05]  /*1bf0*/  BSYNC.RECONVERGENT B2 ;  /* 0x0000000000027941 */ /* 0x000fea0003800200 */
.L_x_77:
[----:B------:R-:W-:Y:S05]  /*1c00*/  @!P1 BRA `(.L_x_76) ;  /* 0x0000000400009947 */ /* 0x000fea0003800000 */
[----:B------:R-:W-:Y:S01]  /*1c10*/  ISETP.GE.U32.AND P0, PT, R21, 0x8, PT ;  /* 0x000000081500780c */ /* 0x000fe20003f06070 */
[----:B------:R-:W-:Y:S01]  /*1c20*/  BSSY.RECONVERGENT B2, `(.L_x_80) ;  /* 0x0000019000027945 */ /* 0x000fe20003800200 */
[----:B------:R-:W-:-:S04]  /*1c30*/  LOP3.LUT R9, R19, 0x7, RZ, 0xc0, !PT ;  /* 0x0000000713097812 */ /* 0x000fc800078ec0ff */
[----:B------:R-:W-:-:S07]  /*1c40*/  ISETP.NE.AND P1, PT, R9, RZ, PT ;  /* 0x000000ff0900720c */ /* 0x000fce0003f25270 */
[----:B------:R-:W-:Y:S06]  /*1c50*/  @!P0 BRA `(.L_x_81) ;  /* 0x0000000000548947 */ /* 0x000fec0003800000 */
[----:B------:R-:W-:-:S04]  /*1c60*/  IADD3 R3, P0, PT, R4, UR8, RZ ;  /* 0x0000000804037c10 */ /* 0x000fc8000ff1e0ff */
[----:B------:R-:W-:Y:S02]  /*1c70*/  IADD3.X R6, PT, PT, RZ, UR9, RZ, P0, !PT ;  /* 0x00000009ff067c10 */ /* 0x000fe400087fe4ff */
[----:B------:R-:W-:-:S04]  /*1c80*/  LEA R2, P0, R3, UR12, 0x2 ;  /* 0x0000000c03027c11 */ /* 0x000fc8000f8010ff */
[----:B------:R-:W-:-:S05]  /*1c90*/  LEA.HI.X R3, R3, UR13, R6, 0x2, P0 ;  /* 0x0000000d03037c11 */ /* 0x000fca00080f1406 */
[----:B------:R-:W2:Y:S04]  /*1ca0*/  LDG.E R6, desc[UR14][R2.64] ;  /* 0x0000000e02067981 */ /* 0x000ea8000c1e1900 */
[----:B------:R-:W3:Y:S04]  /*1cb0*/  LDG.E R5, desc[UR14][R2.64+0x400] ;  /* 0x0004000e02057981 */ /* 0x000ee8000c1e1900 */
[----:B------:R-:W4:Y:S04]  /*1cc0*/  LDG.E R8, desc[UR14][R2.64+0x800] ;  /* 0x0008000e02087981 */ /* 0x000f28000c1e1900 */
[----:B------:R-:W5:Y:S04]  /*1cd0*/  LDG.E R10, desc[UR14][R2.64+0xc00] ;  /* 0x000c000e020a7981 */ /* 0x000f68000c1e1900 */
[----:B------:R-:W5:Y:S04]  /*1ce0*/  LDG.E R12, desc[UR14][R2.64+0x1000] ;  /* 0x0010000e020c7981 */ /* 0x000f68000c1e1900 */
[----:B------:R-:W5:Y:S04]  /*1cf0*/  LDG.E R14, desc[UR14][R2.64+0x1400] ;  /* 0x0014000e020e7981 */ /* 0x000f68000c1e1900 */
[----:B------:R-:W5:Y:S04]  /*1d00*/  LDG.E R16, desc[UR14][R2.64+0x1800] ;  /* 0x0018000e02107981 */ /* 0x000f68000c1e1900 */
[----:B------:R-:W5:Y:S01]  /*1d10*/  LDG.E R18, desc[UR14][R2.64+0x1c00] ;  /* 0x001c000e02127981 */ /* 0x000f62000c1e1900 */
[----:B------:R-:W-:-:S02]  /*1d20*/  VIADD R4, R4, 0x800 ;  /* 0x0000080004047836 */ /* 0x000fc40000000000 */
[----:B--2---:R-:W-:-:S04]  /*1d30*/  FADD R6, R7, R6 ;  /* 0x0000000607067221 */ /* 0x004fc80000000000 */
[----:B---3--:R-:W-:-:S04]  /*1d40*/  FADD R5, R6, R5 ;  /* 0x0000000506057221 */ /* 0x008fc80000000000 */
[----:B----4-:R-:W-:-:S04]  /*1d50*/  FADD R5, R5, R8 ;  /* 0x0000000805057221 */ /* 0x010fc80000000000 */
[----:B-----5:R-:W-:-:S04]  /*1d60*/  FADD R5, R5, R10 ;  /* 0x0000000a05057221 */ /* 0x020fc80000000000 */
[----:B------:R-:W-:-:S04]  /*1d70*/  FADD R5, R5, R12 ;  /* 0x0000000c05057221 */ /* 0x000fc80000000000 */
[----:B------:R-:W-:-:S04]  /*1d80*/  FADD R5, R5, R14 ;  /* 0x0000000e05057221 */ /* 0x000fc80000000000 */
[----:B------:R-:W-:-:S04]  /*1d90*/  FADD R5, R5, R16 ;  /* 0x0000001005057221 */ /* 0x000fc80000000000 */
[----:B------:R-:W-:-:S07]  /*1da0*/  FADD R7, R5, R18 ;  /* 0x0000001205077221 */ /* 0x000fce0000000000 */
.L_x_81:
[----:B------:R-:W-:Y:S05]  /*1db0*/  BSYNC.RECONVERGENT B2 ;  /* 0x0000000000027941 */ /* 0x000fea0003800200 */
.L_x_80:
[----:B------:R-:W-:Y:S05]  /*1dc0*/  @!P1 BRA `(.L_x_76) ;  /* 0x0000000000909947 */ /* 0x000fea0003800000 */
[----:B------:R-:W-:Y:S01]  /*1dd0*/  ISETP.GE.U32.AND P0, PT, R9, 0x4, PT ;  /* 0x000000040900780c */ /* 0x000fe20003f06070 */
[----:B------:R-:W-:Y:S01]  /*1de0*/  BSSY.RECONVERGENT B2, `(.L_x_82) ;  /* 0x0000010000027945 */ /* 0x000fe20003800200 */
[----:B------:R-:W-:-:S11]  /*1df0*/  LOP3.LUT P1, RZ, R19, 0x3, RZ, 0xc0, !PT ;  /* 0x0000000313ff7812 */ /* 0x000fd6000782c0ff */
[----:B------:R-:W-:Y:S05]  /*1e00*/  @!P0 BRA `(.L_x_83) ;  /* 0x0000000000348947 */ /* 0x000fea0003800000 */
[----:B------:R-:W-:-:S04]  /*1e10*/  IADD3 R3, P0, PT, R4, UR8, RZ ;  /* 0x0000000804037c10 */ /* 0x000fc8000ff1e0ff */
[----:B------:R-:W-:Y:S02]  /*1e20*/  IADD3.X R6, PT, PT, RZ, UR9, RZ, P0, !PT ;  /* 0x00000009ff067c10 */ /* 0x000fe400087fe4ff */
[----:B------:R-:W-:-:S04]  /*1e30*/  LEA R2, P0, R3, UR12, 0x2 ;  /* 0x0000000c03027c11 */ /* 0x000fc8000f8010ff */
[----:B------:R-:W-:-:S05]  /*1e40*/  LEA.HI.X R3, R3, UR13, R6, 0x2, P0 ;  /* 0x0000000d03037c11 */ /* 0x000fca00080f1406 */
[----:B------:R-:W2:Y:S04]  /*1e50*/  LDG.E R6, desc[UR14][R2.64] ;  /* 0x0000000e02067981 */ /* 0x000ea8000c1e1900 */
[----:B------:R-:W3:Y:S04]  /*1e60*/  LDG.E R5, desc[UR14][R2.64+0x400] ;  /* 0x0004000e02057981 */ /* 0x000ee8000c1e1900 */
[----:B------:R-:W4:Y:S04]  /*1e70*/  LDG.E R8, desc[UR14][R2.64+0x800] ;  /* 0x0008000e02087981 */ /* 0x000f28000c1e1900 */
[----:B------:R-:W5:Y:S01]  /*1e80*/  LDG.E R10, desc[UR14][R2.64+0xc00] ;  /* 0x000c000e020a7981 */ /* 0x000f62000c1e1900 */
[----:B------:R-:W-:-:S02]  /*1e90*/  VIADD R4, R4, 0x400 ;  /* 0x0000040004047836 */ /* 0x000fc40000000000 */
[----:B--2---:R-:W-:-:S04]  /*1ea0*/  FADD R6, R7, R6 ;  /* 0x0000000607067221 */ /* 0x004fc80000000000 */
[----:B---3--:R-:W-:-:S04]  /*1eb0*/  FADD R5, R6, R5 ;  /* 0x0000000506057221 */ /* 0x008fc80000000000 */
[----:B----4-:R-:W-:-:S04]  /*1ec0*/  FADD R5, R5, R8 ;  /* 0x0000000805057221 */ /* 0x010fc80000000000 */
[----:B-----5:R-:W-:-:S07]  /*1ed0*/  FADD R7, R5, R10 ;  /* 0x0000000a05077221 */ /* 0x020fce0000000000 */
.L_x_83:
[----:B------:R-:W-:Y:S05]  /*1ee0*/  BSYNC.RECONVERGENT B2 ;  /* 0x0000000000027941 */ /* 0x000fea0003800200 */
.L_x_82:
[----:B------:R-:W-:Y:S05]  /*1ef0*/  @!P1 BRA `(.L_x_76) ;  /* 0x0000000000449947 */ /* 0x000fea0003800000 */
[----:B------:R-:W-:Y:S02]  /*1f00*/  LOP3.LUT R0, R0, 0xffff, RZ, 0xc0, !PT ;  /* 0x0000ffff00007812 */ /* 0x000fe400078ec0ff */
[----:B------:R-:W-:Y:S02]  /*1f10*/  IADD3 R5, P0, PT, R4, UR10, RZ ;  /* 0x0000000a04057c10 */ /* 0x000fe4000ff1e0ff */
[----:B------:R-:W-:Y:S02]  /*1f20*/  LEA.HI R0, R0, 0x1, RZ, 0x18 ;  /* 0x0000000100007811 */ /* 0x000fe400078fc0ff */
[----:B------:R-:W-:Y:S02]  /*1f30*/  LEA R4, P1, R5, UR12, 0x2 ;  /* 0x0000000c05047c11 */ /* 0x000fe4000f8210ff */
[----:B------:R-:W-:Y:S02]  /*1f40*/  LOP3.LUT R0, R0, 0x3, RZ, 0xc0, !PT ;  /* 0x0000000300007812 */ /* 0x000fe400078ec0ff */
[----:B------:R-:W-:-:S03]  /*1f50*/  IADD3.X R2, PT, PT, RZ, UR7, RZ, P0, !PT ;  /* 0x00000007ff027c10 */ /* 0x000fc600087fe4ff */
[----:B------:R-:W-:Y:S01]  /*1f60*/  IMAD.MOV R0, RZ, RZ, -R0 ;  /* 0x000000ffff007224 */ /* 0x000fe200078e0a00 */
[----:B------:R-:W-:-:S07]  /*1f70*/  LEA.HI.X R5, R5, UR13, R2, 0x2, P1 ;  /* 0x0000000d05057c11 */ /* 0x000fce00088f1402 */
.L_x_84:
[----:B------:R-:W-:Y:S01]  /*1f80*/  MOV R2, R4 ;  /* 0x0000000400027202 */ /* 0x000fe20000000f00 */
[----:B------:R-:W-:-:S05]  /*1f90*/  IMAD.MOV.U32 R3, RZ, RZ, R5 ;  /* 0x000000ffff037224 */ /* 0x000fca00078e0005 */
[----:B------:R-:W2:Y:S01]  /*1fa0*/  LDG.E R2, desc[UR14][R2.64] ;  /* 0x0000000e02027981 */ /* 0x000ea2000c1e1900 */
[----:B------:R-:W-:Y:S02]  /*1fb0*/  IADD3 R0, PT, PT, R0, 0x1, RZ ;  /* 0x0000000100007810 */ /* 0x000fe40007ffe0ff */
[----:B------:R-:W-:Y:S02]  /*1fc0*/  IADD3 R4, P1, PT, R4, 0x400, RZ ;  /* 0x0000040004047810 */ /* 0x000fe40007f3e0ff */
[----:B------:R-:W-:-:S03]  /*1fd0*/  ISETP.NE.AND P0, PT, R0, RZ, PT ;  /* 0x000000ff0000720c */ /* 0x000fc60003f05270 */
[----:B------:R-:W-:Y:S02]  /*1fe0*/  IMAD.X R5, RZ, RZ, R5, P1 ;  /* 0x000000ffff057224 */ /* 0x000fe400008e0605 */
[----:B--2---:R-:W-:-:S08]  /*1ff0*/  FADD R7, R2, R7 ;  /* 0x0000000702077221 */ /* 0x004fd00000000000 */
[----:B------:R-:W-:Y:S05]  /*2000*/  @P0 BRA `(.L_x_84) ;  /* 0xfffffffc00dc0947 */ /* 0x000fea000383ffff */
.L_x_76:
[----:B------:R-:W-:Y:S05]  /*2010*/  BSYNC.RECONVERGENT B1 ;  /* 0x0000000000017941 */ /* 0x000fea0003800200 */
.L_x_73:
[----:B------:R-:W0:Y:S01]  /*2020*/  S2R R6, SR_LANEID ;  /* 0x0000000000067919 */ /* 0x000e220000000000 */
[----:B------:R-:W1:Y:S01]  /*2030*/  SHFL.DOWN PT, R0, R7, 0x1, 0x1f ;  /* 0x08201f0007007f89 */ /* 0x000e6200000e0000 */
[----:B------:R-:W2:Y:S01]  /*2040*/  S2R R5, SR_TID.X ;  /* 0x0000000000057919 */ /* 0x000ea20000002100 */
[C---:B0-----:R-:W-:Y:S02]  /*2050*/  ISETP.GT.AND P0, PT, R6.reuse, 0x1e, PT ;  /* 0x0000001e0600780c */ /* 0x041fe40003f04270 */
[----:B------:R-:W-:-:S11]  /*2060*/  ISETP.NE.AND P1, PT, R6, RZ, PT ;  /* 0x000000ff0600720c */ /* 0x000fd60003f25270 */
[----:B-1----:R-:W-:Y:S01]  /*2070*/  @!P0 FADD R7, R0, R7 ;  /* 0x0000000700078221 */ /* 0x002fe20000000000 */
[----:B------:R-:W-:Y:S01]  /*2080*/  ISETP.GT.AND P0, PT, R6, 0x1d, PT ;  /* 0x0000001d0600780c */ /* 0x000fe20003f04270 */
[----:B------:R-:W0:Y:S01]  /*2090*/  @!P1 S2R R4, SR_CgaCtaId ;  /* 0x0000000000049919 */ /* 0x000e220000008800 */
[----:B------:R-:W-:Y:S02]  /*20a0*/  @!P1 MOV R3, 0x400 ;  /* 0x0000040000039802 */ /* 0x000fe40000000f00 */
[----:B--2---:R-:W-:Y:S01]  /*20b0*/  @!P1 SHF.R.U32.HI R2, RZ, 0x3, R5 ;  /* 0x00000003ff029819 */ /* 0x004fe20000011605 */
        /* <DEDUP_REMOVED lines=31> */
[----:B------:R-:W-:-:S07]  /*22b0*/  FADD R9, R2, R3 ;  /* 0x0000000302097221 */ /* 0x000fce0000000000 */
.L_x_72:
[----:B------:R-:W-:Y:S05]  /*22c0*/  BSYNC.RECONVERGENT B0 ;  /* 0x0000000000007941 */ /* 0x000fea0003800200 */
.L_x_57:
[----:B------:R-:W-:Y:S05]  /*22d0*/  @P0 EXIT ;  /* 0x000000000000094d */ /* 0x000fea0003800000 */
[----:B------:R-:W3:Y:S02]  /*22e0*/  LDCU.64 UR4, c[0x0][0x388] ;  /* 0x00007100ff0477ac */ /* 0x000ee40008000a00 */
[----:B---3--:R-:W-:-:S06]  /*22f0*/  UIMAD.WIDE.U32 UR4, UR16, 0x4, UR4 ;  /* 0x00000004100478a5 */ /* 0x008fcc000f8e0004 */
[----:B------:R-:W-:Y:S01]  /*2300*/  IMAD.U32 R2, RZ, RZ, UR4 ;  /* 0x00000004ff027e24 */ /* 0x000fe2000f8e00ff */
[----:B0-2---:R-:W-:-:S05]  /*2310*/  MOV R3, UR5 ;  /* 0x0000000500037c02 */ /* 0x005fca0008000f00 */
[----:B------:R-:W-:Y:S01]  /*2320*/  STG.E desc[UR14][R2.64], R9 ;  /* 0x0000000902007986 */ /* 0x000fe2000c10190e */
[----:B------:R-:W-:Y:S05]  /*2330*/  EXIT ;  /* 0x000000000000794d */ /* 0x000fea0003800000 */
.L_x_85:
        /* <DEDUP_REMOVED lines=12> */
.L_x_254:


//--------------------- .text._ZN3cub18CUB_300001_SM_10006detail6reduce28DeviceReduceSingleTileKernelINS2_10policy_hubIfyN4cuda3std3__44plusIfEEE10Policy1000EN6thrust24THRUST_300001_SM_1000_NS6detail15normal_iteratorINSD_10device_ptrIfEEEEPfyS9_ffNS7_10__identityEEEvT0_T1_T2_T3_T4_T6_ --------------------------
	.section	.text._ZN3cub18CUB_300001_SM_10006detail6reduce28DeviceReduceSingleTileKernelINS2_10policy_hubIfyN4cuda3std3__44plusIfEEE10Policy1000EN6thrust24THRUST_300001_SM_1000_NS6detail15normal_iteratorINSD_10device_ptrIfEEEEPfyS9_ffNS7_10__identityEEEvT0_T1_T2_T3_T4_T6_,"ax",@progbits
	.align	128
        .global         _ZN3cub18CUB_300001_SM_10006detail6reduce28DeviceReduceSingleTileKernelINS2_10policy_hubIfyN4cuda3std3__44plusIfEEE10Policy1000EN6thrust24THRUST_300001_SM_1000_NS6detail15normal_iteratorINSD_10device_ptrIfEEEEPfyS9_ffNS7_10__identityEEEvT0_T1_T2_T3_T4_T6_
        .type           _ZN3cub18CUB_300001_SM_10006detail6reduce28DeviceReduceSingleTileKernelINS2_10policy_hubIfyN4cuda3std3__44plusIfEEE10Policy1000EN6thrust24THRUST_300001_SM_1000_NS6detail15normal_iteratorINSD_10device_ptrIfEEEEPfyS9_ffNS7_10__identityEEEvT0_T1_T2_T3_T4_T6_,@function
        .size           _ZN3cub18CUB_300001_SM_10006detail6reduce28DeviceReduceSingleTileKernelINS2_10policy_hubIfyN4cuda3std3__44plusIfEEE10Policy1000EN6thrust24THRUST_300001_SM_1000_NS6detail15normal_iteratorINSD_10device_ptrIfEEEEPfyS9_ffNS7_10__identityEEEvT0_T1_T2_T3_T4_T6_,(.L_x_255 - _ZN3cub18CUB_300001_SM_10006detail6reduce28DeviceReduceSingleTileKernelINS2_10policy_hubIfyN4cuda3std3__44plusIfEEE10Policy1000EN6thrust24THRUST_300001_SM_1000_NS6detail15normal_iteratorINSD_10device_ptrIfEEEEPfyS9_ffNS7_10__identityEEEvT0_T1_T2_T3_T4_T6_)
        .other          _ZN3cub18CUB_300001_SM_10006detail6reduce28DeviceReduceSingleTileKernelINS2_10policy_hubIfyN4cuda3std3__44plusIfEEE10Policy1000EN6thrust24THRUST_300001_SM_1000_NS6detail15normal_iteratorINSD_10device_ptrIfEEEEPfyS9_ffNS7_10__identityEEEvT0_T1_T2_T3_T4_T6_,@"STO_CUDA_ENTRY STV_DEFAULT"
_ZN3cub18CUB_300001_SM_10006detail6reduce28DeviceReduceSingleTileKernelINS2_10policy_hubIfyN4cuda3std3__44plusIfEEE10Policy1000EN6thrust24THRUST_300001_SM_1000_NS6detail15normal_iteratorINSD_10device_ptrIfEEEEPfyS9_ffNS7_10__identityEEEvT0_T1_T2_T3_T4_T6_:
.text._ZN3cub18CUB_300001_SM_10006detail6reduce28DeviceReduceSingleTileKernelINS2_10policy_hubIfyN4cuda3std3__44plusIfEEE10Policy1000EN6thrust24THRUST_300001_SM_1000_NS6detail15normal_iteratorINSD_10device_ptrIfEEEEPfyS9_ffNS7_10__identityEEEvT0_T1_T2_T3_T4_T6_:
[----:B------:R-:W-:Y:S01]  /*0000*/  LDC R1, c[0x0][0x37c] ;  /* 0x0000df00ff017b82 */ /* 0x000fe20000000800 */
[----:B------:R-:W0:Y:S01]  /*0010*/  LDCU.64 UR4, c[0x0][0x390] ;  /* 0x00007200ff0477ac */ /* 0x000e220008000a00 */
[----:B------:R-:W1:Y:S01]  /*0020*/  LDCU.64 UR6, c[0x0][0x358] ;  /* 0x00006b00ff0677ac */ /* 0x000e620008000a00 */
[----:B0-----:R-:W-:Y:S01]  /*0030*/  MOV R4, UR4 ;  /* 0x0000000400047c02 */ /* 0x001fe20008000f00 */
[----:B------:R-:W-:-:S03]  /*0040*/  IMAD.U32 R0, RZ, RZ, UR5 ;  /* 0x00000005ff007e24 */ /* 0x000fc6000f8e00ff */
[----:B------:R-:W-:-:S04]  /*0050*/  ISETP.NE.U32.AND P0, PT, R4, RZ, PT ;  /* 0x000000ff0400720c */ /* 0x000fc80003f05070 */
[----:B------:R-:W-:-:S13]  /*0060*/  ISETP.NE.AND.EX P0, PT, R0, RZ, PT, P0 ;  /* 0x000000ff0000720c */ /* 0x000fda0003f05300 */
        /* <DEDUP_REMOVED lines=8> */
.L_x_86:
[----:B------:R-:W-:Y:S01]  /*00f0*/  ISETP.GT.U32.AND P0, PT, R4, 0xfff, PT ;  /* 0x00000fff0400780c */ /* 0x000fe20003f04070 */
[----:B------:R-:W-:Y:S03]  /*0100*/  BSSY.RECONVERGENT B0, `(.L_x_87) ;  /* 0x00001f3000007945 */ /* 0x000fe60003800200 */
[----:B------:R-:W-:-:S13]  /*0110*/  ISETP.GT.U32.AND.EX P0, PT, R0, RZ, PT, P0 ;  /* 0x000000ff0000720c */ /* 0x000fda0003f04100 */
[----:B------:R-:W-:Y:S05]  /*0120*/  @P0 BRA `(.L_x_88) ;  /* 0x0000000c00ac0947 */ /* 0x000fea0003800000 */
[----:B------:R-:W0:Y:S01]  /*0130*/  S2R R5, SR_TID.X ;  /* 0x0000000000057919 */ /* 0x000e220000002100 */
[----:B------:R-:W-:Y:S01]  /*0140*/  BSSY.RECONVERGENT B1, `(.L_x_89) ;  /* 0x0000009000017945 */ /* 0x000fe20003800200 */
[----:B------:R-:W-:Y:S01]  /*0150*/  HFMA2 R6, -RZ, RZ, 0, 0 ;  /* 0x00000000ff067431 */ /* 0x000fe200000001ff */
[----:B0-----:R-:W-:Y:S01]  /*0160*/  ISETP.GE.U32.AND P0, PT, R5, R4, PT ;  /* 0x000000040500720c */ /* 0x001fe20003f06070 */
[----:B------:R-:W-:-:S12]  /*0170*/  IMAD.MOV.U32 R7, RZ, RZ, R5 ;  /* 0x000000ffff077224 */ /* 0x000fd800078e0005 */
[----:B------:R-:W-:Y:S05]  /*0180*/  @P0 BRA `(.L_x_90) ;  /* 0x0000000000100947 */ /* 0x000fea0003800000 */
[----:B------:R-:W0:Y:S02]  /*0190*/  LDC.64 R2, c[0x0][0x380] ;  /* 0x0000e000ff027b82 */ /* 0x000e240000000a00 */
[----:B0-----:R-:W-:-:S05]  /*01a0*/  IMAD.WIDE.U32 R2, R5, 0x4, R2 ;  /* 0x0000000405027825 */ /* 0x001fca00078e0002 */
[----:B------:R0:W5:Y:S01]  /*01b0*/  LDG.E R6, desc[UR6][R2.64] ;  /* 0x0000000602067981 */ /* 0x000162000c1e1900 */
[----:B------:R-:W-:-:S07]  /*01c0*/  IADD3 R7, PT, PT, R5, 0x100, RZ ;  /* 0x0000010005077810 */ /* 0x000fce0007ffe0ff */
.L_x_90:
[----:B------:R-:W-:Y:S05]  /*01d0*/  BSYNC.RECONVERGENT B1 ;  /* 0x0000000000017941 */ /* 0x000fea0003800200 */
.L_x_89:
[----:B------:R-:W-:Y:S01]  /*01e0*/  ISETP.GE.U32.AND P0, PT, R7, R4, PT ;  /* 0x000000040700720c */ /* 0x000fe20003f06070 */
[----:B------:R-:W-:-:S12]  /*01f0*/  BSSY.RECONVERGENT B1, `(.L_x_91) ;  /* 0x000006d000017945 */ /* 0x000fd80003800200 */
[----:B------:R-:W-:Y:S05]  /*0200*/  @P0 BRA `(.L_x_92) ;  /* 0x0000000400ac0947 */ /* 0x000fea0003800000 */
[----:B0-----:R-:W-:Y:S01]  /*0210*/  LOP3.LUT R3, RZ, R7, RZ, 0x33, !PT ;  /* 0x00000007ff037212 */ /* 0x001fe200078e33ff */
[----:B------:R-:W-:Y:S04]  /*0220*/  BSSY.RECONVERGENT B2, `(.L_x_93) ;  /* 0x0000033000027945 */ /* 0x000fe80003800200 */
[----:B------:R-:W-:-:S05]  /*0230*/  IMAD.IADD R3, R3, 0x1, R4 ;  /* 0x0000000103037824 */ /* 0x000fca00078e0204 */
[C---:B------:R-:W-:Y:S02]  /*0240*/  ISETP.GE.U32.AND P0, PT, R3.reuse, 0xf00, PT ;  /* 0x00000f000300780c */ /* 0x040fe40003f06070 */
[----:B------:R-:W-:-:S04]  /*0250*/  LEA.HI R8, R3, 0x1, RZ, 0x18 ;  /* 0x0000000103087811 */ /* 0x000fc800078fc0ff */
[----:B------:R-:W-:-:S04]  /*0260*/  LOP3.LUT R22, R8, 0xf, RZ, 0xc0, !PT ;  /* 0x0000000f08167812 */ /* 0x000fc800078ec0ff */
[----:B------:R-:W-:-:S03]  /*0270*/  ISETP.NE.AND P1, PT, R22, RZ, PT ;  /* 0x000000ff1600720c */ /* 0x000fc60003f25270 */
[----:B------:R-:W-:Y:S10]  /*0280*/  @!P0 BRA `(.L_x_94) ;  /* 0x0000000000b08947 */ /* 0x000ff40003800000 */
[----:B------:R-:W0:Y:S01]  /*0290*/  LDC.64 R2, c[0x0][0x380] ;  /* 0x0000e000ff027b82 */ /* 0x000e220000000a00 */
[----:B------:R-:W-:-:S04]  /*02a0*/  LOP3.LUT R9, R8, 0x1fffff0, RZ, 0xc0, !PT ;  /* 0x01fffff008097812 */ /* 0x000fc800078ec0ff */
[----:B------:R-:W-:Y:S01]  /*02b0*/  IADD3 R9, PT, PT, -R9, RZ, RZ ;  /* 0x000000ff09097210 */ /* 0x000fe20007ffe1ff */
[----:B0-----:R-:W-:-:S03]  /*02c0*/  IMAD.WIDE.U32 R2, R7, 0x4, R2 ;  /* 0x0000000407027825 */ /* 0x001fc600078e0002 */
[----:B------:R-:W-:-:S05]  /*02d0*/  IADD3 R2, P0, PT, R2, 0x2000, RZ ;  /* 0x0000200002027810 */ /* 0x000fca0007f1e0ff */
[----:B------:R-:W-:-:S08]  /*02e0*/  IMAD.X R3, RZ, RZ, R3, P0 ;  /* 0x000000ffff037224 */ /* 0x000fd000000e0603 */
.L_x_95:
        /* <DEDUP_REMOVED lines=38> */
.L_x_94:
[----:B------:R-:W-:Y:S05]  /*0550*/  BSYNC.RECONVERGENT B2 ;  /* 0x0000000000027941 */ /* 0x000fea0003800200 */
.L_x_93:
[----:B------:R-:W-:Y:S05]  /*0560*/  @!P1 BRA `(.L_x_92) ;  /* 0x0000000000d49947 */ /* 0x000fea0003800000 */
[----:B------:R-:W-:Y:S01]  /*0570*/  ISETP.GE.U32.AND P0, PT, R22, 0x8, PT ;  /* 0x000000081600780c */ /* 0x000fe20003f06070 */
[----:B------:R-:W-:Y:S01]  /*0580*/  BSSY.RECONVERGENT B2, `(.L_x_96) ;  /* 0x0000017000027945 */ /* 0x000fe20003800200 */
[----:B------:R-:W-:-:S04]  /*0590*/  LOP3.LUT R11, R8, 0x7, RZ, 0xc0, !PT ;  /* 0x00000007080b7812 */ /* 0x000fc800078ec0ff */
[----:B------:R-:W-:-:S07]  /*05a0*/  ISETP.NE.AND P1, PT, R11, RZ, PT ;  /* 0x000000ff0b00720c */ /* 0x000fce0003f25270 */
[----:B------:R-:W-:Y:S06]  /*05b0*/  @!P0 BRA `(.L_x_97) ;  /* 0x00000000004c8947 */ /* 0x000fec0003800000 */
[----:B------:R-:W0:Y:S02]  /*05c0*/  LDC.64 R2, c[0x0][0x380] ;  /* 0x0000e000ff027b82 */ /* 0x000e240000000a00 */
[----:B0-----:R-:W-:-:S05]  /*05d0*/  IMAD.WIDE R2, R7, 0x4, R2 ;  /* 0x0000000407027825 */ /* 0x001fca00078e0202 */
        /* <DEDUP_REMOVED lines=17> */
.L_x_97:
[----:B------:R-:W-:Y:S05]  /*06f0*/  BSYNC.RECONVERGENT B2 ;  /* 0x0000000000027941 */ /* 0x000fea0003800200 */
.L_x_96:
        /* <DEDUP_REMOVED lines=17> */
.L_x_99:
[----:B------:R-:W-:Y:S05]  /*0810*/  BSYNC.RECONVERGENT B2 ;  /* 0x0000000000027941 */ /* 0x000fea0003800200 */
.L_x_98:
[----:B------:R-:W-:Y:S05]  /*0820*/  @!P1 BRA `(.L_x_92) ;  /* 0x0000000000249947 */ /* 0x000fea0003800000 */
[----:B------:R-:W0:Y:S01]  /*0830*/  LDC.64 R8, c[0x0][0x380] ;  /* 0x0000e000ff087b82 */ /* 0x000e220000000a00 */
[----:B------:R-:W-:-:S07]  /*0840*/  IMAD.MOV R10, RZ, RZ, -R10 ;  /* 0x000000ffff0a7224 */ /* 0x000fce00078e0a0a */
.L_x_100:
[----:B0-----:R-:W-:-:S06]  /*0850*/  IMAD.WIDE R2, R7, 0x4, R8 ;  /* 0x0000000407027825 */ /* 0x001fcc00078e0208 */
[----:B------:R-:W2:Y:S01]  /*0860*/  LDG.E R3, desc[UR6][R2.64] ;  /* 0x0000000602037981 */ /* 0x000ea2000c1e1900 */
[----:B------:R-:W-:Y:S01]  /*0870*/  IADD3 R10, PT, PT, R10, 0x1, RZ ;  /* 0x000000010a0a7810 */ /* 0x000fe20007ffe0ff */
[----:B------:R-:W-:-:S03]  /*0880*/  VIADD R7, R7, 0x100 ;  /* 0x0000010007077836 */ /* 0x000fc60000000000 */
[----:B------:R-:W-:Y:S01]  /*0890*/  ISETP.NE.AND P0, PT, R10, RZ, PT ;  /* 0x000000ff0a00720c */ /* 0x000fe20003f05270 */
[----:B--2--5:R-:W-:-:S12]  /*08a0*/  FADD R6, R3, R6 ;  /* 0x0000000603067221 */ /* 0x024fd80000000000 */
[----:B------:R-:W-:Y:S05]  /*08b0*/  @P0 BRA `(.L_x_100) ;  /* 0xfffffffc00e40947 */ /* 0x000fea000383ffff */
.L_x_92:
[----:B------:R-:W-:Y:S05]  /*08c0*/  BSYNC.RECONVERGENT B1 ;  /* 0x0000000000017941 */ /* 0x000fea0003800200 */
.L_x_91:
[----:B------:R-:W-:Y:S02]  /*08d0*/  ISETP.GE.U32.AND P0, PT, R4, 0x100, PT ;  /* 0x000001000400780c */ /* 0x000fe40003f06070 */
[----:B-----5:R-:W-:Y:S02]  /*08e0*/  MOV R9, R6 ;  /* 0x0000000600097202 */ /* 0x020fe40000000f00 */
[----:B------:R-:W-:-:S13]  /*08f0*/  ISETP.GE.U32.AND.EX P0, PT, R0, RZ, PT, P0 ;  /* 0x000000ff0000720c */ /* 0x000fda0003f06100 */
[----:B------:R-:W-:Y:S05]  /*0900*/  @!P0 BRA `(.L_x_101) ;  /* 0x0000000000ac8947 */ /* 0x000fea0003800000 */
[----:B------:R-:W1:Y:S01]  /*0910*/  S2R R6, SR_LANEID ;  /* 0x0000000000067919 */ /* 0x000e620000000000 */
[----:B------:R-:W-:Y:S01]  /*0920*/  ISETP.NE.AND P5, PT, R5, RZ, PT ;  /* 0x000000ff0500720c */ /* 0x000fe20003fa5270 */
        /* <DEDUP_REMOVED lines=14> */
[----:B-1----:R-:W-:-:S05]  /*0a10*/  @!P1 LEA R7, R7, R4, 0x18 ;  /* 0x0000000407079211 */ /* 0x002fca00078ec0ff */
[----:B------:R-:W-:-:S03]  /*0a20*/  @!P1 IMAD.IADD R2, R2, 0x1, R7 ;  /* 0x0000000102029824 */ /* 0x000fc600078e0207 */
[----:B0-----:R-:W-:Y:S01]  /*0a30*/  @!P0 FADD R0, R0, R3 ;  /* 0x0000000300008221 */ /* 0x001fe20000000000 */
[----:B------:R-:W-:-:S04]  /*0a40*/  ISETP.GT.AND P0, PT, R6, 0x17, PT ;  /* 0x000000170600780c */ /* 0x000fc80003f04270 */
[----:B------:R-:W0:Y:S09]  /*0a50*/  SHFL.DOWN PT, R3, R0, 0x8, 0x1f ;  /* 0x09001f0000037f89 */ /* 0x000e3200000e0000 */
[----:B0-----:R-:W-:Y:S01]  /*0a60*/  @!P0 FADD R0, R0, R3 ;  /* 0x0000000300008221 */ /* 0x001fe20000000000 */
[----:B------:R-:W-:-:S04]  /*0a70*/  ISETP.GT.AND P0, PT, R6, 0xf, PT ;  /* 0x0000000f0600780c */ /* 0x000fc80003f04270 */
[----:B------:R-:W0:Y:S02]  /*0a80*/  SHFL.DOWN PT, R3, R0, 0x10, 0x1f ;  /* 0x0a001f0000037f89 */ /* 0x000e2400000e0000 */
[----:B0-----:R-:W-:-:S05]  /*0a90*/  FADD R3, R0, R3 ;  /* 0x0000000300037221 */ /* 0x001fca0000000000 */
[----:B------:R1:W-:Y:S01]  /*0aa0*/  @!P1 STS [R2+0x8], R3 ;  /* 0x0000080302009388 */ /* 0x0003e20000000800 */
[----:B------:R-:W-:Y:S01]  /*0ab0*/  FSEL R8, R0, R3, P0 ;  /* 0x0000000300087208 */ /* 0x000fe20000000000 */
[----:B------:R-:W-:Y:S06]  /*0ac0*/  BAR.SYNC.DEFER_BLOCKING 0x0 ;  /* 0x0000000000007b1d */ /* 0x000fec0000010000 */
[----:B------:R-:W-:Y:S05]  /*0ad0*/  @P5 BRA `(.L_x_102) ;  /* 0x0000001400545947 */ /* 0x000fea0003800000 */
[----:B------:R-:W0:Y:S01]  /*0ae0*/  S2UR UR5, SR_CgaCtaId ;  /* 0x00000000000579c3 */ /* 0x000e220000008800 */
[----:B------:R-:W-:Y:S02]  /*0af0*/  UMOV UR4, 0x400 ;  /* 0x0000040000047882 */ /* 0x000fe40000000000 */
[----:B0-----:R-:W-:-:S09]  /*0b00*/  ULEA UR4, UR5, UR4, 0x18 ;  /* 0x0000000405047291 */ /* 0x001fd2000f8ec0ff */
[----:B-1----:R-:W0:Y:S04]  /*0b10*/  LDS R3, [UR4+0xc] ;  /* 0x00000c04ff037984 */ /* 0x002e280008000800 */
        /* <DEDUP_REMOVED lines=10> */
.L_x_101:
[----:B------:R-:W1:Y:S01]  /*0bc0*/  S2R R8, SR_LANEID ;  /* 0x0000000000087919 */ /* 0x000e620000000000 */
[C---:B0-----:R-:W-:Y:S02]  /*0bd0*/  LOP3.LUT R2, R5.reuse, 0x3e0, RZ, 0xc0, !PT ;  /* 0x000003e005027812 */ /* 0x041fe400078ec0ff */
[----:B------:R-:W-:Y:S02]  /*0be0*/  ISETP.NE.AND P5, PT, R5, RZ, PT ;  /* 0x000000ff0500720c */ /* 0x000fe40003fa5270 */
[----:B------:R-:W-:Y:S02]  /*0bf0*/  LOP3.LUT R7, RZ, R2, RZ, 0x33, !PT ;  /* 0x00000002ff077212 */ /* 0x000fe400078e33ff */
[----:B------:R-:W-:-:S03]  /*0c00*/  IADD3 R3, PT, PT, R2, 0x20, RZ ;  /* 0x0000002002037810 */ /* 0x000fc60007ffe0ff */
[----:B------:R-:W-:Y:S01]  /*0c10*/  IMAD.IADD R7, R7, 0x1, R4 ;  /* 0x0000000107077824 */ /* 0x000fe200078e0204 */
[----:B------:R-:W-:-:S04]  /*0c20*/  ISETP.GT.U32.AND P0, PT, R3, R4, PT ;  /* 0x000000040300720c */ /* 0x000fc80003f04070 */
[----:B------:R-:W-:-:S05]  /*0c30*/  SEL R7, R7, 0x1f, P0 ;  /* 0x0000001f07077807 */ /* 0x000fca0000000000 */
[----:B------:R-:W0:Y:S01]  /*0c40*/  SHFL.DOWN PT, R2, R9, 0x1, R7 ;  /* 0x0820000009027989 */ /* 0x000e2200000e0007 */
[C---:B-1----:R-:W-:Y:S02]  /*0c50*/  ISETP.GE.AND P0, PT, R8.reuse, R7, PT ;  /* 0x000000070800720c */ /* 0x042fe40003f06270 */
[C---:B------:R-:W-:Y:S02]  /*0c60*/  IADD3 R6, PT, PT, R8.reuse, 0x2, RZ ;  /* 0x0000000208067810 */ /* 0x040fe40007ffe0ff */
[----:B------:R-:W-:-:S09]  /*0c70*/  ISETP.NE.AND P1, PT, R8, RZ, PT ;  /* 0x000000ff0800720c */ /* 0x000fd20003f25270 */
[----:B0-----:R-:W-:Y:S01]  /*0c80*/  @!P0 FADD R9, R2, R9 ;  /* 0x0000000902098221 */ /* 0x001fe20000000000 */
[----:B------:R-:W-:Y:S01]  /*0c90*/  ISETP.GT.AND P0, PT, R6, R7, PT ;  /* 0x000000070600720c */ /* 0x000fe20003f04270 */
[----:B------:R-:W-:Y:S02]  /*0ca0*/  VIADD R6, R8, 0x4 ;  /* 0x0000000408067836 */ /* 0x000fe40000000000 */
[----:B------:R-:W0:Y:S01]  /*0cb0*/  @!P1 S2R R11, SR_CgaCtaId ;  /* 0x00000000000b9919 */ /* 0x000e220000008800 */
[----:B------:R-:W-:Y:S01]  /*0cc0*/  @!P1 SHF.R.U32.HI R3, RZ, 0x3, R5 ;  /* 0x00000003ff039819 */ /* 0x000fe20000011605 */
[----:B------:R-:W1:Y:S03]  /*0cd0*/  SHFL.DOWN PT, R2, R9, 0x2, R7 ;  /* 0x0840000009027989 */ /* 0x000e6600000e0007 */
[----:B------:R-:W-:-:S05]  /*0ce0*/  @!P1 LOP3.LUT R3, R3, 0x7c, RZ, 0xc0, !PT ;  /* 0x0000007c03039812 */ /* 0x000fca00078ec0ff */
[----:B-1----:R-:W-:Y:S01]  /*0cf0*/  @!P0 FADD R9, R9, R2 ;  /* 0x0000000209098221 */ /* 0x002fe20000000000 */
[-C--:B------:R-:W-:Y:S02]  /*0d00*/  ISETP.GT.AND P0, PT, R6, R7.reuse, PT ;  /* 0x000000070600720c */ /* 0x080fe40003f04270 */
[----:B------:R-:W-:Y:S02]  /*0d10*/  IADD3 R6, PT, PT, R8, 0x8, RZ ;  /* 0x0000000808067810 */ /* 0x000fe40007ffe0ff */
[----:B------:R-:W1:Y:S09]  /*0d20*/  SHFL.DOWN PT, R2, R9, 0x4, R7 ;  /* 0x0880000009027989 */ /* 0x000e7200000e0007 */
[----:B-1----:R-:W-:Y:S01]  /*0d30*/  @!P0 FADD R9, R9, R2 ;  /* 0x0000000209098221 */ /* 0x002fe20000000000 */
[----:B------:R-:W-:Y:S01]  /*0d40*/  ISETP.GT.AND P0, PT, R6, R7, PT ;  /* 0x000000070600720c */ /* 0x000fe20003f04270 */
[----:B------:R-:W-:-:S03]  /*0d50*/  VIADD R6, R8, 0x10 ;  /* 0x0000001008067836 */ /* 0x000fc60000000000 */
[----:B------:R-:W1:Y:S09]  /*0d60*/  SHFL.DOWN PT, R2, R9, 0x8, R7 ;  /* 0x0900000009027989 */ /* 0x000e7200000e0007 */
[----:B-1----:R-:W-:Y:S01]  /*0d70*/  @!P0 FADD R9, R9, R2 ;  /* 0x0000000209098221 */ /* 0x002fe20000000000 */
[----:B------:R-:W-:-:S02]  /*0d80*/  ISETP.GT.AND P0, PT, R6, R7, PT ;  /* 0x000000070600720c */ /* 0x000fc40003f04270 */
[----:B------:R-:W-:Y:S02]  /*0d90*/  @!P1 MOV R6, 0x400 ;  /* 0x0000040000069802 */ /* 0x000fe40000000f00 */
[----:B------:R-:W1:Y:S02]  /*0da0*/  SHFL.DOWN PT, R2, R9, 0x10, R7 ;  /* 0x0a00000009027989 */ /* 0x000e6400000e0007 */
[----:B0-----:R-:W-:-:S04]  /*0db0*/  @!P1 LEA R6, R11, R6, 0x18 ;  /* 0x000000060b069211 */ /* 0x001fc800078ec0ff */
[----:B------:R-:W-:-:S03]  /*0dc0*/  @!P1 IADD3 R3, PT, PT, R3, R6, RZ ;  /* 0x0000000603039210 */ /* 0x000fc60007ffe0ff */
[----:B-1----:R-:W-:-:S04]  /*0dd0*/  @!P0 FADD R9, R9, R2 ;  /* 0x0000000209098221 */ /* 0x002fc80000000000 */
[----:B------:R-:W-:-:S05]  /*0de0*/  IMAD.MOV.U32 R8, RZ, RZ, R9 ;  /* 0x000000ffff087224 */ /* 0x000fca00078e0009 */
[----:B------:R0:W-:Y:S01]  /*0df0*/  @!P1 STS [R3+0x8], R8 ;  /* 0x0000080803009388 */ /* 0x0001e20000000800 */
[----:B------:R-:W-:Y:S06]  /*0e00*/  BAR.SYNC.DEFER_BLOCKING 0x0 ;  /* 0x0000000000007b1d */ /* 0x000fec0000010000 */
[----:B------:R-:W-:Y:S05]  /*0e10*/  @P5 BRA `(.L_x_102) ;  /* 0x0000001000845947 */ /* 0x000fea0003800000 */
[----:B------:R-:W1:Y:S01]  /*0e20*/  S2UR UR5, SR_CgaCtaId ;  /* 0x00000000000579c3 */ /* 0x000e620000008800 */
[----:B------:R-:W-:Y:S01]  /*0e30*/  UMOV UR4, 0x400 ;  /* 0x0000040000047882 */ /* 0x000fe20000000000 */
[C---:B------:R-:W-:Y:S02]  /*0e40*/  ISETP.GT.U32.AND P3, PT, R4.reuse, 0x20, PT ;  /* 0x000000200400780c */ /* 0x040fe40003f64070 */
[----:B------:R-:W-:Y:S02]  /*0e50*/  ISETP.GT.U32.AND P1, PT, R4, 0x40, PT ;  /* 0x000000400400780c */ /* 0x000fe40003f24070 */
[----:B------:R-:W-:Y:S02]  /*0e60*/  ISETP.GT.U32.AND.EX P3, PT, R0, RZ, PT, P3 ;  /* 0x000000ff0000720c */ /* 0x000fe40003f64130 */
[----:B------:R-:W-:Y:S02]  /*0e70*/  ISETP.GT.U32.AND P0, PT, R4, 0x60, PT ;  /* 0x000000600400780c */ /* 0x000fe40003f04070 */
[----:B------:R-:W-:-:S02]  /*0e80*/  ISETP.GT.U32.AND.EX P1, PT, R0, RZ, PT, P1 ;  /* 0x000000ff0000720c */ /* 0x000fc40003f24110 */
[----:B------:R-:W-:Y:S02]  /*0e90*/  ISETP.GT.U32.AND P2, PT, R4, 0x80, PT ;  /* 0x000000800400780c */ /* 0x000fe40003f44070 */
[----:B------:R-:W-:Y:S02]  /*0ea0*/  ISETP.GT.U32.AND.EX P0, PT, R0, RZ, PT, P0 ;  /* 0x000000ff0000720c */ /* 0x000fe40003f04100 */
[----:B------:R-:W-:Y:S02]  /*0eb0*/  ISETP.GT.U32.AND P4, PT, R4, 0xa0, PT ;  /* 0x000000a00400780c */ /* 0x000fe40003f84070 */
[C---:B------:R-:W-:Y:S02]  /*0ec0*/  ISETP.GT.U32.AND.EX P2, PT, R0.reuse, RZ, PT, P2 ;  /* 0x000000ff0000720c */ /* 0x040fe40003f44120 */
[----:B------:R-:W-:Y:S01]  /*0ed0*/  ISETP.GT.U32.AND.EX P4, PT, R0, RZ, PT, P4 ;  /* 0x000000ff0000720c */ /* 0x000fe20003f84140 */
[----:B-1----:R-:W-:-:S09]  /*0ee0*/  ULEA UR4, UR5, UR4, 0x18 ;  /* 0x0000000405047291 */ /* 0x002fd2000f8ec0ff */
[----:B0-----:R-:W0:Y:S04]  /*0ef0*/  LDS R3, [UR4+0xc] ;  /* 0x00000c04ff037984 */ /* 0x001e280008000800 */
[----:B------:R-:W1:Y:S04]  /*0f00*/  LDS.128 R12, [UR4+0x10] ;  /* 0x00001004ff0c7984 */ /* 0x000e680008000c00 */
[----:B------:R-:W2:Y:S01]  /*0f10*/  LDS.64 R6, [UR4+0x20] ;  /* 0x00002004ff067984 */ /* 0x000ea20008000a00 */
[----:B0-----:R-:W-:Y:S01]  /*0f20*/  @P3 FADD R8, R8, R3 ;  /* 0x0000000308083221 */ /* 0x001fe20000000000 */
[----:B------:R-:W-:-:S03]  /*0f30*/  ISETP.GT.U32.AND P3, PT, R4, 0xc0, PT ;  /* 0x000000c00400780c */ /* 0x000fc60003f64070 */
[----:B-1----:R-:W-:Y:S01]  /*0f40*/  @P1 FADD R8, R8, R12 ;  /* 0x0000000c08081221 */ /* 0x002fe20000000000 */
[----:B------:R-:W-:Y:S02]  /*0f50*/  ISETP.GT.U32.AND P1, PT, R4, 0xe0, PT ;  /* 0x000000e00400780c */ /* 0x000fe40003f24070 */
[----:B------:R-:W-:Y:S01]  /*0f60*/  ISETP.GT.U32.AND.EX P3, PT, R0, RZ, PT, P3 ;  /* 0x000000ff0000720c */ /* 0x000fe20003f64130 */
[----:B------:R-:W-:Y:S01]  /*0f70*/  @P0 FADD R8, R8, R13 ;  /* 0x0000000d08080221 */ /* 0x000fe20000000000 */
[----:B------:R-:W-:-:S03]  /*0f80*/  ISETP.GT.U32.AND.EX P1, PT, R0, RZ, PT, P1 ;  /* 0x000000ff0000720c */ /* 0x000fc60003f24110 */
[----:B------:R-:W-:-:S04]  /*0f90*/  @P2 FADD R8, R8, R14 ;  /* 0x0000000e08082221 */ /* 0x000fc80000000000 */
[----:B------:R-:W-:-:S04]  /*0fa0*/  @P4 FADD R8, R8, R15 ;  /* 0x0000000f08084221 */ /* 0x000fc80000000000 */
[----:B--2---:R-:W-:-:S04]  /*0fb0*/  @P3 FADD R8, R8, R6 ;  /* 0x0000000608083221 */ /* 0x004fc80000000000 */
[----:B------:R-:W-:Y:S01]  /*0fc0*/  @P1 FADD R8, R8, R7 ;  /* 0x0000000708081221 */ /* 0x000fe20000000000 */
[----:B------:R-:W-:Y:S06]  /*0fd0*/  BRA `(.L_x_102) ;  /* 0x0000001000147947 */ /* 0x000fec0003800000 */
.L_x_88:
[----:B------:R-:W0:Y:S01]  /*0fe0*/  S2R R8, SR_TID.X ;  /* 0x0000000000087919 */ /* 0x000e220000002100 */
[----:B------:R-:W0:Y:S02]  /*0ff0*/  LDC.64 R2, c[0x0][0x380] ;  /* 0x0000e000ff027b82 */ /* 0x000e240000000a00 */
[----:B0-----:R-:W-:-:S05]  /*1000*/  IMAD.WIDE.U32 R2, R8, 0x4, R2 ;  /* 0x0000000408027825 */ /* 0x001fca00078e0002 */
        /* <DEDUP_REMOVED lines=16> */
[----:B--2---:R-:W-:Y:S01]  /*1110*/  FADD R9, R9, R12 ;  /* 0x0000000c09097221 */ /* 0x004fe20000000000 */
[----:B---3--:R-:W-:Y:S01]  /*1120*/  FADD R14, R11, R14 ;  /* 0x0000000e0b0e7221 */ /* 0x008fe20000000000 */
[----:B------:R-:W-:-:S03]  /*1130*/  HFMA2 R11, -RZ, RZ, 0, 0.00048828125 ;  /* 0x00001000ff0b7431 */ /* 0x000fc600000001ff */
[----:B------:R-:W-:Y:S01]  /*1140*/  FADD R14, R9, R14 ;  /* 0x0000000e090e7221 */ /* 0x000fe20000000000 */
[----:B------:R-:W-:Y:S01]  /*1150*/  IADD3 R9, P1, PT, R4, -0x1000, RZ ;  /* 0xfffff00004097810 */ /* 0x000fe20007f3e0ff */
[----:B----4-:R-:W-:-:S03]  /*1160*/  FADD R13, R13, R16 ;  /* 0x000000100d0d7221 */ /* 0x010fc60000000000 */
[----:B------:R-:W-:Y:S02]  /*1170*/  ISETP.GE.U32.AND P0, PT, R9, 0x1000, PT ;  /* 0x000010000900780c */ /* 0x000fe40003f06070 */
[----:B------:R-:W-:-:S04]  /*1180*/  IADD3.X R12, PT, PT, R0, -0x1, RZ, P1, !PT ;  /* 0xffffffff000c7810 */ /* 0x000fc80000ffe4ff */
[----:B------:R-:W-:Y:S01]  /*1190*/  ISETP.GE.U32.AND.EX P0, PT, R12, RZ, PT, P0 ;  /* 0x000000ff0c00720c */ /* 0x000fe20003f06100 */
        /* <DEDUP_REMOVED lines=11> */
[----:B------:R-:W-:Y:S01]  /*1250*/  IMAD.MOV.U32 R13, RZ, RZ, RZ ;  /* 0x000000ffff0d7224 */ /* 0x000fe200078e00ff */
[----:B------:R-:W-:Y:S06]  /*1260*/  @!P0 BRA `(.L_x_103) ;  /* 0x0000000000c08947 */ /* 0x000fec0003800000 */
[----:B------:R-:W0:Y:S01]  /*1270*/  LDC.64 R4, c[0x0][0x390] ;  /* 0x0000e400ff047b82 */ /* 0x000e220000000a00 */
[----:B------:R-:W-:Y:S01]  /*1280*/  MOV R11, 0x1000 ;  /* 0x00001000000b7802 */ /* 0x000fe20000000f00 */
[----:B------:R-:W-:-:S07]  /*1290*/  IMAD.MOV.U32 R13, RZ, RZ, RZ ;  /* 0x000000ffff0d7224 */ /* 0x000fce00078e00ff */
.L_x_105:
[----:B------:R-:W-:-:S04]  /*12a0*/  LEA R6, P0, R11, R2, 0x2 ;  /* 0x000000020b067211 */ /* 0x000fc800078010ff */
[----:B------:R-:W-:-:S05]  /*12b0*/  LEA.HI.X R7, R11, R3, R13, 0x2, P0 ;  /* 0x000000030b077211 */ /* 0x000fca00000f140d */
[----:B------:R-:W2:Y:S04]  /*12c0*/  LDG.E R0, desc[UR6][R6.64+0x2400] ;  /* 0x0024000606007981 */ /* 0x000ea8000c1e1900 */
[----:B------:R-:W2:Y:S04]  /*12d0*/  LDG.E R15, desc[UR6][R6.64+0x2800] ;  /* 0x00280006060f7981 */ /* 0x000ea8000c1e1900 */
        /* <DEDUP_REMOVED lines=13> */
[----:B------:R0:W5:Y:S02]  /*13b0*/  LDG.E R20, desc[UR6][R6.64+0x3c00] ;  /* 0x003c000606147981 */ /* 0x000164000c1e1900 */
[----:B0-----:R-:W-:-:S04]  /*13c0*/  IADD3 R6, P1, PT, -R11, R4, RZ ;  /* 0x000000040b067210 */ /* 0x001fc80007f3e1ff */
[----:B------:R-:W-:Y:S01]  /*13d0*/  ISETP.GE.U32.AND P0, PT, R6, 0x1000, PT ;  /* 0x000010000600780c */ /* 0x000fe20003f06070 */
[----:B--2---:R-:W-:Y:S01]  /*13e0*/  FADD R15, R0, R15 ;  /* 0x0000000f000f7221 */ /* 0x004fe20000000000 */
[----:B------:R-:W-:-:S04]  /*13f0*/  MOV R0, R5 ;  /* 0x0000000500007202 */ /* 0x000fc80000000f00 */
[----:B------:R-:W-:Y:S01]  /*1400*/  IADD3.X R6, PT, PT, ~R13, R0, RZ, P1, !PT ;  /* 0x000000000d067210 */ /* 0x000fe20000ffe5ff */
[----:B---3--:R-:W-:-:S03]  /*1410*/  FADD R10, R27, R10 ;  /* 0x0000000a1b0a7221 */ /* 0x008fc60000000000 */
[----:B------:R-:W-:Y:S01]  /*1420*/  ISETP.GE.U32.AND.EX P0, PT, R6, RZ, PT, P0 ;  /* 0x000000ff0600720c */ /* 0x000fe20003f06100 */
[----:B----4-:R-:W-:-:S04]  /*1430*/  FADD R29, R26, R29 ;  /* 0x0000001d1a1d7221 */ /* 0x010fc80000000000 */
[----:B------:R-:W-:Y:S01]  /*1440*/  FADD R10, R10, R29 ;  /* 0x0000001d0a0a7221 */ /* 0x000fe20000000000 */
[----:B-----5:R-:W-:Y:S01]  /*1450*/  FADD R24, R24, R25 ;  /* 0x0000001918187221 */ /* 0x020fe20000000000 */
[----:B------:R-:W-:-:S04]  /*1460*/  FADD R23, R23, R22 ;  /* 0x0000001617177221 */ /* 0x000fc80000000000 */
        /* <DEDUP_REMOVED lines=11> */
[----:B------:R-:W-:-:S05]  /*1520*/  IADD3 R11, P0, PT, R11, 0x1000, RZ ;  /* 0x000010000b0b7810 */ /* 0x000fca0007f1e0ff */
[----:B------:R-:W-:Y:S01]  /*1530*/  IMAD.X R13, RZ, RZ, R13, P0 ;  /* 0x000000ffff0d7224 */ /* 0x000fe200000e060d */
[----:B------:R-:W-:-:S04]  /*1540*/  ISETP.GT.U32.AND P0, PT, R11, R9, PT ;  /* 0x000000090b00720c */ /* 0x000fc80003f04070 */
[----:B------:R-:W-:-:S13]  /*1550*/  ISETP.GT.U32.AND.EX P0, PT, R13, R12, PT, P0 ;  /* 0x0000000c0d00720c */ /* 0x000fda0003f04100 */
[----:B------:R-:W-:Y:S05]  /*1560*/  @!P0 BRA `(.L_x_105) ;  /* 0xfffffffc004c8947 */ /* 0x000fea000383ffff */
.L_x_103:
[CC--:B------:R-:W-:Y:S01]  /*1570*/  IADD3 R3, PT, PT, -R11.reuse, R4.reuse, RZ ;  /* 0x000000040b037210 */ /* 0x0c0fe20007ffe1ff */
[----:B------:R-:W-:Y:S01]  /*1580*/  BSSY.RECONVERGENT B1, `(.L_x_104) ;  /* 0x0000080000017945 */ /* 0x000fe20003800200 */
[----:B------:R-:W-:Y:S02]  /*1590*/  ISETP.GE.U32.AND P1, PT, R11, R4, PT ;  /* 0x000000040b00720c */ /* 0x000fe40003f26070 */
[----:B------:R-:W-:-:S04]  /*15a0*/  ISETP.GE.AND P0, PT, R8, R3, PT ;  /* 0x000000030800720c */ /* 0x000fc80003f06270 */
[----:B------:R-:W-:-:S13]  /*15b0*/  ISETP.GE.U32.OR.EX P0, PT, R13, R0, P0, P1 ;  /* 0x000000000d00720c */ /* 0x000fda0000706510 */
[----:B------:R-:W-:Y:S05]  /*15c0*/  @P0 BRA `(.L_x_106) ;  /* 0x0000000400ec0947 */ /* 0x000fea0003800000 */
[----:B------:R-:W-:Y:S01]  /*15d0*/  LOP3.LUT R0, RZ, R8, RZ, 0x33, !PT ;  /* 0x00000008ff007212 */ /* 0x000fe200078e33ff */
[----:B------:R-:W-:Y:S03]  /*15e0*/  BSSY.RECONVERGENT B2, `(.L_x_107) ;  /* 0x0000038000027945 */ /* 0x000fe60003800200 */
[----:B------:R-:W-:-:S04]  /*15f0*/  IADD3 R0, PT, PT, -R11, R4, R0 ;  /* 0x000000040b007210 */ /* 0x000fc80007ffe100 */
[C---:B------:R-:W-:Y:S02]  /*1600*/  ISETP.GE.U32.AND P1, PT, R0.reuse, 0xf00, PT ;  /* 0x00000f000000780c */ /* 0x040fe40003f26070 */
[----:B------:R-:W-:Y:S02]  /*1610*/  LEA.HI R4, R0, 0x1, RZ, 0x18 ;  /* 0x0000000100047811 */ /* 0x000fe400078fc0ff */
[----:B------:R-:W-:Y:S02]  /*1620*/  MOV R0, R8 ;  /* 0x0000000800007202 */ /* 0x000fe40000000f00 */
[----:B------:R-:W-:-:S04]  /*1630*/  LOP3.LUT R24, R4, 0xf, RZ, 0xc0, !PT ;  /* 0x0000000f04187812 */ /* 0x000fc800078ec0ff */
[----:B------:R-:W-:-:S03]  /*1640*/  ISETP.NE.AND P0, PT, R24, RZ, PT ;  /* 0x000000ff1800720c */ /* 0x000fc60003f05270 */
[----:B------:R-:W-:Y:S10]  /*1650*/  @!P1 BRA `(.L_x_108) ;  /* 0x0000000000c09947 */ /* 0x000ff40003800000 */
[----:B------:R-:W0:Y:S01]  /*1660*/  LDCU.64 UR4, c[0x0][0x380] ;  /* 0x00007000ff0477ac */ /* 0x000e220008000a00 */
[----:B------:R-:W-:Y:S02]  /*1670*/  IADD3 R3, P1, PT, R8, R11, RZ ;  /* 0x0000000b08037210 */ /* 0x000fe40007f3e0ff */
[----:B------:R-:W-:-:S03]  /*1680*/  LOP3.LUT R9, R4, 0x1fffff0, RZ, 0xc0, !PT ;  /* 0x01fffff004097812 */ /* 0x000fc600078ec0ff */
[----:B------:R-:W-:Y:S01]  /*1690*/  IMAD.X R0, RZ, RZ, R13, P1 ;  /* 0x000000ffff007224 */ /* 0x000fe200008e060d */
[----:B------:R-:W-:Y:S02]  /*16a0*/  IADD3 R9, PT, PT, -R9, RZ, RZ ;  /* 0x000000ff09097210 */ /* 0x000fe40007ffe1ff */
[----:B0-----:R-:W-:-:S04]  /*16b0*/  LEA R2, P2, R3, UR4, 0x2 ;  /* 0x0000000403027c11 */ /* 0x001fc8000f8410ff */
[----:B------:R-:W-:Y:S02]  /*16c0*/  IADD3 R2, P1, PT, R2, 0x2000, RZ ;  /* 0x0000200002027810 */ /* 0x000fe40007f3e0ff */
[----:B------:R-:W-:Y:S02]  /*16d0*/  LEA.HI.X R3, R3, UR5, R0, 0x2, P2 ;  /* 0x0000000503037c11 */ /* 0x000fe400090f1400 */
[----:B------:R-:W-:-:S03]  /*16e0*/  MOV R0, R8 ;  /* 0x0000000800007202 */ /* 0x000fc60000000f00 */
[----:B------:R-:W-:-:S07]  /*16f0*/  IMAD.X R3, RZ, RZ, R3, P1 ;  /* 0x000000ffff037224 */ /* 0x000fce00008e0603 */
.L_x_109:
        /* <DEDUP_REMOVED lines=16> */
[----:B------:R-:W-:Y:S01]  /*1800*/  IADD3 R9, PT, PT, R9, 0x10, RZ ;  /* 0x0000001009097810 */ /* 0x000fe20007ffe0ff */
[----:B------:R-:W-:-:S03]  /*1810*/  VIADD R0, R0, 0x1000 ;  /* 0x0000100000007836 */ /* 0x000fc60000000000 */
[----:B------:R-:W-:Y:S02]  /*1820*/  ISETP.NE.AND P1, PT, R9, RZ, PT ;  /* 0x000000ff0900720c */ /* 0x000fe40003f25270 */
[----:B0-----:R-:W-:-:S04]  /*1830*/  IADD3 R2, P2, PT, R2, 0x4000, RZ ;  /* 0x0000400002027810 */ /* 0x001fc80007f5e0ff */
[----:B------:R-:W-:Y:S01]  /*1840*/  IADD3.X R3, PT, PT, RZ, R3, RZ, P2, !PT ;  /* 0x00000003ff037210 */ /* 0x000fe200017fe4ff */
        /* <DEDUP_REMOVED lines=17> */
.L_x_108:
[----:B------:R-:W-:Y:S05]  /*1960*/  BSYNC.RECONVERGENT B2 ;  /* 0x0000000000027941 */ /* 0x000fea0003800200 */
.L_x_107:
[----:B------:R-:W-:Y:S05]  /*1970*/  @!P0 BRA `(.L_x_106) ;  /* 0x0000000400008947 */ /* 0x000fea0003800000 */
[----:B------:R-:W-:Y:S01]  /*1980*/  ISETP.GE.U32.AND P0, PT, R24, 0x8, PT ;  /* 0x000000081800780c */ /* 0x000fe20003f06070 */
[----:B------:R-:W-:Y:S01]  /*1990*/  BSSY.RECONVERGENT B2, `(.L_x_110) ;  /* 0x000001a000027945 */ /* 0x000fe20003800200 */
[----:B------:R-:W-:-:S04]  /*19a0*/  LOP3.LUT R7, R4, 0x7, RZ, 0xc0, !PT ;  /* 0x0000000704077812 */ /* 0x000fc800078ec0ff */
[----:B------:R-:W-:-:S07]  /*19b0*/  ISETP.NE.AND P1, PT, R7, RZ, PT ;  /* 0x000000ff0700720c */ /* 0x000fce0003f25270 */
[----:B------:R-:W-:Y:S06]  /*19c0*/  @!P0 BRA `(.L_x_111) ;  /* 0x0000000000588947 */ /* 0x000fec0003800000 */
[----:B------:R-:W0:Y:S01]  /*19d0*/  LDCU.64 UR4, c[0x0][0x380] ;  /* 0x00007000ff0477ac */ /* 0x000e220008000a00 */
[----:B------:R-:W-:-:S04]  /*19e0*/  IADD3 R3, P0, PT, R0, R11, RZ ;  /* 0x0000000b00037210 */ /* 0x000fc80007f1e0ff */
[----:B------:R-:W-:Y:S02]  /*19f0*/  IADD3.X R6, PT, PT, RZ, R13, RZ, P0, !PT ;  /* 0x0000000dff067210 */ /* 0x000fe400007fe4ff */
[----:B0-----:R-:W-:-:S04]  /*1a00*/  LEA R2, P0, R3, UR4, 0x2 ;  /* 0x0000000403027c11 */ /* 0x001fc8000f8010ff */
        /* <DEDUP_REMOVED lines=9> */
[----:B------:R-:W-:Y:S01]  /*1aa0*/  IADD3 R0, PT, PT, R0, 0x800, RZ ;  /* 0x0000080000007810 */ /* 0x000fe20007ffe0ff */
        /* <DEDUP_REMOVED lines=8> */
.L_x_111:
[----:B------:R-:W-:Y:S05]  /*1b30*/  BSYNC.RECONVERGENT B2 ;  /* 0x0000000000027941 */ /* 0x000fea0003800200 */
.L_x_110:
[----:B------:R-:W-:Y:S05]  /*1b40*/  @!P1 BRA `(.L_x_106) ;  /* 0x00000000008c9947 */ /* 0x000fea0003800000 */
[----:B------:R-:W-:Y:S01]  /*1b50*/  ISETP.GE.U32.AND P0, PT, R7, 0x4, PT ;  /* 0x000000040700780c */ /* 0x000fe20003f06070 */
[----:B------:R-:W-:Y:S01]  /*1b60*/  BSSY.RECONVERGENT B2, `(.L_x_112) ;  /* 0x0000012000027945 */ /* 0x000fe20003800200 */
[----:B------:R-:W-:-:S04]  /*1b70*/  LOP3.LUT R6, R4, 0x3, RZ, 0xc0, !PT ;  /* 0x0000000304067812 */ /* 0x000fc800078ec0ff */
[----:B------:R-:W-:-:S07]  /*1b80*/  ISETP.NE.AND P1, PT, R6, RZ, PT ;  /* 0x000000ff0600720c */ /* 0x000fce0003f25270 */
[----:B------:R-:W-:Y:S06]  /*1b90*/  @!P0 BRA `(.L_x_113) ;  /* 0x0000000000388947 */ /* 0x000fec0003800000 */
[----:B------:R-:W0:Y:S01]  /*1ba0*/  LDCU.64 UR4, c[0x0][0x380] ;  /* 0x00007000ff0477ac */ /* 0x000e220008000a00 */
[----:B------:R-:W-:-:S05]  /*1bb0*/  IADD3 R3, P0, PT, R0, R11, RZ ;  /* 0x0000000b00037210 */ /* 0x000fca0007f1e0ff */
[----:B------:R-:W-:Y:S01]  /*1bc0*/  IMAD.X R4, RZ, RZ, R13, P0 ;  /* 0x000000ffff047224 */ /* 0x000fe200000e060d */
[----:B0-----:R-:W-:-:S04]  /*1bd0*/  LEA R2, P0, R3, UR4, 0x2 ;  /* 0x0000000403027c11 */ /* 0x001fc8000f8010ff */
[----:B------:R-:W-:-:S05]  /*1be0*/  LEA.HI.X R3, R3, UR5, R4, 0x2, P0 ;  /* 0x0000000503037c11 */ /* 0x000fca00080f1404 */
[----:B------:R-:W2:Y:S04]  /*1bf0*/  LDG.E R5, desc[UR6][R2.64] ;  /* 0x0000000602057981 */ /* 0x000ea8000c1e1900 */
[----:B------:R-:W3:Y:S04]  /*1c00*/  LDG.E R4, desc[UR6][R2.64+0x400] ;  /* 0x0004000602047981 */ /* 0x000ee8000c1e1900 */
[----:B------:R-:W4:Y:S04]  /*1c10*/  LDG.E R7, desc[UR6][R2.64+0x800] ;  /* 0x0008000602077981 */ /* 0x000f28000c1e1900 */
[----:B------:R-:W5:Y:S01]  /*1c20*/  LDG.E R9, desc[UR6][R2.64+0xc00] ;  /* 0x000c000602097981 */ /* 0x000f62000c1e1900 */
[----:B------:R-:W-:Y:S01]  /*1c30*/  IADD3 R0, PT, PT, R0, 0x400, RZ ;  /* 0x0000040000007810 */ /* 0x000fe20007ffe0ff */
[----:B--2---:R-:W-:-:S04]  /*1c40*/  FADD R5, R10, R5 ;  /* 0x000000050a057221 */ /* 0x004fc80000000000 */
[----:B---3--:R-:W-:-:S04]  /*1c50*/  FADD R4, R5, R4 ;  /* 0x0000000405047221 */ /* 0x008fc80000000000 */
[----:B----4-:R-:W-:-:S04]  /*1c60*/  FADD R4, R4, R7 ;  /* 0x0000000704047221 */ /* 0x010fc80000000000 */
[----:B-----5:R-:W-:-:S07]  /*1c70*/  FADD R10, R4, R9 ;  /* 0x00000009040a7221 */ /* 0x020fce0000000000 */
.L_x_113:
[----:B------:R-:W-:Y:S05]  /*1c80*/  BSYNC.RECONVERGENT B2 ;  /* 0x0000000000027941 */ /* 0x000fea0003800200 */
.L_x_112:
[----:B------:R-:W-:Y:S05]  /*1c90*/  @!P1 BRA `(.L_x_106) ;  /* 0x0000000000389947 */ /* 0x000fea0003800000 */
[----:B------:R-:W0:Y:S01]  /*1ca0*/  LDCU.64 UR4, c[0x0][0x380] ;  /* 0x00007000ff0477ac */ /* 0x000e220008000a00 */
[----:B------:R-:W-:Y:S01]  /*1cb0*/  IADD3 R5, P0, PT, R0, R11, RZ ;  /* 0x0000000b00057210 */ /* 0x000fe20007f1e0ff */
[----:B------:R-:W-:-:S03]  /*1cc0*/  IMAD.MOV R0, RZ, RZ, -R6 ;  /* 0x000000ffff007224 */ /* 0x000fc600078e0a06 */
[----:B------:R-:W-:Y:S02]  /*1cd0*/  IADD3.X R4, PT, PT, RZ, R13, RZ, P0, !PT ;  /* 0x0000000dff047210 */ /* 0x000fe400007fe4ff */
[----:B0-----:R-:W-:-:S04]  /*1ce0*/  LEA R2, P1, R5, UR4, 0x2 ;  /* 0x0000000405027c11 */ /* 0x001fc8000f8210ff */
[----:B------:R-:W-:-:S09]  /*1cf0*/  LEA.HI.X R5, R5, UR5, R4, 0x2, P1 ;  /* 0x0000000505057c11 */ /* 0x000fd200088f1404 */
.L_x_114:
[----:B------:R-:W-:-:S06]  /*1d00*/  MOV R3, R5 ;  /* 0x0000000500037202 */ /* 0x000fcc0000000f00 */
[----:B------:R0:W2:Y:S01]  /*1d10*/  LDG.E R3, desc[UR6][R2.64] ;  /* 0x0000000602037981 */ /* 0x0000a2000c1e1900 */
[----:B------:R-:W-:-:S04]  /*1d20*/  IADD3 R0, PT, PT, R0, 0x1, RZ ;  /* 0x0000000100007810 */ /* 0x000fc80007ffe0ff */
[----:B------:R-:W-:Y:S02]  /*1d30*/  ISETP.NE.AND P0, PT, R0, RZ, PT ;  /* 0x000000ff0000720c */ /* 0x000fe40003f05270 */
[----:B0-----:R-:W-:-:S05]  /*1d40*/  IADD3 R2, P1, PT, R2, 0x400, RZ ;  /* 0x0000040002027810 */ /* 0x001fca0007f3e0ff */
[----:B------:R-:W-:Y:S02]  /*1d50*/  IMAD.X R5, RZ, RZ, R5, P1 ;  /* 0x000000ffff057224 */ /* 0x000fe400008e0605 */
[----:B--2---:R-:W-:-:S04]  /*1d60*/  FADD R10, R3, R10 ;  /* 0x0000000a030a7221 */ /* 0x004fc80000000000 */
[----:B------:R-:W-:Y:S05]  /*1d70*/  @P0 BRA `(.L_x_114) ;  /* 0xfffffffc00e00947 */ /* 0x000fea000383ffff */
.L_x_106:
[----:B------:R-:W-:Y:S05]  /*1d80*/  BSYNC.RECONVERGENT B1 ;  /* 0x0000000000017941 */ /* 0x000fea0003800200 */
.L_x_104:
[----:B------:R-:W0:Y:S01]  /*1d90*/  S2R R6, SR_LANEID ;  /* 0x0000000000067919 */ /* 0x000e220000000000 */
[----:B------:R-:W-:Y:S02]  /*1da0*/  MOV R3, R10 ;  /* 0x0000000a00037202 */ /* 0x000fe40000000f00 */
[----:B------:R-:W-:-:S03]  /*1db0*/  ISETP.NE.AND P5, PT, R8, RZ, PT ;  /* 0x000000ff0800720c */ /* 0x000fc60003fa5270 */
        /* <DEDUP_REMOVED lines=39> */
.L_x_102:
[----:B------:R-:W-:Y:S05]  /*2030*/  BSYNC.RECONVERGENT B0 ;  /* 0x0000000000007941 */ /* 0x000fea0003800200 */
.L_x_87:
[----:B------:R-:W-:Y:S05]  /*2040*/  @P5 EXIT ;  /* 0x000000000000594d */ /* 0x000fea0003800000 */
[----:B01----:R-:W0:Y:S01]  /*2050*/  LDC.64 R2, c[0x0][0x388] ;  /* 0x0000e200ff027b82 */ /* 0x003e220000000a00 */
[----:B------:R-:W2:Y:S02]  /*2060*/  LDCU UR4, c[0x0][0x39c] ;  /* 0x00007380ff0477ac */ /* 0x000ea40008000800 */
[----:B--2---:R-:W-:-:S05]  /*2070*/  FADD R5, R8, UR4 ;  /* 0x0000000408057e21 */ /* 0x004fca0008000000 */
[----:B0-----:R-:W-:Y:S01]  /*2080*/  STG.E desc[UR6][R2.64], R5 ;  /* 0x0000000502007986 */ /* 0x001fe2000c101906 */
[----:B------:R-:W-:Y:S05]  /*2090*/  EXIT ;  /* 0x000000000000794d */ /* 0x000fea0003800000 */
.L_x_115:
        /* <DEDUP_REMOVED lines=14> */
.L_x_255:


//--------------------- .text._ZN3cub18CUB_300001_SM_10006detail6reduce28DeviceReduceSingleTileKernelINS2_10policy_hubIfjN4cuda3std3__44plusIfEEE10Policy1000EPfSC_iS9_ffNS7_10__identityEEEvT0_T1_T2_T3_T4_T6_ --------------------------
	.section	.text._ZN3cub18CUB_300001_SM_10006detail6reduce28DeviceReduceSingleTileKernelINS2_10policy_hubIfjN4cuda3std3__44plusIfEEE10Policy1000EPfSC_iS9_ffNS7_10__identityEEEvT0_T1_T2_T3_T4_T6_,"ax",@progbits
	.align	128
        .global         _ZN3cub18CUB_300001_SM_10006detail6reduce28DeviceReduceSingleTileKernelINS2_10policy_hubIfjN4cuda3std3__44plusIfEEE10Policy1000EPfSC_iS9_ffNS7_10__identityEEEvT0_T1_T2_T3_T4_T6_
        .type           _ZN3cub18CUB_300001_SM_10006detail6reduce28DeviceReduceSingleTileKernelINS2_10policy_hubIfjN4cuda3std3__44plusIfEEE10Policy1000EPfSC_iS9_ffNS7_10__identityEEEvT0_T1_T2_T3_T4_T6_,@function
        .size           _ZN3cub18CUB_300001_SM_10006detail6reduce28DeviceReduceSingleTileKernelINS2_10policy_hubIfjN4cuda3std3__44plusIfEEE10Policy1000EPfSC_iS9_ffNS7_10__identityEEEvT0_T1_T2_T3_T4_T6_,(.L_x_256 - _ZN3cub18CUB_300001_SM_10006detail6reduce28DeviceReduceSingleTileKernelINS2_10policy_hubIfjN4cuda3std3__44plusIfEEE10Policy1000EPfSC_iS9_ffNS7_10__identityEEEvT0_T1_T2_T3_T4_T6_)
        .other          _ZN3cub18CUB_300001_SM_10006detail6reduce28DeviceReduceSingleTileKernelINS2_10policy_hubIfjN4cuda3std3__44plusIfEEE10Policy1000EPfSC_iS9_ffNS7_10__identityEEEvT0_T1_T2_T3_T4_T6_,@"STO_CUDA_ENTRY STV_DEFAULT"
_ZN3cub18CUB_300001_SM_10006detail6reduce28DeviceReduceSingleTileKernelINS2_10policy_hubIfjN4cuda3std3__44plusIfEEE10Policy1000EPfSC_iS9_ffNS7_10__identityEEEvT0_T1_T2_T3_T4_T6_:
.text._ZN3cub18CUB_300001_SM_10006detail6reduce28DeviceReduceSingleTileKernelINS2_10policy_hubIfjN4cuda3std3__44plusIfEEE10Policy1000EPfSC_iS9_ffNS7_10__identityEEEvT0_T1_T2_T3_T4_T6_:
        /* <DEDUP_REMOVED lines=13> */
.L_x_116:
        /* <DEDUP_REMOVED lines=16> */
.L_x_121:
[----:B------:R-:W-:Y:S05]  /*01d0*/  BSYNC.RECONVERGENT B1 ;  /* 0x0000000000017941 */ /* 0x000fea0003800200 */
.L_x_120:
        /* <DEDUP_REMOVED lines=16> */
.L_x_126:
        /* <DEDUP_REMOVED lines=9> */
.L_x_125:
[----:B------:R-:W-:Y:S05]  /*0370*/  BSYNC.RECONVERGENT B2 ;  /* 0x0000000000027941 */ /* 0x000fea0003800200 */
.L_x_124:
        /* <DEDUP_REMOVED lines=8> */
.L_x_129:
        /* <DEDUP_REMOVED lines=43> */
.L_x_128:
[----:B------:R-:W-:Y:S05]  /*06b0*/  BSYNC.RECONVERGENT B2 ;  /* 0x0000000000027941 */ /* 0x000fea0003800200 */
.L_x_127:
        /* <DEDUP_REMOVED lines=26> */
.L_x_131:
[----:B------:R-:W-:Y:S05]  /*0860*/  BSYNC.RECONVERGENT B2 ;  /* 0x0000000000027941 */ /* 0x000fea0003800200 */
.L_x_130:
        /* <DEDUP_REMOVED lines=12> */
.L_x_123:
[----:B------:R-:W-:Y:S05]  /*0930*/  BSYNC.RECONVERGENT B1 ;  /* 0x0000000000017941 */ /* 0x000fea0003800200 */
.L_x_122:
        /* <DEDUP_REMOVED lines=10> */
[----:B------:R-:W1:Y:S06]  /*09e0*/  SHFL.DOWN PT, R3, R0, 0x2, 0x1f ;  /* 0x08401f0000037f89 */ /* 0x000e6c00000e0000 */
[----:B------:R-:W2:Y:S01]  /*09f0*/  @!P1 S2R R6, SR_CgaCtaId ;  /* 0x0000000000069919 */ /* 0x000ea20000008800 */
[----:B0-----:R-:W-:Y:S02]  /*0a00*/  @!P1 MOV R5, 0x400 ;  /* 0x0000040000059802 */ /* 0x001fe40000000f00 */
[----:B------:R-:W-:-:S04]  /*0a10*/  @!P1 SHF.R.U32.HI R4, RZ, 0x3, R2 ;  /* 0x00000003ff049819 */ /* 0x000fc80000011602 */
[----:B------:R-:W-:Y:S01]  /*0a20*/  @!P1 LOP3.LUT R4, R4, 0x7c, RZ, 0xc0, !PT ;  /* 0x0000007c04049812 */ /* 0x000fe200078ec0ff */
[----:B-1----:R-:W-:Y:S01]  /*0a30*/  @!P0 FADD R0, R0, R3 ;  /* 0x0000000300008221 */ /* 0x002fe20000000000 */
[----:B------:R-:W-:-:S04]  /*0a40*/  ISETP.GT.AND P0, PT, R8, 0x1b, PT ;  /* 0x0000001b0800780c */ /* 0x000fc80003f04270 */
[----:B------:R-:W0:Y:S01]  /*0a50*/  SHFL.DOWN PT, R3, R0, 0x4, 0x1f ;  /* 0x08801f0000037f89 */ /* 0x000e2200000e0000 */
[----:B--2---:R-:W-:-:S04]  /*0a60*/  @!P1 LEA R5, R6, R5, 0x18 ;  /* 0x0000000506059211 */ /* 0x004fc800078ec0ff */
        /* <DEDUP_REMOVED lines=16> */
[----:B0-----:R-:W0:Y:S04]  /*0b70*/  LDS.128 R4, [UR4+0x10] ;  /* 0x00001004ff047984 */ /* 0x001e280008000c00 */
[----:B------:R-:W1:Y:S04]  /*0b80*/  LDS.128 R12, [UR4+0x20] ;  /* 0x00002004ff0c7984 */ /* 0x000e680008000c00 */
[----:B------:R-:W2:Y:S04]  /*0b90*/  LDS.128 R8, [UR4+0x30] ;  /* 0x00003004ff087984 */ /* 0x000ea80008000c00 */
[----:B------:R-:W3:Y:S01]  /*0ba0*/  LDS.128 R16, [UR4+0x40] ;  /* 0x00004004ff107984 */ /* 0x000ee20008000c00 */
[----:B0-----:R-:W-:-:S04]  /*0bb0*/  FADD R5, R0, R5 ;  /* 0x0000000500057221 */ /* 0x001fc80000000000 */
[----:B------:R-:W-:-:S04]  /*0bc0*/  FADD R6, R5, R6 ;  /* 0x0000000605067221 */ /* 0x000fc80000000000 */
[----:B------:R-:W-:-:S04]  /*0bd0*/  FADD R7, R6, R7 ;  /* 0x0000000706077221 */ /* 0x000fc80000000000 */
[----:B-1----:R-:W-:-:S04]  /*0be0*/  FADD R12, R7, R12 ;  /* 0x0000000c070c7221 */ /* 0x002fc80000000000 */
[----:B------:R-:W-:-:S04]  /*0bf0*/  FADD R13, R12, R13 ;  /* 0x0000000d0c0d7221 */ /* 0x000fc80000000000 */
[----:B------:R-:W-:-:S04]  /*0c00*/  FADD R14, R13, R14 ;  /* 0x0000000e0d0e7221 */ /* 0x000fc80000000000 */
[----:B------:R-:W-:-:S04]  /*0c10*/  FADD R15, R14, R15 ;  /* 0x0000000f0e0f7221 */ /* 0x000fc80000000000 */
[----:B--2---:R-:W-:-:S04]  /*0c20*/  FADD R8, R15, R8 ;  /* 0x000000080f087221 */ /* 0x004fc80000000000 */
[----:B------:R-:W-:-:S04]  /*0c30*/  FADD R9, R8, R9 ;  /* 0x0000000908097221 */ /* 0x000fc80000000000 */
[----:B------:R-:W-:-:S04]  /*0c40*/  FADD R10, R9, R10 ;  /* 0x0000000a090a7221 */ /* 0x000fc80000000000 */
[----:B------:R-:W-:-:S04]  /*0c50*/  FADD R11, R10, R11 ;  /* 0x0000000b0a0b7221 */ /* 0x000fc80000000000 */
[----:B---3--:R-:W-:-:S04]  /*0c60*/  FADD R16, R11, R16 ;  /* 0x000000100b107221 */ /* 0x008fc80000000000 */
[----:B------:R-:W-:-:S04]  /*0c70*/  FADD R17, R16, R17 ;  /* 0x0000001110117221 */ /* 0x000fc80000000000 */
[----:B------:R-:W-:-:S04]  /*0c80*/  FADD R18, R17, R18 ;  /* 0x0000001211127221 */ /* 0x000fc80000000000 */
[----:B------:R-:W-:Y:S01]  /*0c90*/  FADD R0, R18, R19 ;  /* 0x0000001312007221 */ /* 0x000fe20000000000 */
[----:B------:R-:W-:Y:S06]  /*0ca0*/  BRA `(.L_x_133) ;  /* 0x0000003400707947 */ /* 0x000fec0003800000 */
.L_x_132:
        /* <DEDUP_REMOVED lines=23> */
[-C--:B------:R-:W-:Y:S02]  /*0e20*/  ISETP.GT.AND P0, PT, R5, R4.reuse, PT ;  /* 0x000000040500720c */ /* 0x080fe40003f04270 */
[----:B------:R-:W-:Y:S02]  /*0e30*/  IADD3 R5, PT, PT, R9, 0x10, RZ ;  /* 0x0000001009057810 */ /* 0x000fe40007ffe0ff */
        /* <DEDUP_REMOVED lines=20> */
[----:B------:R-:W0:Y:S04]  /*0f80*/  LDS.128 R16, [UR4+0x10] ;  /* 0x00001004ff107984 */ /* 0x000e280008000c00 */
[----:B----4-:R-:W1:Y:S04]  /*0f90*/  LDS.128 R4, [UR4+0x20] ;  /* 0x00002004ff047984 */ /* 0x010e680008000c00 */
[----:B------:R-:W2:Y:S04]  /*0fa0*/  LDS.128 R8, [UR4+0x30] ;  /* 0x00003004ff087984 */ /* 0x000ea80008000c00 */
[----:B------:R-:W3:Y:S01]  /*0fb0*/  LDS.128 R12, [UR4+0x40] ;  /* 0x00004004ff0c7984 */ /* 0x000ee20008000c00 */
[----:B0-----:R-:W-:Y:S01]  /*0fc0*/  @P2 FADD R0, R0, R17 ;  /* 0x0000001100002221 */ /* 0x001fe20000000000 */
[----:B------:R-:W-:-:S03]  /*0fd0*/  ISETP.GT.AND P2, PT, R3, 0x80, PT ;  /* 0x000000800300780c */ /* 0x000fc60003f44270 */
[----:B------:R-:W-:Y:S01]  /*0fe0*/  @P3 FADD R0, R0, R18 ;  /* 0x0000001200003221 */ /* 0x000fe20000000000 */
[----:B------:R-:W-:-:S03]  /*0ff0*/  ISETP.GT.AND P3, PT, R3, 0xa0, PT ;  /* 0x000000a00300780c */ /* 0x000fc60003f64270 */
[----:B------:R-:W-:Y:S01]  /*1000*/  @P1 FADD R0, R0, R19 ;  /* 0x0000001300001221 */ /* 0x000fe20000000000 */
[----:B------:R-:W-:-:S05]  /*1010*/  ISETP.GT.AND P1, PT, R3, 0xe0, PT ;  /* 0x000000e00300780c */ /* 0x000fca0003f24270 */
[----:B-1----:R-:W-:Y:S01]  /*1020*/  @P2 FADD R0, R0, R4 ;  /* 0x0000000400002221 */ /* 0x002fe20000000000 */
[----:B------:R-:W-:-:S03]  /*1030*/  ISETP.GT.AND P2, PT, R3, 0x100, PT ;  /* 0x000001000300780c */ /* 0x000fc60003f44270 */
[----:B------:R-:W-:Y:S01]  /*1040*/  @P3 FADD R0, R0, R5 ;  /* 0x0000000500003221 */ /* 0x000fe20000000000 */
[----:B------:R-:W-:-:S03]  /*1050*/  ISETP.GT.AND P3, PT, R3, 0x120, PT ;  /* 0x000001200300780c */ /* 0x000fc60003f64270 */
[----:B------:R-:W-:Y:S01]  /*1060*/  @P4 FADD R0, R0, R6 ;  /* 0x0000000600004221 */ /* 0x000fe20000000000 */
[----:B------:R-:W-:-:S03]  /*1070*/  ISETP.GT.AND P4, PT, R3, 0x140, PT ;  /* 0x000001400300780c */ /* 0x000fc60003f84270 */
[----:B------:R-:W-:Y:S01]  /*1080*/  @P1 FADD R0, R0, R7 ;  /* 0x0000000700001221 */ /* 0x000fe20000000000 */
[----:B------:R-:W-:-:S03]  /*1090*/  ISETP.GT.AND P1, PT, R3, 0x160, PT ;  /* 0x000001600300780c */ /* 0x000fc60003f24270 */
[----:B--2---:R-:W-:Y:S01]  /*10a0*/  @P2 FADD R0, R0, R8 ;  /* 0x0000000800002221 */ /* 0x004fe20000000000 */
[----:B------:R-:W-:-:S03]  /*10b0*/  ISETP.GT.AND P2, PT, R3, 0x180, PT ;  /* 0x000001800300780c */ /* 0x000fc60003f44270 */
[----:B------:R-:W-:Y:S01]  /*10c0*/  @P3 FADD R0, R0, R9 ;  /* 0x0000000900003221 */ /* 0x000fe20000000000 */
[----:B------:R-:W-:-:S03]  /*10d0*/  ISETP.GT.AND P3, PT, R3, 0x1a0, PT ;  /* 0x000001a00300780c */ /* 0x000fc60003f64270 */
[----:B------:R-:W-:Y:S01]  /*10e0*/  @P4 FADD R0, R0, R10 ;  /* 0x0000000a00004221 */ /* 0x000fe20000000000 */
[----:B------:R-:W-:-:S03]  /*10f0*/  ISETP.GT.AND P4, PT, R3, 0x1c0, PT ;  /* 0x000001c00300780c */ /* 0x000fc60003f84270 */
[----:B------:R-:W-:Y:S01]  /*1100*/  @P1 FADD R0, R0, R11 ;  /* 0x0000000b00001221 */ /* 0x000fe20000000000 */
[----:B------:R-:W-:-:S03]  /*1110*/  ISETP.GT.AND P1, PT, R3, 0x1e0, PT ;  /* 0x000001e00300780c */ /* 0x000fc60003f24270 */
[----:B---3--:R-:W-:-:S04]  /*1120*/  @P2 FADD R0, R0, R12 ;  /* 0x0000000c00002221 */ /* 0x008fc80000000000 */
[----:B------:R-:W-:-:S04]  /*1130*/  @P3 FADD R0, R0, R13 ;  /* 0x0000000d00003221 */ /* 0x000fc80000000000 */
[----:B------:R-:W-:-:S04]  /*1140*/  @P4 FADD R0, R0, R14 ;  /* 0x0000000e00004221 */ /* 0x000fc80000000000 */
[----:B------:R-:W-:Y:S01]  /*1150*/  @P1 FADD R0, R0, R15 ;  /* 0x0000000f00001221 */ /* 0x000fe20000000000 */
[----:B------:R-:W-:Y:S06]  /*1160*/  BRA `(.L_x_133) ;  /* 0x0000003000407947 */ /* 0x000fec0003800000 */
.L_x_119:
[----:B------:R-:W0:Y:S01]  /*1170*/  S2R R2, SR_TID.X ;  /* 0x0000000000027919 */ /* 0x000e220000002100 */
[----:B------:R-:W1:Y:S01]  /*1180*/  LDC.64 R4, c[0x0][0x380] ;  /* 0x0000e000ff047b82 */ /* 0x000e620000000a00 */
[----:B0-----:R-:W-:-:S05]  /*1190*/  SHF.L.U32 R7, R2, 0x1, RZ ;  /* 0x0000000102077819 */ /* 0x001fca00000006ff */
[----:B-1----:R-:W-:-:S05]  /*11a0*/  IMAD.WIDE.U32 R4, R7, 0x4, R4 ;  /* 0x0000000407047825 */ /* 0x002fca00078e0004 */
[----:B------:R-:W2:Y:S04]  /*11b0*/  LDG.E.64.CONSTANT R14, desc[UR6][R4.64] ;  /* 0x00000006040e7981 */ /* 0x000ea8000c1e9b00 */
[----:B------:R-:W3:Y:S04]  /*11c0*/  LDG.E.64.CONSTANT R16, desc[UR6][R4.64+0x1000] ;  /* 0x0010000604107981 */ /* 0x000ee8000c1e9b00 */
[----:B------:R-:W4:Y:S04]  /*11d0*/  LDG.E.64.CONSTANT R18, desc[UR6][R4.64+0x2000] ;  /* 0x0020000604127981 */ /* 0x000f28000c1e9b00 */
[----:B------:R-:W5:Y:S04]  /*11e0*/  LDG.E.64.CONSTANT R20, desc[UR6][R4.64+0x3000] ;  /* 0x0030000604147981 */ /* 0x000f68000c1e9b00 */
[----:B------:R-:W5:Y:S04]  /*11f0*/  LDG.E.64.CONSTANT R12, desc[UR6][R4.64+0x4000] ;  /* 0x00400006040c7981 */ /* 0x000f68000c1e9b00 */
[----:B------:R-:W5:Y:S04]  /*1200*/  LDG.E.64.CONSTANT R10, desc[UR6][R4.64+0x5000] ;  /* 0x00500006040a7981 */ /* 0x000f68000c1e9b00 */
[----:B------:R-:W5:Y:S04]  /*1210*/  LDG.E.64.CONSTANT R6, desc[UR6][R4.64+0x6000] ;  /* 0x0060000604067981 */ /* 0x000f68000c1e9b00 */
[----:B------:R-:W5:Y:S01]  /*1220*/  LDG.E.64.CONSTANT R8, desc[UR6][R4.64+0x7000] ;  /* 0x0070000604087981 */ /* 0x000f62000c1e9b00 */
[----:B------:R-:W-:Y:S01]  /*1230*/  ISETP.GE.U32.AND P0, PT, R3, 0x4000, PT ;  /* 0x000040000300780c */ /* 0x000fe20003f06070 */
[----:B--2---:R-:W-:Y:S01]  /*1240*/  FADD R14, R14, R15 ;  /* 0x0000000f0e0e7221 */ /* 0x004fe20000000000 */
[----:B---3--:R-:W-:Y:S01]  /*1250*/  FADD R17, R16, R17 ;  /* 0x0000001110117221 */ /* 0x008fe20000000000 */
[----:B----4-:R-:W-:-:S03]  /*1260*/  FADD R18, R18, R19 ;  /* 0x0000001312127221 */ /* 0x010fc60000000000 */
[----:B------:R-:W-:Y:S01]  /*1270*/  FADD R14, R14, R17 ;  /* 0x000000110e0e7221 */ /* 0x000fe20000000000 */
[----:B-----5:R-:W-:Y:S01]  /*1280*/  FADD R21, R20, R21 ;  /* 0x0000001514157221 */ /* 0x020fe20000000000 */
[----:B------:R-:W-:Y:S02]  /*1290*/  HFMA2 R20, -RZ, RZ, 0, 0.0078125 ;  /* 0x00002000ff147431 */ /* 0x000fe400000001ff */
[----:B------:R-:W-:Y:S01]  /*12a0*/  FADD R12, R12, R13 ;  /* 0x0000000d0c0c7221 */ /* 0x000fe20000000000 */
[----:B------:R-:W-:Y:S01]  /*12b0*/  FADD R21, R18, R21 ;  /* 0x0000001512157221 */ /* 0x000fe20000000000 */
[----:B------:R-:W-:-:S03]  /*12c0*/  FADD R11, R10, R11 ;  /* 0x0000000b0a0b7221 */ /* 0x000fc60000000000 */
[----:B------:R-:W-:Y:S01]  /*12d0*/  FADD R14, R14, R21 ;  /* 0x000000150e0e7221 */ /* 0x000fe20000000000 */
[----:B------:R-:W-:Y:S01]  /*12e0*/  FADD R6, R6, R7 ;  /* 0x0000000706067221 */ /* 0x000fe20000000000 */
[----:B------:R-:W-:Y:S01]  /*12f0*/  FADD R11, R12, R11 ;  /* 0x0000000b0c0b7221 */ /* 0x000fe20000000000 */
[----:B------:R-:W-:-:S04]  /*1300*/  FADD R9, R8, R9 ;  /* 0x0000000908097221 */ /* 0x000fc80000000000 */
[----:B------:R-:W-:-:S04]  /*1310*/  FADD R6, R6, R9 ;  /* 0x0000000906067221 */ /* 0x000fc80000000000 */
[----:B------:R-:W-:-:S04]  /*1320*/  FADD R11, R11, R6 ;  /* 0x000000060b0b7221 */ /* 0x000fc80000000000 */
[----:B------:R-:W-:Y:S01]  /*1330*/  FADD R0, R14, R11 ;  /* 0x0000000b0e007221 */ /* 0x000fe20000000000 */
[----:B------:R-:W-:Y:S06]  /*1340*/  @!P0 BRA `(.L_x_134) ;  /* 0x00000000008c8947 */ /* 0x000fec0003800000 */
[----:B------:R-:W0:Y:S01]  /*1350*/  LDC R24, c[0x0][0x390] ;  /* 0x0000e400ff187b82 */ /* 0x000e220000000800 */
[----:B------:R-:W-:Y:S02]  /*1360*/  IADD3 R21, PT, PT, R3, -0x2000, RZ ;  /* 0xffffe00003157810 */ /* 0x000fe40007ffe0ff */
[----:B------:R-:W-:-:S07]  /*1370*/  MOV R20, 0x2000 ;  /* 0x0000200000147802 */ /* 0x000fce0000000f00 */
.L_x_136:
[----:B------:R-:W-:-:S05]  /*1380*/  IMAD.WIDE R26, R20, 0x4, R4 ;  /* 0x00000004141a7825 */ /* 0x000fca00078e0204 */
[----:B------:R-:W2:Y:S04]  /*1390*/  LDG.E.64.CONSTANT R14, desc[UR6][R26.64+0x6000] ;  /* 0x006000061a0e7981 */ /* 0x000ea8000c1e9b00 */
[----:B------:R-:W2:Y:S04]  /*13a0*/  LDG.E.64.CONSTANT R6, desc[UR6][R26.64+0x7000] ;  /* 0x007000061a067981 */ /* 0x000ea8000c1e9b00 */
[----:B------:R-:W3:Y:S04]  /*13b0*/  LDG.E.64.CONSTANT R22, desc[UR6][R26.64] ;  /* 0x000000061a167981 */ /* 0x000ee8000c1e9b00 */
[----:B------:R-:W4:Y:S04]  /*13c0*/  LDG.E.64.CONSTANT R18, desc[UR6][R26.64+0x1000] ;  /* 0x001000061a127981 */ /* 0x000f28000c1e9b00 */
[----:B------:R-:W5:Y:S04]  /*13d0*/  LDG.E.64.CONSTANT R16, desc[UR6][R26.64+0x2000] ;  /* 0x002000061a107981 */ /* 0x000f68000c1e9b00 */
[----:B------:R-:W5:Y:S04]  /*13e0*/  LDG.E.64.CONSTANT R12, desc[UR6][R26.64+0x3000] ;  /* 0x003000061a0c7981 */ /* 0x000f68000c1e9b00 */
[----:B------:R-:W5:Y:S04]  /*13f0*/  LDG.E.64.CONSTANT R10, desc[UR6][R26.64+0x4000] ;  /* 0x004000061a0a7981 */ /* 0x000f68000c1e9b00 */
[----:B------:R-:W5:Y:S01]  /*1400*/  LDG.E.64.CONSTANT R8, desc[UR6][R26.64+0x5000] ;  /* 0x005000061a087981 */ /* 0x000f62000c1e9b00 */
[----:B0-----:R-:W-:Y:S01]  /*1410*/  MOV R3, R24 ;  /* 0x0000001800037202 */ /* 0x001fe20000000f00 */
[----:B--2---:R-:W-:-:S03]  /*1420*/  FADD R15, R15, R6 ;  /* 0x000000060f0f7221 */ /* 0x004fc60000000000 */
[----:B------:R-:W-:Y:S01]  /*1430*/  IADD3 R6, PT, PT, -R20, R3, RZ ;  /* 0x0000000314067210 */ /* 0x000fe20007ffe1ff */
[----:B---3--:R-:W-:-:S03]  /*1440*/  FADD R0, R22, R0 ;  /* 0x0000000016007221 */ /* 0x008fc60000000000 */
[----:B------:R-:W-:Y:S01]  /*1450*/  ISETP.GE.AND P0, PT, R6, 0x2000, PT ;  /* 0x000020000600780c */ /* 0x000fe20003f06270 */
[----:B----4-:R-:W-:Y:S01]  /*1460*/  FADD R23, R23, R18 ;  /* 0x0000001217177221 */ /* 0x010fe20000000000 */
[----:B-----5:R-:W-:Y:S01]  /*1470*/  FADD R18, R19, R16 ;  /* 0x0000001013127221 */ /* 0x020fe20000000000 */
[----:B------:R-:W-:Y:S01]  /*1480*/  FADD R17, R17, R12 ;  /* 0x0000000c11117221 */ /* 0x000fe20000000000 */
[----:B------:R-:W-:Y:S01]  /*1490*/  FADD R12, R13, R10 ;  /* 0x0000000a0d0c7221 */ /* 0x000fe20000000000 */
[----:B------:R-:W-:Y:S01]  /*14a0*/  FADD R11, R11, R8 ;  /* 0x000000080b0b7221 */ /* 0x000fe20000000000 */
[----:B------:R-:W-:Y:S01]  /*14b0*/  FADD R8, R9, R14 ;  /* 0x0000000e09087221 */ /* 0x000fe20000000000 */
[----:B------:R-:W-:Y:S01]  /*14c0*/  FADD R0, R0, R23 ;  /* 0x0000001700007221 */ /* 0x000fe20000000000 */
[----:B------:R-:W-:Y:S01]  /*14d0*/  FADD R17, R18, R17 ;  /* 0x0000001112117221 */ /* 0x000fe20000000000 */
[----:B------:R-:W-:Y:S01]  /*14e0*/  FADD R11, R12, R11 ;  /* 0x0000000b0c0b7221 */ /* 0x000fe20000000000 */
[----:B------:R-:W-:-:S02]  /*14f0*/  FADD R8, R8, R15 ;  /* 0x0000000f08087221 */ /* 0x000fc40000000000 */
[----:B------:R-:W-:Y:S02]  /*1500*/  FADD R0, R0, R17 ;  /* 0x0000001100007221 */ /* 0x000fe40000000000 */
[----:B------:R-:W-:-:S04]  /*1510*/  FADD R11, R11, R8 ;  /* 0x000000080b0b7221 */ /* 0x000fc80000000000 */
[----:B------:R-:W-:-:S04]  /*1520*/  FADD R11, R0, R11 ;  /* 0x0000000b000b7221 */ /* 0x000fc80000000000 */
[----:B------:R-:W-:Y:S01]  /*1530*/  FADD R0, R7, R11 ;  /* 0x0000000b07007221 */ /* 0x000fe20000000000 */
[----:B------:R-:W-:Y:S06]  /*1540*/  @!P0 BRA `(.L_x_135) ;  /* 0x0000000800308947 */ /* 0x000fec0003800000 */
[----:B------:R-:W-:-:S04]  /*1550*/  IADD3 R20, PT, PT, R20, 0x2000, RZ ;  /* 0x0000200014147810 */ /* 0x000fc80007ffe0ff */
[----:B------:R-:W-:-:S13]  /*1560*/  ISETP.GT.AND P0, PT, R20, R21, PT ;  /* 0x000000151400720c */ /* 0x000fda0003f04270 */
[----:B------:R-:W-:Y:S05]  /*1570*/  @!P0 BRA `(.L_x_136) ;  /* 0xfffffffc00808947 */ /* 0x000fea000383ffff */
.L_x_134:
        /* <DEDUP_REMOVED lines=20> */
.L_x_140:
        /* <DEDUP_REMOVED lines=8> */
.L_x_139:
[----:B------:R-:W-:Y:S05]  /*1740*/  BSYNC.RECONVERGENT B2 ;  /* 0x0000000000027941 */ /* 0x000fea0003800200 */
.L_x_138:
[----:B------:R-:W-:Y:S05]  /*1750*/  @!P1 BRA `(.L_x_137) ;  /* 0x0000000400a89947 */ /* 0x000fea0003800000 */
[----:B------:R-:W0:Y:S01]  /*1760*/  LDCU.64 UR4, c[0x0][0x380] ;  /* 0x00007000ff0477ac */ /* 0x000e220008000a00 */
[----:B------:R-:W-:Y:S01]  /*1770*/  IADD3 R5, PT, PT, R11, -R10, RZ ;  /* 0x8000000a0b057210 */ /* 0x000fe20007ffe0ff */
[----:B------:R-:W-:Y:S01]  /*1780*/  BSSY.RECONVERGENT B2, `(.L_x_141) ;  /* 0x000003b000027945 */ /* 0x000fe20003800200 */
[----:B------:R-:W-:Y:S02]  /*1790*/  IADD3 R3, P0, PT, R10, R20, RZ ;  /* 0x000000140a037210 */ /* 0x000fe40007f1e0ff */
[----:B------:R-:W-:Y:S02]  /*17a0*/  ISETP.GT.AND P1, PT, R5, 0x1800, PT ;  /* 0x000018000500780c */ /* 0x000fe40003f24270 */
[----:B------:R-:W-:Y:S02]  /*17b0*/  IADD3.X R6, PT, PT, RZ, RZ, RZ, P0, !PT ;  /* 0x000000ffff067210 */ /* 0x000fe400007fe4ff */
[----:B0-----:R-:W-:-:S04]  /*17c0*/  LEA R4, P0, R3, UR4, 0x2 ;  /* 0x0000000403047c11 */ /* 0x001fc8000f8010ff */
[----:B------:R-:W-:Y:S02]  /*17d0*/  LEA.HI.X R3, R3, UR5, R6, 0x2, P0 ;  /* 0x0000000503037c11 */ /* 0x000fe400080f1406 */
[----:B------:R-:W-:-:S04]  /*17e0*/  IADD3 R4, P0, PT, R4, 0x1000, RZ ;  /* 0x0000100004047810 */ /* 0x000fc80007f1e0ff */
[----:B------:R-:W-:Y:S02]  /*17f0*/  IADD3.X R5, PT, PT, RZ, R3, RZ, P0, !PT ;  /* 0x00000003ff057210 */ /* 0x000fe400007fe4ff */
[----:B------:R-:W-:Y:S02]  /*1800*/  PLOP3.LUT P0, PT, PT, PT, PT, 0x80, 0x8 ;  /* 0x000000000008781c */ /* 0x000fe40003f0f070 */
[----:B------:R-:W-:Y:S01]  /*1810*/  IADD3 R3, PT, PT, R10, R20, RZ ;  /* 0x000000140a037210 */ /* 0x000fe20007ffe0ff */
[----:B------:R-:W-:Y:S10]  /*1820*/  @!P1 BRA `(.L_x_142) ;  /* 0x0000000000c09947 */ /* 0x000ff40003800000 */
[----:B------:R-:W-:Y:S02]  /*1830*/  PLOP3.LUT P0, PT, PT, PT, PT, 0x8, 0x80 ;  /* 0x000000000080781c */ /* 0x000fe40003f0e170 */
[----:B------:R-:W-:-:S11]  /*1840*/  IADD3 R13, PT, PT, R11, -0x1800, RZ ;  /* 0xffffe8000b0d7810 */ /* 0x000fd60007ffe0ff */
.L_x_143:
        /* <DEDUP_REMOVED lines=46> */
.L_x_142:
[----:B------:R-:W-:Y:S05]  /*1b30*/  BSYNC.RECONVERGENT B2 ;  /* 0x0000000000027941 */ /* 0x000fea0003800200 */
.L_x_141:
        /* <DEDUP_REMOVED lines=31> */
.L_x_145:
[----:B------:R-:W-:Y:S05]  /*1d30*/  BSYNC.RECONVERGENT B2 ;  /* 0x0000000000027941 */ /* 0x000fea0003800200 */
.L_x_144:
        /* <DEDUP_REMOVED lines=9> */
[----:B----4-:R-:W-:-:S04]  /*1dd0*/  FADD R0, R0, R3 ;  /* 0x0000000300007221 */ /* 0x010fc80000000000 */
[----:B--2---:R-:W-:-:S04]  /*1de0*/  FADD R0, R0, R9 ;  /* 0x0000000900007221 */ /* 0x004fc80000000000 */
[----:B---3--:R-:W-:-:S07]  /*1df0*/  FADD R0, R0, R11 ;  /* 0x0000000b00007221 */ /* 0x008fce0000000000 */
.L_x_137:
[----:B------:R-:W-:Y:S05]  /*1e00*/  BSYNC.RECONVERGENT B1 ;  /* 0x0000000000017941 */ /* 0x000fea0003800200 */
.L_x_135:
        /* <DEDUP_REMOVED lines=32> */
[----:B---3--:R-:W0:Y:S04]  /*2010*/  LDS.128 R4, [UR4+0x10] ;  /* 0x00001004ff047984 */ /* 0x008e280008000c00 */
        /* <DEDUP_REMOVED lines=19> */
.L_x_118:
        /* <DEDUP_REMOVED lines=12> */
.L_x_148:
[----:B------:R-:W-:Y:S05]  /*2210*/  BSYNC.RECONVERGENT B1 ;  /* 0x0000000000017941 */ /* 0x000fea0003800200 */
.L_x_147:
        /* <DEDUP_REMOVED lines=16> */
.L_x_153:
        /* <DEDUP_REMOVED lines=9> */
.L_x_152:
[----:B------:R-:W-:Y:S05]  /*23b0*/  BSYNC.RECONVERGENT B2 ;  /* 0x0000000000027941 */ /* 0x000fea0003800200 */
.L_x_151:
        /* <DEDUP_REMOVED lines=8> */
.L_x_156:
        /* <DEDUP_REMOVED lines=43> */
.L_x_155:
[----:B------:R-:W-:Y:S05]  /*26f0*/  BSYNC.RECONVERGENT B2 ;  /* 0x0000000000027941 */ /* 0x000fea0003800200 */
.L_x_154:
        /* <DEDUP_REMOVED lines=26> */
.L_x_158:
[----:B------:R-:W-:Y:S05]  /*28a0*/  BSYNC.RECONVERGENT B2 ;  /* 0x0000000000027941 */ /* 0x000fea0003800200 */
.L_x_157:
        /* <DEDUP_REMOVED lines=12> */
.L_x_150:
[----:B------:R-:W-:Y:S05]  /*2970*/  BSYNC.RECONVERGENT B1 ;  /* 0x0000000000017941 */ /* 0x000fea0003800200 */
.L_x_149:
[----:B------:R-:W-:Y:S02]  /*2980*/  ISETP.GE.AND P0, PT, R3, 0x200, PT ;  /* 0x000002000300780c */ /* 0x000fe40003f06270 */
[----:B0----5:R-:W-:-:S11]  /*2990*/  MOV R5, R0 ;  /* 0x0000000000057202 */ /* 0x021fd60000000f00 */
[----:B------:R-:W-:Y:S05]  /*29a0*/  @!P0 BRA `(.L_x_159) ;  /* 0x0000000000d08947 */ /* 0x000fea0003800000 */
[----:B------:R-:W0:Y:S01]  /*29b0*/  S2R R7, SR_LANEID ;  /* 0x0000000000077919 */ /* 0x000e220000000000 */
[----:B------:R-:W1:Y:S02]  /*29c0*/  SHFL.DOWN PT, R0, R5, 0x1, 0x1f ;  /* 0x08201f0005007f89 */ /* 0x000e6400000e0000 */
[----:B-1----:R-:W-:Y:S01]  /*29d0*/  FADD R0, R0, R5 ;  /* 0x0000000500007221 */ /* 0x002fe20000000000 */
[C---:B0-----:R-:W-:Y:S02]  /*29e0*/  ISETP.GT.AND P0, PT, R7.reuse, 0x1e, PT ;  /* 0x0000001e0700780c */ /* 0x041fe40003f04270 */
[----:B------:R-:W-:Y:S02]  /*29f0*/  ISETP.NE.AND P1, PT, R7, RZ, PT ;  /* 0x000000ff0700720c */ /* 0x000fe40003f25270 */
[----:B------:R-:W-:Y:S02]  /*2a00*/  FSEL R0, R5, R0, P0 ;  /* 0x0000000005007208 */ /* 0x000fe40000000000 */
[----:B------:R-:W-:-:S03]  /*2a10*/  ISETP.GT.AND P0, PT, R7, 0x1d, PT ;  /* 0x0000001d0700780c */ /* 0x000fc60003f04270 */
[----:B------:R-:W0:Y:S06]  /*2a20*/  SHFL.DOWN PT, R3, R0, 0x2, 0x1f ;  /* 0x08401f0000037f89 */ /* 0x000e2c00000e0000 */
        /* <DEDUP_REMOVED lines=24> */
[----:B--2---:R-:W0:Y:S04]  /*2bb0*/  LDS.128 R4, [UR4+0x10] ;  /* 0x00001004ff047984 */ /* 0x004e280008000c00 */
        /* <DEDUP_REMOVED lines=19> */
.L_x_159:
[----:B------:R-:W0:Y:S01]  /*2cf0*/  S2R R4, SR_LANEID ;  /* 0x0000000000047919 */ /* 0x000e220000000000 */
[----:B------:R-:W-:-:S04]  /*2d00*/  LOP3.LUT R0, R2, 0x3e0, RZ, 0xc0, !PT ;  /* 0x000003e002007812 */ /* 0x000fc800078ec0ff */
[----:B------:R-:W-:Y:S02]  /*2d10*/  IADD3 R6, PT, PT, R0, 0x20, RZ ;  /* 0x0000002000067810 */ /* 0x000fe40007ffe0ff */
[----:B------:R-:W-:Y:S02]  /*2d20*/  LOP3.LUT R0, RZ, R0, RZ, 0x33, !PT ;  /* 0x00000000ff007212 */ /* 0x000fe400078e33ff */
[-C--:B------:R-:W-:Y:S02]  /*2d30*/  ISETP.GT.AND P0, PT, R6, R3.reuse, PT ;  /* 0x000000030600720c */ /* 0x080fe40003f04270 */
[----:B------:R-:W-:-:S04]  /*2d40*/  IADD3 R0, PT, PT, R0, R3, RZ ;  /* 0x0000000300007210 */ /* 0x000fc80007ffe0ff */
[----:B------:R-:W-:-:S05]  /*2d50*/  SEL R6, R0, 0x1f, P0 ;  /* 0x0000001f00067807 */ /* 0x000fca0000000000 */
[----:B------:R-:W1:Y:S01]  /*2d60*/  SHFL.DOWN PT, R0, R5, 0x1, R6 ;  /* 0x0820000005007989 */ /* 0x000e6200000e0006 */
[C---:B0-----:R-:W-:Y:S02]  /*2d70*/  ISETP.GE.AND P0, PT, R4.reuse, R6, PT ;  /* 0x000000060400720c */ /* 0x041fe40003f06270 */
[C---:B------:R-:W-:Y:S02]  /*2d80*/  IADD3 R7, PT, PT, R4.reuse, 0x2, RZ ;  /* 0x0000000204077810 */ /* 0x040fe40007ffe0ff */
[----:B------:R-:W-:-:S09]  /*2d90*/  ISETP.NE.AND P1, PT, R4, RZ, PT ;  /* 0x000000ff0400720c */ /* 0x000fd20003f25270 */
[----:B-1----:R-:W-:Y:S01]  /*2da0*/  @!P0 FADD R5, R0, R5 ;  /* 0x0000000500058221 */ /* 0x002fe20000000000 */
[-C--:B------:R-:W-:Y:S02]  /*2db0*/  ISETP.GT.AND P0, PT, R7, R6.reuse, PT ;  /* 0x000000060700720c */ /* 0x080fe40003f04270 */
[----:B------:R-:W-:Y:S01]  /*2dc0*/  IADD3 R7, PT, PT, R4, 0x4, RZ ;  /* 0x0000000404077810 */ /* 0x000fe20007ffe0ff */
[----:B------:R-:W0:Y:S01]  /*2dd0*/  @!P1 S2R R8, SR_CgaCtaId ;  /* 0x0000000000089919 */ /* 0x000e220000008800 */
        /* <DEDUP_REMOVED lines=31> */
[----:B-1----:R-:W1:Y:S04]  /*2fd0*/  LDS.128 R4, [UR4+0x20] ;  /* 0x00002004ff047984 */ /* 0x002e680008000c00 */
        /* <DEDUP_REMOVED lines=29> */
.L_x_146:
        /* <DEDUP_REMOVED lines=28> */
[----:B------:R-:W-:Y:S02]  /*3370*/  HFMA2 R11, -RZ, RZ, 0, 0.0078125 ;  /* 0x00002000ff0b7431 */ /* 0x000fe400000001ff */
        /* <DEDUP_REMOVED lines=11> */
.L_x_162:
[----:B------:R-:W-:-:S05]  /*3430*/  IMAD.WIDE R2, R11, 0x4, R4 ;  /* 0x000000040b027825 */ /* 0x000fca00078e0204 */
        /* <DEDUP_REMOVED lines=15> */
[----:B------:R0:W5:Y:S02]  /*3530*/  LDG.E.CONSTANT R18, desc[UR6][R2.64+0x7800] ;  /* 0x0078000602127981 */ /* 0x000164000c1e9900 */
[----:B0-----:R-:W-:-:S04]  /*3540*/  MOV R3, R7 ;  /* 0x0000000700037202 */ /* 0x001fc80000000f00 */
[----:B------:R-:W-:-:S04]  /*3550*/  IADD3 R2, PT, PT, -R11, R3, RZ ;  /* 0x000000030b027210 */ /* 0x000fc80007ffe1ff */
[----:B------:R-:W-:Y:S01]  /*3560*/  ISETP.GE.AND P0, PT, R2, 0x2000, PT ;  /* 0x000020000200780c */ /* 0x000fe20003f06270 */
        /* <DEDUP_REMOVED lines=17> */
[----:B------:R-:W-:-:S04]  /*3680*/  IADD3 R11, PT, PT, R11, 0x2000, RZ ;  /* 0x000020000b0b7810 */ /* 0x000fc80007ffe0ff */
[----:B------:R-:W-:-:S13]  /*3690*/  ISETP.GT.AND P0, PT, R11, R6, PT ;  /* 0x000000060b00720c */ /* 0x000fda0003f04270 */
[----:B------:R-:W-:Y:S05]  /*36a0*/  @!P0 BRA `(.L_x_162) ;  /* 0xfffffffc00608947 */ /* 0x000fea000383ffff */
.L_x_160:
        /* <DEDUP_REMOVED lines=20> */
.L_x_166:
        /* <DEDUP_REMOVED lines=8> */
.L_x_165:
[----:B------:R-:W-:Y:S05]  /*3870*/  BSYNC.RECONVERGENT B2 ;  /* 0x0000000000027941 */ /* 0x000fea0003800200 */
.L_x_164:
        /* <DEDUP_REMOVED lines=16> */
.L_x_169:
        /* <DEDUP_REMOVED lines=46> */
.L_x_168:
[----:B------:R-:W-:Y:S05]  /*3c60*/  BSYNC.RECONVERGENT B2 ;  /* 0x0000000000027941 */ /* 0x000fea0003800200 */
.L_x_167:
        /* <DEDUP_REMOVED lines=31> */
.L_x_171:
[----:B------:R-:W-:Y:S05]  /*3e60*/  BSYNC.RECONVERGENT B2 ;  /* 0x0000000000027941 */ /* 0x000fea0003800200 */
.L_x_170:
        /* <DEDUP_REMOVED lines=12> */
.L_x_163:
[----:B------:R-:W-:Y:S05]  /*3f30*/  BSYNC.RECONVERGENT B1 ;  /* 0x0000000000017941 */ /* 0x000fea0003800200 */
.L_x_161:
        /* <DEDUP_REMOVED lines=50> */
[----:B------:R-:W-:-:S07]  /*4260*/  FADD R0, R18, R19 ;  /* 0x0000001312007221 */ /* 0x000fce0000000000 */
.L_x_133:
[----:B------:R-:W-:Y:S05]  /*4270*/  BSYNC.RECONVERGENT B0 ;  /* 0x0000000000007941 */ /* 0x000fea0003800200 */
.L_x_117:
[----:B------:R-:W-:Y:S05]  /*4280*/  @P0 EXIT ;  /* 0x000000000000094d */ /* 0x000fea0003800000 */
[----:B0-23--:R-:W0:Y:S01]  /*4290*/  LDC.64 R2, c[0x0][0x388] ;  /* 0x0000e200ff027b82 */ /* 0x00de220000000a00 */
[----:B------:R-:W4:Y:S02]  /*42a0*/  LDCU UR4, c[0x0][0x398] ;  /* 0x00007300ff0477ac */ /* 0x000f240008000800 */
[----:B----4-:R-:W-:-:S05]  /*42b0*/  FADD R5, R0, UR4 ;  /* 0x0000000400057e21 */ /* 0x010fca0008000000 */
[----:B0-----:R-:W-:Y:S01]  /*42c0*/  STG.E desc[UR6][R2.64], R5 ;  /* 0x0000000502007986 */ /* 0x001fe2000c101906 */
[----:B------:R-:W-:Y:S05]  /*42d0*/  EXIT ;  /* 0x000000000000794d */ /* 0x000fea0003800000 */
.L_x_172:
        /* <DEDUP_REMOVED lines=10> */
.L_x_256:


//--------------------- .text._ZN3cub18CUB_300001_SM_10006detail6reduce18DeviceReduceKernelINS2_10policy_hubIfjN4cuda3std3__44plusIfEEE10Policy1000EN6thrust24THRUST_300001_SM_1000_NS6detail15normal_iteratorINSD_10device_ptrIfEEEEjS9_fNS7_10__identityEEEvT0_PT3_T1_NS0_13GridEvenShareISN_EET2_T4_ --------------------------
	.section	.text._ZN3cub18CUB_300001_SM_10006detail6reduce18DeviceReduceKernelINS2_10policy_hubIfjN4cuda3std3__44plusIfEEE10Policy1000EN6thrust24THRUST_300001_SM_1000_NS6detail15normal_iteratorINSD_10device_ptrIfEEEEjS9_fNS7_10__identityEEEvT0_PT3_T1_NS0_13GridEvenShareISN_EET2_T4_,"ax",@progbits
	.align	128
        .global         _ZN3cub18CUB_300001_SM_10006detail6reduce18DeviceReduceKernelINS2_10policy_hubIfjN4cuda3std3__44plusIfEEE10Policy1000EN6thrust24THRUST_300001_SM_1000_NS6detail15normal_iteratorINSD_10device_ptrIfEEEEjS9_fNS7_10__identityEEEvT0_PT3_T1_NS0_13GridEvenShareISN_EET2_T4_
        .type           _ZN3cub18CUB_300001_SM_10006detail6reduce18DeviceReduceKernelINS2_10policy_hubIfjN4cuda3std3__44plusIfEEE10Policy1000EN6thrust24THRUST_300001_SM_1000_NS6detail15normal_iteratorINSD_10device_ptrIfEEEEjS9_fNS7_10__identityEEEvT0_PT3_T1_NS0_13GridEvenShareISN_EET2_T4_,@function
        .size           _ZN3cub18CUB_300001_SM_10006detail6reduce18DeviceReduceKernelINS2_10policy_hubIfjN4cuda3std3__44plusIfEEE10Policy1000EN6thrust24THRUST_300001_SM_1000_NS6detail15normal_iteratorINSD_10device_ptrIfEEEEjS9_fNS7_10__identityEEEvT0_PT3_T1_NS0_13GridEvenShareISN_EET2_T4_,(.L_x_257 - _ZN3cub18CUB_300001_SM_10006detail6reduce18DeviceReduceKernelINS2_10policy_hubIfjN4cuda3std3__44plusIfEEE10Policy1000EN6thrust24THRUST_300001_SM_1000_NS6detail15normal_iteratorINSD_10device_ptrIfEEEEjS9_fNS7_10__identityEEEvT0_PT3_T1_NS0_13GridEvenShareISN_EET2_T4_)
        .other          _ZN3cub18CUB_300001_SM_10006detail6reduce18DeviceReduceKernelINS2_10policy_hubIfjN4cuda3std3__44plusIfEEE10Policy1000EN6thrust24THRUST_300001_SM_1000_NS6detail15normal_iteratorINSD_10device_ptrIfEEEEjS9_fNS7_10__identityEEEvT0_PT3_T1_NS0_13GridEvenShareISN_EET2_T4_,@"STO_CUDA_ENTRY STV_DEFAULT"
_ZN3cub18CUB_300001_SM_10006detail6reduce18DeviceReduceKernelINS2_10policy_hubIfjN4cuda3std3__44plusIfEEE10Policy1000EN6thrust24THRUST_300001_SM_1000_NS6detail15normal_iteratorINSD_10device_ptrIfEEEEjS9_fNS7_10__identityEEEvT0_PT3_T1_NS0_13GridEvenShareISN_EET2_T4_:
.text._ZN3cub18CUB_300001_SM_10006detail6reduce18DeviceReduceKernelINS2_10policy_hubIfjN4cuda3std3__44plusIfEEE10Policy1000EN6thrust24THRUST_300001_SM_1000_NS6detail15normal_iteratorINSD_10device_ptrIfEEEEjS9_fNS7_10__identityEEEvT0_PT3_T1_NS0_13GridEvenShareISN_EET2_T4_:
[----:B------:R-:W-:Y:S01]  /*0000*/  LDC R1, c[0x0][0x37c] ;  /* 0x0000df00ff017b82 */ /* 0x000fe20000000800 */
[----:B------:R-:W0:Y:S07]  /*0010*/  S2R R3, SR_CTAID.X ;  /* 0x0000000000037919 */ /* 0x000e2e0000002500 */
[----:B------:R-:W1:Y:S01]  /*0020*/  LDC.64 R6, c[0x0][0x3a8] ;  /* 0x0000ea00ff067b82 */ /* 0x000e620000000a00 */
[----:B------:R-:W2:Y:S01]  /*0030*/  LDCU.64 UR6, c[0x0][0x358] ;  /* 0x00006b00ff0677ac */ /* 0x000ea20008000a00 */
[----:B------:R-:W-:Y:S01]  /*0040*/  BSSY.RECONVERGENT B0, `(.L_x_173) ;  /* 0x000027a000007945 */ /* 0x000fe20003800200 */
[----:B-1----:R-:W-:Y:S01]  /*0050*/  SHF.L.U32 R13, R7, 0xd, RZ ;  /* 0x0000000d070d7819 */ /* 0x002fe200000006ff */
[----:B0-----:R-:W-:-:S05]  /*0060*/  IMAD R0, R3, -0x2000, R6 ;  /* 0xffffe00003007824 */ /* 0x001fca00078e0206 */
[----:B------:R-:W-:-:S13]  /*0070*/  ISETP.GT.U32.AND P0, PT, R0, 0x1fff, PT ;  /* 0x00001fff0000780c */ /* 0x000fda0003f04070 */
[----:B--2---:R-:W-:Y:S05]  /*0080*/  @P0 BRA `(.L_x_174) ;  /* 0x0000001000d40947 */ /* 0x004fea0003800000 */
[----:B------:R-:W0:Y:S01]  /*0090*/  S2R R2, SR_TID.X ;  /* 0x0000000000027919 */ /* 0x000e220000002100 */
[----:B------:R-:W-:Y:S01]  /*00a0*/  BSSY.RECONVERGENT B1, `(.L_x_175) ;  /* 0x000000a000017945 */ /* 0x000fe20003800200 */
[----:B------:R-:W-:Y:S01]  /*00b0*/  HFMA2 R15, -RZ, RZ, 0, 0 ;  /* 0x00000000ff0f7431 */ /* 0x000fe200000001ff */
[----:B0-----:R-:W-:Y:S02]  /*00c0*/  ISETP.GE.U32.AND P0, PT, R2, R0, PT ;  /* 0x000000000200720c */ /* 0x001fe40003f06070 */
[----:B------:R-:W-:-:S11]  /*00d0*/  MOV R4, R2 ;  /* 0x0000000200047202 */ /* 0x000fd60000000f00 */
[----:B------:R-:W-:Y:S05]  /*00e0*/  @P0 BRA `(.L_x_176) ;  /* 0x0000000000140947 */ /* 0x000fea0003800000 */
[----:B------:R-:W0:Y:S01]  /*00f0*/  LDC.64 R8, c[0x0][0x380] ;  /* 0x0000e000ff087b82 */ /* 0x000e220000000a00 */
[----:B------:R-:W-:-:S05]  /*0100*/  LEA R5, R3, R2, 0xd ;  /* 0x0000000203057211 */ /* 0x000fca00078e68ff */
[----:B0-----:R-:W-:-:S05]  /*0110*/  IMAD.WIDE.U32 R8, R5, 0x4, R8 ;  /* 0x0000000405087825 */ /* 0x001fca00078e0008 */
[----:B------:R0:W5:Y:S01]  /*0120*/  LDG.E R15, desc[UR6][R8.64] ;  /* 0x00000006080f7981 */ /* 0x000162000c1e1900 */
[----:B------:R-:W-:-:S07]  /*0130*/  IADD3 R4, PT, PT, R2, 0x200, RZ ;  /* 0x0000020002047810 */ /* 0x000fce0007ffe0ff */
.L_x_176:
[----:B------:R-:W-:Y:S05]  /*0140*/  BSYNC.RECONVERGENT B1 ;  /* 0x0000000000017941 */ /* 0x000fea0003800200 */
.L_x_175:
[----:B------:R-:W-:Y:S01]  /*0150*/  ISETP.GE.U32.AND P0, PT, R4, R0, PT ;  /* 0x000000000400720c */ /* 0x000fe20003f06070 */
[----:B------:R-:W-:-:S12]  /*0160*/  BSSY.RECONVERGENT B1, `(.L_x_177) ;  /* 0x00000a5000017945 */ /* 0x000fd80003800200 */
[----:B------:R-:W-:Y:S05]  /*0170*/  @P0 BRA `(.L_x_178) ;  /* 0x00000008008c0947 */ /* 0x000fea0003800000 */
[----:B------:R-:W-:Y:S01]  /*0180*/  LOP3.LUT R5, RZ, R4, RZ, 0x33, !PT ;  /* 0x00000004ff057212 */ /* 0x000fe200078e33ff */
[----:B------:R-:W-:Y:S03]  /*0190*/  BSSY.RECONVERGENT B2, `(.L_x_179) ;  /* 0x0000053000027945 */ /* 0x000fe60003800200 */
[----:B------:R-:W-:-:S05]  /*01a0*/  IADD3 R6, PT, PT, R5, R6, RZ ;  /* 0x0000000605067210 */ /* 0x000fca0007ffe0ff */
[----:B------:R-:W-:-:S05]  /*01b0*/  IMAD R6, R3, -0x2000, R6 ;  /* 0xffffe00003067824 */ /* 0x000fca00078e0206 */
[C---:B------:R-:W-:Y:S02]  /*01c0*/  ISETP.GE.U32.AND P0, PT, R6.reuse, 0x1e00, PT ;  /* 0x00001e000600780c */ /* 0x040fe40003f06070 */
[----:B------:R-:W-:-:S04]  /*01d0*/  LEA.HI R5, R6, 0x1, RZ, 0x17 ;  /* 0x0000000106057811 */ /* 0x000fc800078fb8ff */
[----:B------:R-:W-:-:S07]  /*01e0*/  LOP3.LUT R6, R5, 0xf, RZ, 0xc0, !PT ;  /* 0x0000000f05067812 */ /* 0x000fce00078ec0ff */
[----:B------:R-:W-:Y:S05]  /*01f0*/  @!P0 BRA `(.L_x_180) ;  /* 0x0000000400308947 */ /* 0x000fea0003800000 */
[----:B------:R-:W-:Y:S01]  /*0200*/  LOP3.LUT R10, R5, 0xfffff0, RZ, 0xc0, !PT ;  /* 0x00fffff0050a7812 */ /* 0x000fe200078ec0ff */
[----:B------:R-:W-:Y:S01]  /*0210*/  BSSY.RECONVERGENT B3, `(.L_x_181) ;  /* 0x0000049000037945 */ /* 0x000fe20003800200 */
[----:B0-----:R-:W-:Y:S02]  /*0220*/  LOP3.LUT R9, R4, 0x1000, RZ, 0xfc, !PT ;  /* 0x0000100004097812 */ /* 0x001fe400078efcff */
[----:B------:R-:W-:Y:S02]  /*0230*/  LEA R4, R3, R4, 0xd ;  /* 0x0000000403047211 */ /* 0x000fe400078e68ff */
[----:B------:R-:W-:-:S07]  /*0240*/  IADD3 R10, PT, PT, -R10, RZ, RZ ;  /* 0x000000ff0a0a7210 */ /* 0x000fce0007ffe1ff */
.L_x_182:
[----:B------:R-:W0:Y:S02]  /*0250*/  LDC.64 R12, c[0x0][0x380] ;  /* 0x0000e000ff0c7b82 */ /* 0x000e240000000a00 */
[----:B0-----:R-:W-:-:S05]  /*0260*/  IMAD.WIDE.U32 R22, R4, 0x4, R12 ;  /* 0x0000000404167825 */ /* 0x001fca00078e000c */
[----:B------:R0:W2:Y:S01]  /*0270*/  LDG.E R8, desc[UR6][R22.64] ;  /* 0x0000000616087981 */ /* 0x0000a2000c1e1900 */
[C---:B------:R-:W-:Y:S02]  /*0280*/  IADD3 R25, PT, PT, R4.reuse, 0x200, RZ ;  /* 0x0000020004197810 */ /* 0x040fe40007ffe0ff */
[C---:B------:R-:W-:Y:S02]  /*0290*/  IADD3 R21, PT, PT, R4.reuse, 0x400, RZ ;  /* 0x0000040004157810 */ /* 0x040fe40007ffe0ff */
[C---:B------:R-:W-:Y:S01]  /*02a0*/  IADD3 R17, PT, PT, R4.reuse, 0x600, RZ ;  /* 0x0000060004117810 */ /* 0x040fe20007ffe0ff */
[----:B------:R-:W-:Y:S01]  /*02b0*/  IMAD.WIDE.U32 R24, R25, 0x4, R12 ;  /* 0x0000000419187825 */ /* 0x000fe200078e000c */
[----:B------:R-:W-:-:S03]  /*02c0*/  IADD3 R19, PT, PT, R4, 0x800, RZ ;  /* 0x0000080004137810 */ /* 0x000fc60007ffe0ff */
[--C-:B------:R-:W-:Y:S01]  /*02d0*/  IMAD.WIDE.U32 R20, R21, 0x4, R12.reuse ;  /* 0x0000000415147825 */ /* 0x100fe200078e000c */
[----:B------:R-:W3:Y:S01]  /*02e0*/  LDG.E R7, desc[UR6][R24.64] ;  /* 0x0000000618077981 */ /* 0x000ee2000c1e1900 */
[C---:B------:R-:W-:Y:S02]  /*02f0*/  IADD3 R11, PT, PT, R4.reuse, 0xa00, RZ ;  /* 0x00000a00040b7810 */ /* 0x040fe40007ffe0ff */
[--C-:B------:R-:W-:Y:S01]  /*0300*/  IMAD.WIDE.U32 R16, R17, 0x4, R12.reuse ;  /* 0x0000000411107825 */ /* 0x100fe200078e000c */
[----:B------:R1:W4:Y:S01]  /*0310*/  LDG.E R29, desc[UR6][R20.64] ;  /* 0x00000006141d7981 */ /* 0x000322000c1e1900 */
[C---:B------:R-:W-:Y:S02]  /*0320*/  IADD3 R14, PT, PT, R4.reuse, 0xc00, RZ ;  /* 0x00000c00040e7810 */ /* 0x040fe40007ffe0ff */
[--C-:B------:R-:W-:Y:S01]  /*0330*/  IMAD.WIDE.U32 R18, R19, 0x4, R12.reuse ;  /* 0x0000000413127825 */ /* 0x100fe200078e000c */
[----:B------:R1:W4:Y:S03]  /*0340*/  LDG.E R28, desc[UR6][R16.64] ;  /* 0x00000006101c7981 */ /* 0x000326000c1e1900 */
[----:B0-----:R-:W-:Y:S01]  /*0350*/  IMAD.WIDE.U32 R22, R11, 0x4, R12 ;  /* 0x000000040b167825 */ /* 0x001fe200078e000c */
[----:B------:R-:W4:Y:S01]  /*0360*/  LDG.E R27, desc[UR6][R18.64] ;  /* 0x00000006121b7981 */ /* 0x000f22000c1e1900 */
[----:B------:R-:W-:-:S02]  /*0370*/  IADD3 R11, PT, PT, R4, 0xe00, RZ ;  /* 0x00000e00040b7810 */ /* 0x000fc40007ffe0ff */
[--C-:B-1----:R-:W-:Y:S01]  /*0380*/  IMAD.WIDE.U32 R20, R14, 0x4, R12.reuse ;  /* 0x000000040e147825 */ /* 0x102fe200078e000c */
[----:B------:R0:W4:Y:S01]  /*0390*/  LDG.E R26, desc[UR6][R22.64] ;  /* 0x00000006161a7981 */ /* 0x000122000c1e1900 */
[C---:B------:R-:W-:Y:S02]  /*03a0*/  IADD3 R14, PT, PT, R4.reuse, 0x1000, RZ ;  /* 0x00001000040e7810 */ /* 0x040fe40007ffe0ff */
[C---:B------:R-:W-:Y:S01]  /*03b0*/  IADD3 R24, PT, PT, R4.reuse, 0x1200, RZ ;  /* 0x0000120004187810 */ /* 0x040fe20007ffe0ff */
[--C-:B------:R-:W-:Y:S01]  /*03c0*/  IMAD.WIDE.U32 R16, R11, 0x4, R12.reuse ;  /* 0x000000040b107825 */ /* 0x100fe200078e000c */
[----:B------:R1:W4:Y:S01]  /*03d0*/  LDG.E R25, desc[UR6][R20.64] ;  /* 0x0000000614197981 */ /* 0x000322000c1e1900 */
[----:B------:R-:W-:Y:S02]  /*03e0*/  IADD3 R11, PT, PT, R4, 0x1400, RZ ;  /* 0x00001400040b7810 */ /* 0x000fe40007ffe0ff */
[--C-:B0-----:R-:W-:Y:S02]  /*03f0*/  IMAD.WIDE.U32 R22, R24, 0x4, R12.reuse ;  /* 0x0000000418167825 */ /* 0x101fe400078e000c */
[----:B------:R0:W4:Y:S02]  /*0400*/  LDG.E R24, desc[UR6][R16.64] ;  /* 0x0000000610187981 */ /* 0x000124000c1e1900 */
[--C-:B-1----:R-:W-:Y:S01]  /*0410*/  IMAD.WIDE.U32 R20, R14, 0x4, R12.reuse ;  /* 0x000000040e147825 */ /* 0x102fe200078e000c */
[C---:B------:R-:W-:Y:S01]  /*0420*/  IADD3 R14, PT, PT, R4.reuse, 0x1600, RZ ;  /* 0x00001600040e7810 */ /* 0x040fe20007ffe0ff */
[----:B------:R1:W4:Y:S04]  /*0430*/  LDG.E R18, desc[UR6][R22.64] ;  /* 0x0000000616127981 */ /* 0x000328000c1e1900 */
[----:B------:R1:W4:Y:S01]  /*0440*/  LDG.E R19, desc[UR6][R20.64] ;  /* 0x0000000614137981 */ /* 0x000322000c1e1900 */
[----:B0-----:R-:W-:Y:S01]  /*0450*/  IMAD.WIDE.U32 R16, R11, 0x4, R12 ;  /* 0x000000040b107825 */ /* 0x001fe200078e000c */
[----:B-1----:R-:W-:-:S04]  /*0460*/  IADD3 R23, PT, PT, R4, 0x1800, RZ ;  /* 0x0000180004177810 */ /* 0x002fc80007ffe0ff */
[----:B------:R0:W4:Y:S01]  /*0470*/  LDG.E R11, desc[UR6][R16.64] ;  /* 0x00000006100b7981 */ /* 0x000122000c1e1900 */
[C---:B------:R-:W-:Y:S01]  /*0480*/  IADD3 R21, PT, PT, R4.reuse, 0x1a00, RZ ;  /* 0x00001a0004157810 */ /* 0x040fe20007ffe0ff */
[----:B0-----:R-:W-:Y:S01]  /*0490*/  IMAD.WIDE.U32 R16, R23, 0x4, R12 ;  /* 0x0000000417107825 */ /* 0x001fe200078e000c */
[----:B------:R-:W-:-:S03]  /*04a0*/  IADD3 R23, PT, PT, R4, 0x1c00, RZ ;  /* 0x00001c0004177810 */ /* 0x000fc60007ffe0ff */
[--C-:B------:R-:W-:Y:S02]  /*04b0*/  IMAD.WIDE.U32 R20, R21, 0x4, R12.reuse ;  /* 0x0000000415147825 */ /* 0x100fe400078e000c */
[----:B------:R-:W4:Y:S02]  /*04c0*/  LDG.E R16, desc[UR6][R16.64] ;  /* 0x0000000610107981 */ /* 0x000f24000c1e1900 */
[----:B------:R-:W-:Y:S02]  /*04d0*/  IMAD.WIDE.U32 R22, R23, 0x4, R12 ;  /* 0x0000000417167825 */ /* 0x000fe400078e000c */
[----:B------:R-:W4:Y:S04]  /*04e0*/  LDG.E R20, desc[UR6][R20.64] ;  /* 0x0000000614147981 */ /* 0x000f28000c1e1900 */
[----:B------:R-:W4:Y:S01]  /*04f0*/  LDG.E R22, desc[UR6][R22.64] ;  /* 0x0000000616167981 */ /* 0x000f22000c1e1900 */
[----:B--2--5:R-:W-:Y:S01]  /*0500*/  FADD R8, R8, R15 ;  /* 0x0000000f08087221 */ /* 0x024fe20000000000 */
[----:B------:R-:W-:-:S06]  /*0510*/  IMAD.WIDE.U32 R14, R14, 0x4, R12 ;  /* 0x000000040e0e7825 */ /* 0x000fcc00078e000c */
[----:B------:R0:W2:Y:S02]  /*0520*/  LDG.E R14, desc[UR6][R14.64] ;  /* 0x000000060e0e7981 */ /* 0x0000a4000c1e1900 */
[----:B0-----:R-:W-:-:S05]  /*0530*/  IADD3 R15, PT, PT, R4, 0x1e00, RZ ;  /* 0x00001e00040f7810 */ /* 0x001fca0007ffe0ff */
[----:B------:R-:W-:-:S06]  /*0540*/  IMAD.WIDE.U32 R12, R15, 0x4, R12 ;  /* 0x000000040f0c7825 */ /* 0x000fcc00078e000c */
[----:B------:R-:W2:Y:S01]  /*0550*/  LDG.E R12, desc[UR6][R12.64] ;  /* 0x000000060c0c7981 */ /* 0x000ea2000c1e1900 */
        /* <DEDUP_REMOVED lines=8> */
[----:B------:R-:W-:Y:S01]  /*05e0*/  FADD R18, R19, R18 ;  /* 0x0000001213127221 */ /* 0x000fe20000000000 */
[----:B------:R-:W-:-:S03]  /*05f0*/  IADD3 R10, PT, PT, R10, 0x10, RZ ;  /* 0x000000100a0a7810 */ /* 0x000fc60007ffe0ff */
[----:B------:R-:W-:Y:S01]  /*0600*/  FADD R11, R18, R11 ;  /* 0x0000000b120b7221 */ /* 0x000fe20000000000 */
[----:B------:R-:W-:Y:S02]  /*0610*/  ISETP.NE.AND P0, PT, R10, RZ, PT ;  /* 0x000000ff0a00720c */ /* 0x000fe40003f05270 */
[----:B------:R-:W-:Y:S02]  /*0620*/  IADD3 R9, PT, PT, R9, 0x2000, RZ ;  /* 0x0000200009097810 */ /* 0x000fe40007ffe0ff */
[----:B------:R-:W-:Y:S01]  /*0630*/  IADD3 R4, PT, PT, R4, 0x2000, RZ ;  /* 0x0000200004047810 */ /* 0x000fe20007ffe0ff */
[----:B--2---:R-:W-:-:S04]  /*0640*/  FADD R11, R11, R14 ;  /* 0x0000000e0b0b7221 */ /* 0x004fc80000000000 */
[----:B------:R-:W-:-:S04]  /*0650*/  FADD R11, R11, R16 ;  /* 0x000000100b0b7221 */ /* 0x000fc80000000000 */
[----:B------:R-:W-:-:S04]  /*0660*/  FADD R11, R11, R20 ;  /* 0x000000140b0b7221 */ /* 0x000fc80000000000 */
[----:B------:R-:W-:-:S04]  /*0670*/  FADD R11, R11, R22 ;  /* 0x000000160b0b7221 */ /* 0x000fc80000000000 */
[----:B------:R-:W-:Y:S01]  /*0680*/  FADD R15, R11, R12 ;  /* 0x0000000c0b0f7221 */ /* 0x000fe20000000000 */
[----:B------:R-:W-:Y:S06]  /*0690*/  @P0 BRA `(.L_x_182) ;  /* 0xfffffff800ec0947 */ /* 0x000fec000383ffff */
[----:B------:R-:W-:Y:S05]  /*06a0*/  BSYNC.RECONVERGENT B3 ;  /* 0x0000000000037941 */ /* 0x000fea0003800200 */
.L_x_181:
[----:B------:R-:W-:-:S07]  /*06b0*/  IADD3 R4, PT, PT, R9, -0x1000, RZ ;  /* 0xfffff00009047810 */ /* 0x000fce0007ffe0ff */
.L_x_180:
[----:B------:R-:W-:Y:S05]  /*06c0*/  BSYNC.RECONVERGENT B2 ;  /* 0x0000000000027941 */ /* 0x000fea0003800200 */
.L_x_179:
[----:B------:R-:W-:-:S13]  /*06d0*/  ISETP.NE.AND P0, PT, R6, RZ, PT ;  /* 0x000000ff0600720c */ /* 0x000fda0003f05270 */
[----:B------:R-:W-:Y:S05]  /*06e0*/  @!P0 BRA `(.L_x_178) ;  /* 0x0000000400308947 */ /* 0x000fea0003800000 */
[----:B------:R-:W-:Y:S01]  /*06f0*/  ISETP.GE.U32.AND P0, PT, R6, 0x8, PT ;  /* 0x000000080600780c */ /* 0x000fe20003f06070 */
[----:B------:R-:W-:Y:S01]  /*0700*/  BSSY.RECONVERGENT B2, `(.L_x_183) ;  /* 0x0000026000027945 */ /* 0x000fe20003800200 */
[----:B------:R-:W-:-:S04]  /*0710*/  LOP3.LUT R22, R5, 0x7, RZ, 0xc0, !PT ;  /* 0x0000000705167812 */ /* 0x000fc800078ec0ff */
[----:B------:R-:W-:-:S07]  /*0720*/  ISETP.NE.AND P1, PT, R22, RZ, PT ;  /* 0x000000ff1600720c */ /* 0x000fce0003f25270 */
[----:B------:R-:W-:Y:S06]  /*0730*/  @!P0 BRA `(.L_x_184) ;  /* 0x0000000000888947 */ /* 0x000fec0003800000 */
[----:B------:R-:W1:Y:S01]  /*0740*/  LDC.64 R6, c[0x0][0x380] ;  /* 0x0000e000ff067b82 */ /* 0x000e620000000a00 */
[----:B------:R-:W-:-:S04]  /*0750*/  LEA R19, R3, R4, 0xd ;  /* 0x0000000403137211 */ /* 0x000fc800078e68ff */
[C---:B------:R-:W-:Y:S02]  /*0760*/  IADD3 R17, PT, PT, R19.reuse, 0x200, RZ ;  /* 0x0000020013117810 */ /* 0x040fe40007ffe0ff */
[C---:B------:R-:W-:Y:S02]  /*0770*/  IADD3 R21, PT, PT, R19.reuse, 0x400, RZ ;  /* 0x0000040013157810 */ /* 0x040fe40007ffe0ff */
[C---:B------:R-:W-:Y:S02]  /*0780*/  IADD3 R13, PT, PT, R19.reuse, 0x600, RZ ;  /* 0x00000600130d7810 */ /* 0x040fe40007ffe0ff */
[C---:B0-----:R-:W-:Y:S01]  /*0790*/  IADD3 R9, PT, PT, R19.reuse, 0x800, RZ ;  /* 0x0000080013097810 */ /* 0x041fe20007ffe0ff */
[----:B-1----:R-:W-:-:S04]  /*07a0*/  IMAD.WIDE.U32 R10, R19, 0x4, R6 ;  /* 0x00000004130a7825 */ /* 0x002fc800078e0006 */
[--C-:B------:R-:W-:Y:S01]  /*07b0*/  IMAD.WIDE.U32 R16, R17, 0x4, R6.reuse ;  /* 0x0000000411107825 */ /* 0x100fe200078e0006 */
[----:B------:R0:W2:Y:S03]  /*07c0*/  LDG.E R14, desc[UR6][R10.64] ;  /* 0x000000060a0e7981 */ /* 0x0000a6000c1e1900 */
[--C-:B------:R-:W-:Y:S01]  /*07d0*/  IMAD.WIDE.U32 R20, R21, 0x4, R6.reuse ;  /* 0x0000000415147825 */ /* 0x100fe200078e0006 */
[----:B------:R1:W3:Y:S03]  /*07e0*/  LDG.E R18, desc[UR6][R16.64] ;  /* 0x0000000610127981 */ /* 0x0002e6000c1e1900 */
[--C-:B------:R-:W-:Y:S01]  /*07f0*/  IMAD.WIDE.U32 R12, R13, 0x4, R6.reuse ;  /* 0x000000040d0c7825 */ /* 0x100fe200078e0006 */
[----:B------:R-:W-:Y:S01]  /*0800*/  IADD3 R23, PT, PT, R19, 0xa00, RZ ;  /* 0x00000a0013177810 */ /* 0x000fe20007ffe0ff */
[----:B------:R-:W4:Y:S02]  /*0810*/  LDG.E R20, desc[UR6][R20.64] ;  /* 0x0000000614147981 */ /* 0x000f24000c1e1900 */
[--C-:B------:R-:W-:Y:S01]  /*0820*/  IMAD.WIDE.U32 R8, R9, 0x4, R6.reuse ;  /* 0x0000000409087825 */ /* 0x100fe200078e0006 */
[----:B------:R-:W-:Y:S01]  /*0830*/  IADD3 R25, PT, PT, R19, 0xc00, RZ ;  /* 0x00000c0013197810 */ /* 0x000fe20007ffe0ff */
[----:B------:R-:W4:Y:S02]  /*0840*/  LDG.E R12, desc[UR6][R12.64] ;  /* 0x000000060c0c7981 */ /* 0x000f24000c1e1900 */
[--C-:B0-----:R-:W-:Y:S01]  /*0850*/  IMAD.WIDE.U32 R10, R23, 0x4, R6.reuse ;  /* 0x00000004170a7825 */ /* 0x101fe200078e0006 */
[----:B------:R-:W-:Y:S01]  /*0860*/  IADD3 R19, PT, PT, R19, 0xe00, RZ ;  /* 0x00000e0013137810 */ /* 0x000fe20007ffe0ff */
[----:B------:R-:W4:Y:S02]  /*0870*/  LDG.E R8, desc[UR6][R8.64] ;  /* 0x0000000608087981 */ /* 0x000f24000c1e1900 */
[----:B-1----:R-:W-:-:S02]  /*0880*/  IMAD.WIDE.U32 R16, R25, 0x4, R6 ;  /* 0x0000000419107825 */ /* 0x002fc400078e0006 */
[----:B------:R-:W4:Y:S02]  /*0890*/  LDG.E R11, desc[UR6][R10.64] ;  /* 0x000000060a0b7981 */ /* 0x000f24000c1e1900 */
[----:B------:R-:W-:Y:S02]  /*08a0*/  IMAD.WIDE.U32 R6, R19, 0x4, R6 ;  /* 0x0000000413067825 */ /* 0x000fe400078e0006 */
[----:B------:R-:W4:Y:S04]  /*08b0*/  LDG.E R17, desc[UR6][R16.64] ;  /* 0x0000000610117981 */ /* 0x000f28000c1e1900 */
[----:B------:R-:W4:Y:S01]  /*08c0*/  LDG.E R7, desc[UR6][R6.64] ;  /* 0x0000000606077981 */ /* 0x000f22000c1e1900 */
        /* <DEDUP_REMOVED lines=9> */
.L_x_184:
[----:B------:R-:W-:Y:S05]  /*0960*/  BSYNC.RECONVERGENT B2 ;  /* 0x0000000000027941 */ /* 0x000fea0003800200 */
.L_x_183:
[----:B------:R-:W-:Y:S05]  /*0970*/  @!P1 BRA `(.L_x_178) ;  /* 0x00000000008c9947 */ /* 0x000fea0003800000 */
[----:B------:R-:W-:Y:S01]  /*0980*/  ISETP.GE.U32.AND P0, PT, R22, 0x4, PT ;  /* 0x000000041600780c */ /* 0x000fe20003f06070 */
[----:B------:R-:W-:Y:S01]  /*0990*/  BSSY.RECONVERGENT B2, `(.L_x_185) ;  /* 0x0000016000027945 */ /* 0x000fe20003800200 */
[----:B------:R-:W-:-:S04]  /*09a0*/  LOP3.LUT R5, R5, 0x3, RZ, 0xc0, !PT ;  /* 0x0000000305057812 */ /* 0x000fc800078ec0ff */
[----:B------:R-:W-:-:S07]  /*09b0*/  ISETP.NE.AND P1, PT, R5, RZ, PT ;  /* 0x000000ff0500720c */ /* 0x000fce0003f25270 */
[----:B------:R-:W-:Y:S06]  /*09c0*/  @!P0 BRA `(.L_x_186) ;  /* 0x0000000000488947 */ /* 0x000fec0003800000 */
[----:B------:R-:W0:Y:S01]  /*09d0*/  LDC.64 R6, c[0x0][0x380] ;  /* 0x0000e000ff067b82 */ /* 0x000e220000000a00 */
[----:B------:R-:W-:-:S04]  /*09e0*/  LEA R13, R3, R4, 0xd ;  /* 0x00000004030d7211 */ /* 0x000fc800078e68ff */
[C---:B------:R-:W-:Y:S02]  /*09f0*/  IADD3 R11, PT, PT, R13.reuse, 0x200, RZ ;  /* 0x000002000d0b7810 */ /* 0x040fe40007ffe0ff */
[C---:B------:R-:W-:Y:S02]  /*0a00*/  IADD3 R17, PT, PT, R13.reuse, 0x400, RZ ;  /* 0x000004000d117810 */ /* 0x040fe40007ffe0ff */
[C---:B------:R-:W-:Y:S01]  /*0a10*/  IADD3 R19, PT, PT, R13.reuse, 0x600, RZ ;  /* 0x000006000d137810 */ /* 0x040fe20007ffe0ff */
[----:B0-----:R-:W-:-:S04]  /*0a20*/  IMAD.WIDE.U32 R8, R13, 0x4, R6 ;  /* 0x000000040d087825 */ /* 0x001fc800078e0006 */
[--C-:B------:R-:W-:Y:S02]  /*0a30*/  IMAD.WIDE.U32 R10, R11, 0x4, R6.reuse ;  /* 0x000000040b0a7825 */ /* 0x100fe400078e0006 */
[----:B------:R-:W2:Y:S02]  /*0a40*/  LDG.E R8, desc[UR6][R8.64] ;  /* 0x0000000608087981 */ /* 0x000ea4000c1e1900 */
[--C-:B------:R-:W-:Y:S02]  /*0a50*/  IMAD.WIDE.U32 R12, R17, 0x4, R6.reuse ;  /* 0x00000004110c7825 */ /* 0x100fe400078e0006 */
[----:B------:R-:W3:Y:S02]  /*0a60*/  LDG.E R10, desc[UR6][R10.64] ;  /* 0x000000060a0a7981 */ /* 0x000ee4000c1e1900 */
[----:B------:R-:W-:Y:S02]  /*0a70*/  IMAD.WIDE.U32 R6, R19, 0x4, R6 ;  /* 0x0000000413067825 */ /* 0x000fe400078e0006 */
[----:B------:R-:W4:Y:S04]  /*0a80*/  LDG.E R12, desc[UR6][R12.64] ;  /* 0x000000060c0c7981 */ /* 0x000f28000c1e1900 */
[----:B------:R-:W4:Y:S01]  /*0a90*/  LDG.E R6, desc[UR6][R6.64] ;  /* 0x0000000606067981 */ /* 0x000f22000c1e1900 */
[----:B------:R-:W-:Y:S01]  /*0aa0*/  IADD3 R4, PT, PT, R4, 0x800, RZ ;  /* 0x0000080004047810 */ /* 0x000fe20007ffe0ff */
[----:B--2--5:R-:W-:-:S04]  /*0ab0*/  FADD R15, R15, R8 ;  /* 0x000000080f0f7221 */ /* 0x024fc80000000000 */
[----:B---3--:R-:W-:-:S04]  /*0ac0*/  FADD R15, R15, R10 ;  /* 0x0000000a0f0f7221 */ /* 0x008fc80000000000 */
[----:B----4-:R-:W-:-:S04]  /*0ad0*/  FADD R15, R15, R12 ;  /* 0x0000000c0f0f7221 */ /* 0x010fc80000000000 */
[----:B------:R-:W-:-:S07]  /*0ae0*/  FADD R15, R15, R6 ;  /* 0x000000060f0f7221 */ /* 0x000fce0000000000 */
.L_x_186:
[----:B------:R-:W-:Y:S05]  /*0af0*/  BSYNC.RECONVERGENT B2 ;  /* 0x0000000000027941 */ /* 0x000fea0003800200 */
.L_x_185:
[----:B------:R-:W-:Y:S05]  /*0b00*/  @!P1 BRA `(.L_x_178) ;  /* 0x0000000000289947 */ /* 0x000fea0003800000 */
[----:B------:R-:W1:Y:S01]  /*0b10*/  LDC.64 R6, c[0x0][0x380] ;  /* 0x0000e000ff067b82 */ /* 0x000e620000000a00 */
[----:B0-----:R-:W-:Y:S02]  /*0b20*/  LEA R9, R3, R4, 0xd ;  /* 0x0000000403097211 */ /* 0x001fe400078e68ff */
[----:B------:R-:W-:-:S07]  /*0b30*/  IADD3 R8, PT, PT, -R5, RZ, RZ ;  /* 0x000000ff05087210 */ /* 0x000fce0007ffe1ff */
.L_x_187:
[----:B-1----:R-:W-:-:S06]  /*0b40*/  IMAD.WIDE.U32 R4, R9, 0x4, R6 ;  /* 0x0000000409047825 */ /* 0x002fcc00078e0006 */
[----:B------:R-:W2:Y:S01]  /*0b50*/  LDG.E R4, desc[UR6][R4.64] ;  /* 0x0000000604047981 */ /* 0x000ea2000c1e1900 */
[----:B------:R-:W-:Y:S02]  /*0b60*/  IADD3 R8, PT, PT, R8, 0x1, RZ ;  /* 0x0000000108087810 */ /* 0x000fe40007ffe0ff */
[----:B------:R-:W-:Y:S02]  /*0b70*/  IADD3 R9, PT, PT, R9, 0x200, RZ ;  /* 0x0000020009097810 */ /* 0x000fe40007ffe0ff */
[----:B------:R-:W-:Y:S01]  /*0b80*/  ISETP.NE.AND P0, PT, R8, RZ, PT ;  /* 0x000000ff0800720c */ /* 0x000fe20003f05270 */
[----:B--2--5:R-:W-:-:S12]  /*0b90*/  FADD R15, R4, R15 ;  /* 0x0000000f040f7221 */ /* 0x024fd80000000000 */
[----:B------:R-:W-:Y:S05]  /*0ba0*/  @P0 BRA `(.L_x_187) ;  /* 0xfffffffc00e40947 */ /* 0x000fea000383ffff */
.L_x_178:
[----:B------:R-:W-:Y:S05]  /*0bb0*/  BSYNC.RECONVERGENT B1 ;  /* 0x0000000000017941 */ /* 0x000fea0003800200 */
.L_x_177:
[----:B------:R-:W-:-:S13]  /*0bc0*/  ISETP.GE.U32.AND P0, PT, R0, 0x200, PT ;  /* 0x000002000000780c */ /* 0x000fda0003f06070 */
[----:B------:R-:W-:Y:S05]  /*0bd0*/  @!P0 BRA `(.L_x_188) ;  /* 0x0000000000d08947 */ /* 0x000fea0003800000 */
[----:B0-----:R-:W0:Y:S01]  /*0be0*/  S2R R8, SR_LANEID ;  /* 0x0000000000087919 */ /* 0x001e220000000000 */
[----:B-----5:R-:W1:Y:S02]  /*0bf0*/  SHFL.DOWN PT, R0, R15, 0x1, 0x1f ;  /* 0x08201f000f007f89 */ /* 0x020e6400000e0000 */
[----:B-1----:R-:W-:Y:S01]  /*0c00*/  FADD R0, R0, R15 ;  /* 0x0000000f00007221 */ /* 0x002fe20000000000 */
[C---:B0-----:R-:W-:Y:S02]  /*0c10*/  ISETP.GT.AND P0, PT, R8.reuse, 0x1e, PT ;  /* 0x0000001e0800780c */ /* 0x041fe40003f04270 */
[C---:B------:R-:W-:Y:S02]  /*0c20*/  ISETP.NE.AND P1, PT, R8.reuse, RZ, PT ;  /* 0x000000ff0800720c */ /* 0x040fe40003f25270 */
        /* <DEDUP_REMOVED lines=27> */
[----:B------:R-:W0:Y:S04]  /*0de0*/  LDS.128 R12, [UR4+0x10] ;  /* 0x00001004ff0c7984 */ /* 0x000e280008000c00 */
[----:B------:R-:W2:Y:S04]  /*0df0*/  LDS.128 R8, [UR4+0x20] ;  /* 0x00002004ff087984 */ /* 0x000ea80008000c00 */
[----:B-1----:R-:W1:Y:S04]  /*0e00*/  LDS.128 R4, [UR4+0x30] ;  /* 0x00003004ff047984 */ /* 0x002e680008000c00 */
[----:B------:R-:W3:Y:S01]  /*0e10*/  LDS.128 R16, [UR4+0x40] ;  /* 0x00004004ff107984 */ /* 0x000ee20008000c00 */
[----:B0-----:R-:W-:-:S04]  /*0e20*/  FADD R13, R20, R13 ;  /* 0x0000000d140d7221 */ /* 0x001fc80000000000 */
[----:B------:R-:W-:-:S04]  /*0e30*/  FADD R14, R13, R14 ;  /* 0x0000000e0d0e7221 */ /* 0x000fc80000000000 */
[----:B------:R-:W-:-:S04]  /*0e40*/  FADD R15, R14, R15 ;  /* 0x0000000f0e0f7221 */ /* 0x000fc80000000000 */
[----:B--2---:R-:W-:-:S04]  /*0e50*/  FADD R8, R15, R8 ;  /* 0x000000080f087221 */ /* 0x004fc80000000000 */
[----:B------:R-:W-:-:S04]  /*0e60*/  FADD R9, R8, R9 ;  /* 0x0000000908097221 */ /* 0x000fc80000000000 */
[----:B------:R-:W-:-:S04]  /*0e70*/  FADD R10, R9, R10 ;  /* 0x0000000a090a7221 */ /* 0x000fc80000000000 */
[----:B------:R-:W-:-:S04]  /*0e80*/  FADD R11, R10, R11 ;  /* 0x0000000b0a0b7221 */ /* 0x000fc80000000000 */
[----:B-1----:R-:W-:-:S04]  /*0e90*/  FADD R4, R11, R4 ;  /* 0x000000040b047221 */ /* 0x002fc80000000000 */
        /* <DEDUP_REMOVED lines=8> */
.L_x_188:
[----:B0-----:R-:W0:Y:S01]  /*0f20*/  S2R R8, SR_LANEID ;  /* 0x0000000000087919 */ /* 0x001e220000000000 */
[----:B------:R-:W-:-:S04]  /*0f30*/  LOP3.LUT R4, R2, 0x3e0, RZ, 0xc0, !PT ;  /* 0x000003e002047812 */ /* 0x000fc800078ec0ff */
[----:B------:R-:W-:Y:S02]  /*0f40*/  IADD3 R5, PT, PT, R4, 0x20, RZ ;  /* 0x0000002004057810 */ /* 0x000fe40007ffe0ff */
[----:B------:R-:W-:Y:S02]  /*0f50*/  LOP3.LUT R7, RZ, R4, RZ, 0x33, !PT ;  /* 0x00000004ff077212 */ /* 0x000fe400078e33ff */
[----:B------:R-:W-:Y:S02]  /*0f60*/  ISETP.GT.U32.AND P0, PT, R5, R0, PT ;  /* 0x000000000500720c */ /* 0x000fe40003f04070 */
[----:B------:R-:W-:-:S04]  /*0f70*/  IADD3 R7, PT, PT, R0, R7, RZ ;  /* 0x0000000700077210 */ /* 0x000fc80007ffe0ff */
[----:B------:R-:W-:-:S05]  /*0f80*/  SEL R7, R7, 0x1f, P0 ;  /* 0x0000001f07077807 */ /* 0x000fca0000000000 */
[----:B-----5:R-:W1:Y:S01]  /*0f90*/  SHFL.DOWN PT, R4, R15, 0x1, R7 ;  /* 0x082000000f047989 */ /* 0x020e6200000e0007 */
[C---:B0-----:R-:W-:Y:S02]  /*0fa0*/  ISETP.GE.AND P0, PT, R8.reuse, R7, PT ;  /* 0x000000070800720c */ /* 0x041fe40003f06270 */
[C---:B------:R-:W-:Y:S02]  /*0fb0*/  IADD3 R6, PT, PT, R8.reuse, 0x2, RZ ;  /* 0x0000000208067810 */ /* 0x040fe40007ffe0ff */
[----:B------:R-:W-:-:S09]  /*0fc0*/  ISETP.NE.AND P1, PT, R8, RZ, PT ;  /* 0x000000ff0800720c */ /* 0x000fd20003f25270 */
[----:B-1----:R-:W-:Y:S01]  /*0fd0*/  @!P0 FADD R15, R4, R15 ;  /* 0x0000000f040f8221 */ /* 0x002fe20000000000 */
[----:B------:R-:W-:Y:S02]  /*0fe0*/  ISETP.GT.AND P0, PT, R6, R7, PT ;  /* 0x000000070600720c */ /* 0x000fe40003f04270 */
[----:B------:R-:W-:Y:S01]  /*0ff0*/  IADD3 R6, PT, PT, R8, 0x4, RZ ;  /* 0x0000000408067810 */ /* 0x000fe20007ffe0ff */
        /* <DEDUP_REMOVED lines=24> */
[----:B------:R-:W1:Y:S01]  /*1180*/  S2UR UR5, SR_CgaCtaId ;  /* 0x00000000000579c3 */ /* 0x000e620000008800 */
[----:B------:R-:W-:Y:S01]  /*1190*/  UMOV UR4, 0x400 ;  /* 0x0000040000047882 */ /* 0x000fe20000000000 */
[C---:B------:R-:W-:Y:S02]  /*11a0*/  ISETP.GT.U32.AND P2, PT, R0.reuse, 0x20, PT ;  /* 0x000000200000780c */ /* 0x040fe40003f44070 */
[C---:B------:R-:W-:Y:S02]  /*11b0*/  ISETP.GT.U32.AND P3, PT, R0.reuse, 0x40, PT ;  /* 0x000000400000780c */ /* 0x040fe40003f64070 */
[C---:B------:R-:W-:Y:S02]  /*11c0*/  ISETP.GT.U32.AND P1, PT, R0.reuse, 0x60, PT ;  /* 0x000000600000780c */ /* 0x040fe40003f24070 */
[----:B------:R-:W-:Y:S01]  /*11d0*/  ISETP.GT.U32.AND P4, PT, R0, 0xc0, PT ;  /* 0x000000c00000780c */ /* 0x000fe20003f84070 */
[----:B-1----:R-:W-:-:S09]  /*11e0*/  ULEA UR4, UR5, UR4, 0x18 ;  /* 0x0000000405047291 */ /* 0x002fd2000f8ec0ff */
[----:B0-----:R-:W0:Y:S04]  /*11f0*/  LDS.128 R4, [UR4+0x10] ;  /* 0x00001004ff047984 */ /* 0x001e280008000c00 */
[----:B------:R-:W1:Y:S04]  /*1200*/  LDS.128 R8, [UR4+0x20] ;  /* 0x00002004ff087984 */ /* 0x000e680008000c00 */
[----:B------:R-:W2:Y:S04]  /*1210*/  LDS.128 R12, [UR4+0x30] ;  /* 0x00003004ff0c7984 */ /* 0x000ea80008000c00 */
[----:B------:R-:W3:Y:S01]  /*1220*/  LDS.128 R16, [UR4+0x40] ;  /* 0x00004004ff107984 */ /* 0x000ee20008000c00 */
[----:B0-----:R-:W-:Y:S01]  /*1230*/  @P2 FADD R20, R20, R5 ;  /* 0x0000000514142221 */ /* 0x001fe20000000000 */
[----:B------:R-:W-:-:S03]  /*1240*/  ISETP.GT.U32.AND P2, PT, R0, 0x80, PT ;  /* 0x000000800000780c */ /* 0x000fc60003f44070 */
[----:B------:R-:W-:Y:S01]  /*1250*/  @P3 FADD R20, R20, R6 ;  /* 0x0000000614143221 */ /* 0x000fe20000000000 */
[----:B------:R-:W-:-:S03]  /*1260*/  ISETP.GT.U32.AND P3, PT, R0, 0xa0, PT ;  /* 0x000000a00000780c */ /* 0x000fc60003f64070 */
[----:B------:R-:W-:Y:S01]  /*1270*/  @P1 FADD R20, R20, R7 ;  /* 0x0000000714141221 */ /* 0x000fe20000000000 */
[----:B------:R-:W-:-:S05]  /*1280*/  ISETP.GT.U32.AND P1, PT, R0, 0xe0, PT ;  /* 0x000000e00000780c */ /* 0x000fca0003f24070 */
[----:B-1----:R-:W-:Y:S01]  /*1290*/  @P2 FADD R20, R20, R8 ;  /* 0x0000000814142221 */ /* 0x002fe20000000000 */
[----:B------:R-:W-:-:S03]  /*12a0*/  ISETP.GT.U32.AND P2, PT, R0, 0x100, PT ;  /* 0x000001000000780c */ /* 0x000fc60003f44070 */
[----:B------:R-:W-:Y:S01]  /*12b0*/  @P3 FADD R20, R20, R9 ;  /* 0x0000000914143221 */ /* 0x000fe20000000000 */
[----:B------:R-:W-:-:S03]  /*12c0*/  ISETP.GT.U32.AND P3, PT, R0, 0x120, PT ;  /* 0x000001200000780c */ /* 0x000fc60003f64070 */
[----:B------:R-:W-:Y:S01]  /*12d0*/  @P4 FADD R20, R20, R10 ;  /* 0x0000000a14144221 */ /* 0x000fe20000000000 */
[----:B------:R-:W-:-:S03]  /*12e0*/  ISETP.GT.U32.AND P4, PT, R0, 0x140, PT ;  /* 0x000001400000780c */ /* 0x000fc60003f84070 */
[----:B------:R-:W-:Y:S01]  /*12f0*/  @P1 FADD R20, R20, R11 ;  /* 0x0000000b14141221 */ /* 0x000fe20000000000 */
[----:B------:R-:W-:-:S03]  /*1300*/  ISETP.GT.U32.AND P1, PT, R0, 0x160, PT ;  /* 0x000001600000780c */ /* 0x000fc60003f24070 */
[----:B--2---:R-:W-:Y:S01]  /*1310*/  @P2 FADD R20, R20, R12 ;  /* 0x0000000c14142221 */ /* 0x004fe20000000000 */
[----:B------:R-:W-:-:S03]  /*1320*/  ISETP.GT.U32.AND P2, PT, R0, 0x180, PT ;  /* 0x000001800000780c */ /* 0x000fc60003f44070 */
[----:B------:R-:W-:Y:S01]  /*1330*/  @P3 FADD R20, R20, R13 ;  /* 0x0000000d14143221 */ /* 0x000fe20000000000 */
[----:B------:R-:W-:-:S03]  /*1340*/  ISETP.GT.U32.AND P3, PT, R0, 0x1a0, PT ;  /* 0x000001a00000780c */ /* 0x000fc60003f64070 */
[----:B------:R-:W-:Y:S01]  /*1350*/  @P4 FADD R20, R20, R14 ;  /* 0x0000000e14144221 */ /* 0x000fe20000000000 */
[----:B------:R-:W-:-:S03]  /*1360*/  ISETP.GT.U32.AND P4, PT, R0, 0x1c0, PT ;  /* 0x000001c00000780c */ /* 0x000fc60003f84070 */
[----:B------:R-:W-:Y:S01]  /*1370*/  @P1 FADD R20, R20, R15 ;  /* 0x0000000f14141221 */ /* 0x000fe20000000000 */
[----:B------:R-:W-:-:S03]  /*1380*/  ISETP.GT.U32.AND P1, PT, R0, 0x1e0, PT ;  /* 0x000001e00000780c */ /* 0x000fc60003f24070 */
[----:B---3--:R-:W-:-:S04]  /*1390*/  @P2 FADD R20, R20, R16 ;  /* 0x0000001014142221 */ /* 0x008fc80000000000 */
[----:B------:R-:W-:-:S04]  /*13a0*/  @P3 FADD R20, R20, R17 ;  /* 0x0000001114143221 */ /* 0x000fc80000000000 */
[----:B------:R-:W-:-:S04]  /*13b0*/  @P4 FADD R20, R20, R18 ;  /* 0x0000001214144221 */ /* 0x000fc80000000000 */
[----:B------:R-:W-:Y:S01]  /*13c0*/  @P1 FADD R20, R20, R19 ;  /* 0x0000001314141221 */ /* 0x000fe20000000000 */
[----:B------:R-:W-:Y:S06]  /*13d0*/  BRA `(.L_x_189) ;  /* 0x0000001400007947 */ /* 0x000fec0003800000 */
.L_x_174:
[----:B------:R-:W0:Y:S01]  /*13e0*/  S2R R2, SR_TID.X ;  /* 0x0000000000027919 */ /* 0x000e220000002100 */
[----:B------:R-:W1:Y:S02]  /*13f0*/  LDCU.64 UR4, c[0x0][0x380] ;  /* 0x00007000ff0477ac */ /* 0x000e640008000a00 */
[----:B-1----:R-:W-:Y:S02]  /*1400*/  MOV R4, UR4 ;  /* 0x0000000400047c02 */ /* 0x002fe40008000f00 */
[----:B------:R-:W-:Y:S02]  /*1410*/  MOV R5, UR5 ;  /* 0x0000000500057c02 */ /* 0x000fe40008000f00 */
[----:B0-----:R-:W-:-:S05]  /*1420*/  LEA R9, R3, R2, 0xd ;  /* 0x0000000203097211 */ /* 0x001fca00078e68ff */
[----:B------:R-:W-:-:S05]  /*1430*/  IMAD.WIDE.U32 R8, R9, 0x4, R4 ;  /* 0x0000000409087825 */ /* 0x000fca00078e0004 */
        /* <DEDUP_REMOVED lines=16> */
[----:B------:R-:W-:Y:S01]  /*1540*/  ISETP.GE.U32.AND P0, PT, R0, R13, PT ;  /* 0x0000000d0000720c */ /* 0x000fe20003f06070 */
        /* <DEDUP_REMOVED lines=16> */
[----:B------:R-:W-:Y:S01]  /*1650*/  LEA R9, R3, R13, 0xd ;  /* 0x0000000d03097211 */ /* 0x000fe200078e68ff */
[----:B------:R-:W-:Y:S01]  /*1660*/  UMOV UR4, URZ ;  /* 0x000000ff00047c82 */ /* 0x000fe20008000000 */
[----:B------:R-:W-:Y:S02]  /*1670*/  IADD3 R8, PT, PT, R6, -0x2000, RZ ;  /* 0xffffe00006087810 */ /* 0x000fe40007ffe0ff */
[----:B------:R-:W-:Y:S02]  /*1680*/  LOP3.LUT R0, RZ, R2, RZ, 0x33, !PT ;  /* 0x00000002ff007212 */ /* 0x000fe400078e33ff */
[----:B------:R-:W-:Y:S02]  /*1690*/  ISETP.GT.U32.AND P0, PT, R9, R8, PT ;  /* 0x000000080900720c */ /* 0x000fe40003f04070 */
[----:B------:R-:W-:Y:S02]  /*16a0*/  IADD3 R10, PT, PT, -R13, R6, R0 ;  /* 0x000000060d0a7210 */ /* 0x000fe40007ffe100 */
[----:B------:R-:W-:-:S02]  /*16b0*/  IADD3 R7, PT, PT, R9, 0x1000, R2 ;  /* 0x0000100009077810 */ /* 0x000fc40007ffe002 */
[----:B------:R-:W-:Y:S01]  /*16c0*/  MOV R0, R9 ;  /* 0x0000000900007202 */ /* 0x000fe20000000f00 */
[----:B------:R-:W-:-:S06]  /*16d0*/  IMAD R2, R3, -0x2000, R10 ;  /* 0xffffe00003027824 */ /* 0x000fcc00078e020a */
[----:B------:R-:W-:Y:S05]  /*16e0*/  @P0 BRA `(.L_x_191) ;  /* 0x0000000000bc0947 */ /* 0x000fea0003800000 */
[----:B------:R-:W0:Y:S08]  /*16f0*/  LDC R6, c[0x0][0x3a8] ;  /* 0x0000ea00ff067b82 */ /* 0x000e300000000800 */
[----:B------:R-:W1:Y:S02]  /*1700*/  LDC.64 R4, c[0x0][0x380] ;  /* 0x0000e000ff047b82 */ /* 0x000e640000000a00 */
.L_x_192:
[----:B------:R-:W2:Y:S02]  /*1710*/  S2R R10, SR_TID.X ;  /* 0x00000000000a7919 */ /* 0x000ea40000002100 */
[----:B--2---:R-:W-:-:S05]  /*1720*/  IADD3 R11, PT, PT, R10, R9, RZ ;  /* 0x000000090a0b7210 */ /* 0x004fca0007ffe0ff */
[----:B-1----:R-:W-:-:S05]  /*1730*/  IMAD.WIDE.U32 R10, R11, 0x4, R4 ;  /* 0x000000040b0a7825 */ /* 0x002fca00078e0004 */
        /* <DEDUP_REMOVED lines=13> */
[----:B---3--:R-:W-:-:S02]  /*1810*/  FADD R14, R14, R15 ;  /* 0x0000000f0e0e7221 */ /* 0x008fc40000000000 */
[----:B------:R-:W2:Y:S01]  /*1820*/  LDG.E R15, desc[UR6][R10.64+0x7000] ;  /* 0x007000060a0f7981 */ /* 0x000ea2000c1e1900 */
[----:B----4-:R-:W-:-:S03]  /*1830*/  FADD R12, R16, R17 ;  /* 0x00000011100c7221 */ /* 0x010fc60000000000 */
[----:B------:R-:W3:Y:S04]  /*1840*/  LDG.E R17, desc[UR6][R10.64+0x5800] ;  /* 0x005800060a117981 */ /* 0x000ee8000c1e1900 */
[----:B------:R-:W2:Y:S01]  /*1850*/  LDG.E R16, desc[UR6][R10.64+0x6800] ;  /* 0x006800060a107981 */ /* 0x000ea2000c1e1900 */
[----:B------:R-:W-:-:S03]  /*1860*/  FADD R14, R23, R14 ;  /* 0x0000000e170e7221 */ /* 0x000fc60000000000 */
[----:B------:R-:W4:Y:S01]  /*1870*/  LDG.E R23, desc[UR6][R10.64+0x7800] ;  /* 0x007800060a177981 */ /* 0x000f22000c1e1900 */
[----:B-----5:R-:W-:-:S04]  /*1880*/  FADD R19, R19, R20 ;  /* 0x0000001413137221 */ /* 0x020fc80000000000 */
[----:B------:R-:W-:Y:S01]  /*1890*/  FADD R19, R12, R19 ;  /* 0x000000130c137221 */ /* 0x000fe20000000000 */
[----:B0-----:R-:W-:Y:S01]  /*18a0*/  IADD3 R12, PT, PT, -R9, R6, RZ ;  /* 0x00000006090c7210 */ /* 0x001fe20007ffe1ff */
[----:B------:R-:W-:-:S03]  /*18b0*/  FADD R21, R21, R22 ;  /* 0x0000001615157221 */ /* 0x000fc60000000000 */
[----:B------:R-:W-:Y:S01]  /*18c0*/  ISETP.GE.U32.AND P0, PT, R12, R13, PT ;  /* 0x0000000d0c00720c */ /* 0x000fe20003f06070 */
[----:B------:R-:W-:-:S04]  /*18d0*/  FADD R24, R24, R25 ;  /* 0x0000001918187221 */ /* 0x000fc80000000000 */
[----:B------:R-:W-:Y:S01]  /*18e0*/  FADD R21, R21, R24 ;  /* 0x0000001815157221 */ /* 0x000fe20000000000 */
[----:B------:R-:W-:Y:S01]  /*18f0*/  FADD R14, R14, R19 ;  /* 0x000000130e0e7221 */ /* 0x000fe20000000000 */
[----:B---3--:R-:W-:Y:S01]  /*1900*/  FADD R17, R17, R18 ;  /* 0x0000001211117221 */ /* 0x008fe20000000000 */
[----:B--2---:R-:W-:-:S04]  /*1910*/  FADD R16, R16, R15 ;  /* 0x0000000f10107221 */ /* 0x004fc80000000000 */
[----:B------:R-:W-:-:S04]  /*1920*/  FADD R16, R17, R16 ;  /* 0x0000001011107221 */ /* 0x000fc80000000000 */
[----:B------:R-:W-:-:S04]  /*1930*/  FADD R21, R21, R16 ;  /* 0x0000001015157221 */ /* 0x000fc80000000000 */
[----:B------:R-:W-:-:S04]  /*1940*/  FADD R14, R14, R21 ;  /* 0x000000150e0e7221 */ /* 0x000fc80000000000 */
[----:B----4-:R-:W-:Y:S01]  /*1950*/  FADD R23, R23, R14 ;  /* 0x0000000e17177221 */ /* 0x010fe20000000000 */
[----:B------:R-:W-:Y:S06]  /*1960*/  @!P0 BRA `(.L_x_190) ;  /* 0x0000000800d08947 */ /* 0x000fec0003800000 */
[C---:B------:R-:W-:Y:S01]  /*1970*/  IADD3 R9, PT, PT, R13.reuse, R9, RZ ;  /* 0x000000090d097210 */ /* 0x040fe20007ffe0ff */
[----:B------:R-:W-:Y:S01]  /*1980*/  UIADD3 UR4, UPT, UPT, UR4, 0x1, URZ ;  /* 0x0000000104047890 */ /* 0x000fe2000fffe0ff */
[----:B------:R-:W-:Y:S02]  /*1990*/  IADD3 R0, PT, PT, R13, R0, RZ ;  /* 0x000000000d007210 */ /* 0x000fe40007ffe0ff */
[----:B------:R-:W-:Y:S02]  /*19a0*/  ISETP.GT.U32.AND P0, PT, R9, R8, PT ;  /* 0x000000080900720c */ /* 0x000fe40003f04070 */
[C---:B------:R-:W-:Y:S02]  /*19b0*/  IADD3 R2, PT, PT, -R13.reuse, R2, RZ ;  /* 0x000000020d027210 */ /* 0x040fe40007ffe1ff */
[----:B------:R-:W-:-:S09]  /*19c0*/  IADD3 R7, PT, PT, R13, R7, RZ ;  /* 0x000000070d077210 */ /* 0x000fd20007ffe0ff */
[----:B------:R-:W-:Y:S05]  /*19d0*/  @!P0 BRA `(.L_x_192) ;  /* 0xfffffffc004c8947 */ /* 0x000fea000383ffff */
.L_x_191:
[----:B------:R-:W0:Y:S01]  /*19e0*/  S2R R16, SR_TID.X ;  /* 0x0000000000107919 */ /* 0x000e220000002100 */
[----:B------:R-:W-:Y:S01]  /*19f0*/  IADD3 R8, PT, PT, -R9, R6, RZ ;  /* 0x0000000609087210 */ /* 0x000fe20007ffe1ff */
[----:B------:R-:W-:Y:S03]  /*1a00*/  BSSY.RECONVERGENT B1, `(.L_x_190) ;  /* 0x00000aa000017945 */ /* 0x000fe60003800200 */
[----:B0-----:R-:W-:-:S04]  /*1a10*/  ISETP.GE.AND P0, PT, R16, R8, PT ;  /* 0x000000081000720c */ /* 0x001fc80003f06270 */
[----:B------:R-:W-:-:S13]  /*1a20*/  ISETP.GE.U32.OR P0, PT, R9, R6, P0 ;  /* 0x000000060900720c */ /* 0x000fda0000706470 */
[----:B------:R-:W-:Y:S05]  /*1a30*/  @P0 BRA `(.L_x_193) ;  /* 0x0000000800980947 */ /* 0x000fea0003800000 */
[----:B------:R-:W0:Y:S01]  /*1a40*/  LDC R10, c[0x0][0x3ac] ;  /* 0x0000eb00ff0a7b82 */ /* 0x000e220000000800 */
[----:B------:R-:W-:Y:S01]  /*1a50*/  LOP3.LUT R11, RZ, R16, RZ, 0x33, !PT ;  /* 0x00000010ff0b7212 */ /* 0x000fe200078e33ff */
[----:B------:R-:W-:Y:S06]  /*1a60*/  BSSY.RECONVERGENT B2, `(.L_x_194) ;  /* 0x0000056000027945 */ /* 0x000fec0003800200 */
[----:B------:R-:W1:Y:S01]  /*1a70*/  LDC R8, c[0x0][0x3ac] ;  /* 0x0000eb00ff087b82 */ /* 0x000e620000000800 */
[----:B0-----:R-:W-:-:S04]  /*1a80*/  SHF.L.U32 R10, R10, 0xd, RZ ;  /* 0x0000000d0a0a7819 */ /* 0x001fc800000006ff */
[----:B------:R-:W-:-:S04]  /*1a90*/  LEA R10, R3, R10, 0xd ;  /* 0x0000000a030a7211 */ /* 0x000fc800078e68ff */
[----:B------:R-:W-:Y:S01]  /*1aa0*/  IADD3 R6, PT, PT, -R10, R6, R11 ;  /* 0x000000060a067210 */ /* 0x000fe20007ffe10b */
[----:B-1----:R-:W-:-:S04]  /*1ab0*/  IMAD R11, R8, UR4, RZ ;  /* 0x00000004080b7c24 */ /* 0x002fc8000f8e02ff */
[----:B------:R-:W-:-:S05]  /*1ac0*/  IMAD R6, R11, -0x2000, R6 ;  /* 0xffffe0000b067824 */ /* 0x000fca00078e0206 */
[C---:B------:R-:W-:Y:S02]  /*1ad0*/  ISETP.GE.U32.AND P0, PT, R6.reuse, 0x1e00, PT ;  /* 0x00001e000600780c */ /* 0x040fe40003f06070 */
[----:B------:R-:W-:-:S04]  /*1ae0*/  LEA.HI R6, R6, 0x1, RZ, 0x17 ;  /* 0x0000000106067811 */ /* 0x000fc800078fb8ff */
[----:B------:R-:W-:-:S07]  /*1af0*/  LOP3.LUT R8, R6, 0xf, RZ, 0xc0, !PT ;  /* 0x0000000f06087812 */ /* 0x000fce00078ec0ff */
[----:B------:R-:W-:Y:S05]  /*1b00*/  @!P0 BRA `(.L_x_195) ;  /* 0x00000004002c8947 */ /* 0x000fea0003800000 */
[----:B------:R-:W-:Y:S01]  /*1b10*/  LEA.HI R10, R2, 0x1, RZ, 0x17 ;  /* 0x00000001020a7811 */ /* 0x000fe200078fb8ff */
[----:B------:R-:W-:Y:S01]  /*1b20*/  BSSY.RECONVERGENT B3, `(.L_x_196) ;  /* 0x0000048000037945 */ /* 0x000fe20003800200 */
[----:B------:R-:W-:Y:S02]  /*1b30*/  LOP3.LUT R11, R16, 0x1000, RZ, 0xfc, !PT ;  /* 0x00001000100b7812 */ /* 0x000fe400078efcff */
[----:B------:R-:W-:-:S04]  /*1b40*/  LOP3.LUT R10, R10, 0xfffff0, RZ, 0xc0, !PT ;  /* 0x00fffff00a0a7812 */ /* 0x000fc800078ec0ff */
[----:B------:R-:W-:-:S07]  /*1b50*/  IADD3 R13, PT, PT, -R10, RZ, RZ ;  /* 0x000000ff0a0d7210 */ /* 0x000fce0007ffe1ff */
.L_x_197:
[C---:B------:R-:W-:Y:S02]  /*1b60*/  IADD3 R15, PT, PT, R7.reuse, -0x1000, RZ ;  /* 0xfffff000070f7810 */ /* 0x040fe40007ffe0ff */
[----:B------:R-:W-:-:S03]  /*1b70*/  IADD3 R25, PT, PT, R7, -0xe00, RZ ;  /* 0xfffff20007197810 */ /* 0x000fc60007ffe0ff */
[----:B------:R-:W-:Y:S01]  /*1b80*/  IMAD.WIDE.U32 R14, R15, 0x4, R4 ;  /* 0x000000040f0e7825 */ /* 0x000fe200078e0004 */
[----:B------:R-:W-:-:S04]  /*1b90*/  IADD3 R21, PT, PT, R7, -0xc00, RZ ;  /* 0xfffff40007157810 */ /* 0x000fc80007ffe0ff */
[----:B------:R0:W2:Y:S01]  /*1ba0*/  LDG.E R22, desc[UR6][R14.64] ;  /* 0x000000060e167981 */ /* 0x0000a2000c1e1900 */
[----:B------:R-:W-:-:S04]  /*1bb0*/  IMAD.WIDE.U32 R24, R25, 0x4, R4 ;  /* 0x0000000419187825 */ /* 0x000fc800078e0004 */
[--C-:B------:R-:W-:Y:S01]  /*1bc0*/  IMAD.WIDE.U32 R20, R21, 0x4, R4.reuse ;  /* 0x0000000415147825 */ /* 0x100fe200078e0004 */
[----:B------:R-:W3:Y:S04]  /*1bd0*/  LDG.E R16, desc[UR6][R24.64] ;  /* 0x0000000618107981 */ /* 0x000ee8000c1e1900 */
[----:B------:R1:W4:Y:S01]  /*1be0*/  LDG.E R17, desc[UR6][R20.64] ;  /* 0x0000000614117981 */ /* 0x000322000c1e1900 */
[C---:B------:R-:W-:Y:S02]  /*1bf0*/  IADD3 R19, PT, PT, R7.reuse, -0xa00, RZ ;  /* 0xfffff60007137810 */ /* 0x040fe40007ffe0ff */
[C---:B------:R-:W-:Y:S02]  /*1c00*/  IADD3 R29, PT, PT, R7.reuse, -0x800, RZ ;  /* 0xfffff800071d7810 */ /* 0x040fe40007ffe0ff */
[----:B------:R-:W-:Y:S01]  /*1c10*/  IADD3 R27, PT, PT, R7, -0x600, RZ ;  /* 0xfffffa00071b7810 */ /* 0x000fe20007ffe0ff */
[----:B------:R-:W-:Y:S01]  /*1c20*/  IMAD.WIDE.U32 R18, R19, 0x4, R4 ;  /* 0x0000000413127825 */ /* 0x000fe200078e0004 */
[----:B------:R-:W-:-:S03]  /*1c30*/  IADD3 R12, PT, PT, R7, -0x400, RZ ;  /* 0xfffffc00070c7810 */ /* 0x000fc60007ffe0ff */
[--C-:B------:R-:W-:Y:S01]  /*1c40*/  IMAD.WIDE.U32 R28, R29, 0x4, R4.reuse ;  /* 0x000000041d1c7825 */ /* 0x100fe200078e0004 */
[----:B------:R-:W5:Y:S03]  /*1c50*/  LDG.E R10, desc[UR6][R18.64] ;  /* 0x00000006120a7981 */ /* 0x000f66000c1e1900 */
[----:B0-----:R-:W-:Y:S01]  /*1c60*/  IMAD.WIDE.U32 R14, R27, 0x4, R4 ;  /* 0x000000041b0e7825 */ /* 0x001fe200078e0004 */
[----:B------:R-:W-:-:S03]  /*1c70*/  IADD3 R27, PT, PT, R7, -0x200, RZ ;  /* 0xfffffe00071b7810 */ /* 0x000fc60007ffe0ff */
[--C-:B-1----:R-:W-:Y:S02]  /*1c80*/  IMAD.WIDE.U32 R20, R12, 0x4, R4.reuse ;  /* 0x000000040c147825 */ /* 0x102fe400078e0004 */
[----:B------:R0:W5:Y:S04]  /*1c90*/  LDG.E R12, desc[UR6][R14.64] ;  /* 0x000000060e0c7981 */ /* 0x000168000c1e1900 */
[----:B------:R1:W5:Y:S01]  /*1ca0*/  LDG.E R18, desc[UR6][R28.64] ;  /* 0x000000061c127981 */ /* 0x000362000c1e1900 */
[----:B------:R-:W-:-:S04]  /*1cb0*/  IMAD.WIDE.U32 R24, R7, 0x4, R4 ;  /* 0x0000000407187825 */ /* 0x000fc800078e0004 */
[----:B0-----:R-:W-:Y:S01]  /*1cc0*/  IMAD.WIDE.U32 R14, R27, 0x4, R4 ;  /* 0x000000041b0e7825 */ /* 0x001fe200078e0004 */
[----:B------:R-:W5:Y:S04]  /*1cd0*/  LDG.E R19, desc[UR6][R24.64] ;  /* 0x0000000618137981 */ /* 0x000f68000c1e1900 */
[----:B------:R0:W5:Y:S01]  /*1ce0*/  LDG.E R27, desc[UR6][R20.64] ;  /* 0x00000006141b7981 */ /* 0x000162000c1e1900 */
[----:B-1----:R-:W-:-:S03]  /*1cf0*/  IADD3 R29, PT, PT, R7, 0x200, RZ ;  /* 0x00000200071d7810 */ /* 0x002fc60007ffe0ff */
[----:B------:R1:W5:Y:S01]  /*1d00*/  LDG.E R26, desc[UR6][R14.64] ;  /* 0x000000060e1a7981 */ /* 0x000362000c1e1900 */
[----:B0-----:R-:W-:Y:S01]  /*1d10*/  IADD3 R21, PT, PT, R7, 0x400, RZ ;  /* 0x0000040007157810 */ /* 0x001fe20007ffe0ff */
[----:B------:R-:W-:Y:S01]  /*1d20*/  IMAD.WIDE.U32 R28, R29, 0x4, R4 ;  /* 0x000000041d1c7825 */ /* 0x000fe200078e0004 */
[----:B-1----:R-:W-:-:S05]  /*1d30*/  IADD3 R15, PT, PT, R7, 0x800, RZ ;  /* 0x00000800070f7810 */ /* 0x002fca0007ffe0ff */
[----:B------:R-:W5:Y:S01]  /*1d40*/  LDG.E R28, desc[UR6][R28.64] ;  /* 0x000000061c1c7981 */ /* 0x000f62000c1e1900 */
[----:B------:R-:W-:-:S06]  /*1d50*/  IMAD.WIDE.U32 R14, R15, 0x4, R4 ;  /* 0x000000040f0e7825 */ /* 0x000fcc00078e0004 */
[----:B------:R-:W5:Y:S01]  /*1d60*/  LDG.E R14, desc[UR6][R14.64] ;  /* 0x000000060e0e7981 */ /* 0x000f62000c1e1900 */
[----:B--2---:R-:W-:Y:S01]  /*1d70*/  FADD R25, R22, R23 ;  /* 0x0000001716197221 */ /* 0x004fe20000000000 */
[----:B------:R-:W-:Y:S01]  /*1d80*/  IMAD.WIDE.U32 R22, R21, 0x4, R4 ;  /* 0x0000000415167825 */ /* 0x000fe200078e0004 */
[----:B------:R-:W-:-:S03]  /*1d90*/  IADD3 R21, PT, PT, R7, 0x600, RZ ;  /* 0x0000060007157810 */ /* 0x000fc60007ffe0ff */
[----:B---3--:R-:W-:Y:S02]  /*1da0*/  FADD R16, R25, R16 ;  /* 0x0000001019107221 */ /* 0x008fe40000000000 */
[----:B------:R-:W-:Y:S01]  /*1db0*/  IMAD.WIDE.U32 R20, R21, 0x4, R4 ;  /* 0x0000000415147825 */ /* 0x000fe200078e0004 */
[----:B------:R-:W-:Y:S01]  /*1dc0*/  IADD3 R25, PT, PT, R7, 0xa00, RZ ;  /* 0x00000a0007197810 */ /* 0x000fe20007ffe0ff */
[----:B------:R-:W2:Y:S04]  /*1dd0*/  LDG.E R29, desc[UR6][R22.64] ;  /* 0x00000006161d7981 */ /* 0x000ea8000c1e1900 */
[----:B------:R4:W3:Y:S02]  /*1de0*/  LDG.E R20, desc[UR6][R20.64] ;  /* 0x0000000614147981 */ /* 0x0008e4000c1e1900 */
[----:B----4-:R-:W-:Y:S01]  /*1df0*/  FADD R21, R16, R17 ;  /* 0x0000001110157221 */ /* 0x010fe20000000000 */
[----:B------:R-:W-:Y:S01]  /*1e00*/  IMAD.WIDE.U32 R16, R25, 0x4, R4 ;  /* 0x0000000419107825 */ /* 0x000fe200078e0004 */
[----:B------:R-:W-:-:S05]  /*1e10*/  IADD3 R25, PT, PT, R7, 0xc00, RZ ;  /* 0x00000c0007197810 */ /* 0x000fca0007ffe0ff */
[--C-:B------:R-:W-:Y:S01]  /*1e20*/  IMAD.WIDE.U32 R22, R25, 0x4, R4.reuse ;  /* 0x0000000419167825 */ /* 0x100fe200078e0004 */
[----:B------:R-:W-:Y:S01]  /*1e30*/  IADD3 R25, PT, PT, R7, 0xe00, RZ ;  /* 0x00000e0007197810 */ /* 0x000fe20007ffe0ff */
[----:B------:R-:W4:Y:S04]  /*1e40*/  LDG.E R16, desc[UR6][R16.64] ;  /* 0x0000000610107981 */ /* 0x000f28000c1e1900 */
[----:B------:R-:W-:Y:S01]  /*1e50*/  IMAD.WIDE.U32 R24, R25, 0x4, R4 ;  /* 0x0000000419187825 */ /* 0x000fe200078e0004 */
[----:B------:R-:W4:Y:S05]  /*1e60*/  LDG.E R22, desc[UR6][R22.64] ;  /* 0x0000000616167981 */ /* 0x000f2a000c1e1900 */
[----:B------:R-:W4:Y:S01]  /*1e70*/  LDG.E R24, desc[UR6][R24.64] ;  /* 0x0000000618187981 */ /* 0x000f22000c1e1900 */
[----:B-----5:R-:W-:-:S04]  /*1e80*/  FADD R21, R21, R10 ;  /* 0x0000000a15157221 */ /* 0x020fc80000000000 */
[----:B------:R-:W-:-:S04]  /*1e90*/  FADD R21, R21, R18 ;  /* 0x0000001215157221 */ /* 0x000fc80000000000 */
[----:B------:R-:W-:-:S04]  /*1ea0*/  FADD R12, R21, R12 ;  /* 0x0000000c150c7221 */ /* 0x000fc80000000000 */
[----:B------:R-:W-:-:S04]  /*1eb0*/  FADD R27, R12, R27 ;  /* 0x0000001b0c1b7221 */ /* 0x000fc80000000000 */
[----:B------:R-:W-:-:S04]  /*1ec0*/  FADD R26, R27, R26 ;  /* 0x0000001a1b1a7221 */ /* 0x000fc80000000000 */
[----:B------:R-:W-:-:S04]  /*1ed0*/  FADD R19, R26, R19 ;  /* 0x000000131a137221 */ /* 0x000fc80000000000 */
[----:B------:R-:W-:Y:S01]  /*1ee0*/  FADD R28, R19, R28 ;  /* 0x0000001c131c7221 */ /* 0x000fe20000000000 */
[----:B------:R-:W-:-:S04]  /*1ef0*/  IADD3 R13, PT, PT, R13, 0x10, RZ ;  /* 0x000000100d0d7810 */ /* 0x000fc80007ffe0ff */
[----:B------:R-:W-:Y:S02]  /*1f00*/  ISETP.NE.AND P0, PT, R13, RZ, PT ;  /* 0x000000ff0d00720c */ /* 0x000fe40003f05270 */
[----:B------:R-:W-:Y:S02]  /*1f10*/  IADD3 R11, PT, PT, R11, 0x2000, RZ ;  /* 0x000020000b0b7810 */ /* 0x000fe40007ffe0ff */
[----:B------:R-:W-:Y:S01]  /*1f20*/  IADD3 R7, PT, PT, R7, 0x2000, RZ ;  /* 0x0000200007077810 */ /* 0x000fe20007ffe0ff */
[----:B--2---:R-:W-:-:S04]  /*1f30*/  FADD R29, R28, R29 ;  /* 0x0000001d1c1d7221 */ /* 0x004fc80000000000 */
[----:B---3--:R-:W-:-:S04]  /*1f40*/  FADD R29, R29, R20 ;  /* 0x000000141d1d7221 */ /* 0x008fc80000000000 */
[----:B------:R-:W-:-:S04]  /*1f50*/  FADD R29, R29, R14 ;  /* 0x0000000e1d1d7221 */ /* 0x000fc80000000000 */
[----:B----4-:R-:W-:-:S04]  /*1f60*/  FADD R29, R29, R16 ;  /* 0x000000101d1d7221 */ /* 0x010fc80000000000 */
[----:B------:R-:W-:-:S04]  /*1f70*/  FADD R29, R29, R22 ;  /* 0x000000161d1d7221 */ /* 0x000fc80000000000 */
[----:B------:R-:W-:Y:S01]  /*1f80*/  FADD R23, R29, R24 ;  /* 0x000000181d177221 */ /* 0x000fe20000000000 */
[----:B------:R-:W-:Y:S06]  /*1f90*/  @P0 BRA `(.L_x_197) ;  /* 0xfffffff800f00947 */ /* 0x000fec000383ffff */
[----:B------:R-:W-:Y:S05]  /*1fa0*/  BSYNC.RECONVERGENT B3 ;  /* 0x0000000000037941 */ /* 0x000fea0003800200 */
.L_x_196:
[----:B------:R-:W-:-:S07]  /*1fb0*/  IADD3 R16, PT, PT, R11, -0x1000, RZ ;  /* 0xfffff0000b107810 */ /* 0x000fce0007ffe0ff */
.L_x_195:
[----:B------:R-:W-:Y:S05]  /*1fc0*/  BSYNC.RECONVERGENT B2 ;  /* 0x0000000000027941 */ /* 0x000fea0003800200 */
.L_x_194:
[----:B------:R-:W-:-:S13]  /*1fd0*/  ISETP.NE.AND P0, PT, R8, RZ, PT ;  /* 0x000000ff0800720c */ /* 0x000fda0003f05270 */
[----:B------:R-:W-:Y:S05]  /*1fe0*/  @!P0 BRA `(.L_x_193) ;  /* 0x00000004002c8947 */ /* 0x000fea0003800000 */
[----:B------:R-:W-:Y:S01]  /*1ff0*/  ISETP.GE.U32.AND P0, PT, R8, 0x8, PT ;  /* 0x000000080800780c */ /* 0x000fe20003f06070 */
[----:B------:R-:W-:Y:S01]  /*2000*/  BSSY.RECONVERGENT B2, `(.L_x_198) ;  /* 0x0000025000027945 */ /* 0x000fe20003800200 */
[----:B------:R-:W-:-:S04]  /*2010*/  LOP3.LUT R22, R6, 0x7, RZ, 0xc0, !PT ;  /* 0x0000000706167812 */ /* 0x000fc800078ec0ff */
[----:B------:R-:W-:-:S07]  /*2020*/  ISETP.NE.AND P1, PT, R22, RZ, PT ;  /* 0x000000ff1600720c */ /* 0x000fce0003f25270 */
[----:B------:R-:W-:Y:S06]  /*2030*/  @!P0 BRA `(.L_x_199) ;  /* 0x0000000000848947 */ /* 0x000fec0003800000 */
[----:B------:R-:W-:-:S04]  /*2040*/  IADD3 R7, PT, PT, R16, R9, RZ ;  /* 0x0000000910077210 */ /* 0x000fc80007ffe0ff */
[C---:B------:R-:W-:Y:S01]  /*2050*/  IADD3 R21, PT, PT, R7.reuse, 0x200, RZ ;  /* 0x0000020007157810 */ /* 0x040fe20007ffe0ff */
[C---:B------:R-:W-:Y:S01]  /*2060*/  IMAD.WIDE.U32 R14, R7.reuse, 0x4, R4 ;  /* 0x00000004070e7825 */ /* 0x040fe200078e0004 */
[----:B------:R-:W-:-:S03]  /*2070*/  IADD3 R19, PT, PT, R7, 0x400, RZ ;  /* 0x0000040007137810 */ /* 0x000fc60007ffe0ff */
[--C-:B------:R-:W-:Y:S01]  /*2080*/  IMAD.WIDE.U32 R20, R21, 0x4, R4.reuse ;  /* 0x0000000415147825 */ /* 0x100fe200078e0004 */
[----:B------:R0:W2:Y:S01]  /*2090*/  LDG.E R8, desc[UR6][R14.64] ;  /* 0x000000060e087981 */ /* 0x0000a2000c1e1900 */
[----:B------:R-:W-:Y:S02]  /*20a0*/  IADD3 R11, PT, PT, R7, 0x600, RZ ;  /* 0x00000600070b7810 */ /* 0x000fe40007ffe0ff */
[--C-:B------:R-:W-:Y:S01]  /*20b0*/  IMAD.WIDE.U32 R18, R19, 0x4, R4.reuse ;  /* 0x0000000413127825 */ /* 0x100fe200078e0004 */
[----:B------:R1:W3:Y:S01]  /*20c0*/  LDG.E R17, desc[UR6][R20.64] ;  /* 0x0000000614117981 */ /* 0x0002e2000c1e1900 */
[----:B------:R-:W-:Y:S02]  /*20d0*/  IADD3 R13, PT, PT, R7, 0x800, RZ ;  /* 0x00000800070d7810 */ /* 0x000fe40007ffe0ff */
[--C-:B------:R-:W-:Y:S01]  /*20e0*/  IMAD.WIDE.U32 R10, R11, 0x4, R4.reuse ;  /* 0x000000040b0a7825 */ /* 0x100fe200078e0004 */
[----:B------:R-:W-:Y:S01]  /*20f0*/  IADD3 R25, PT, PT, R7, 0xa00, RZ ;  /* 0x00000a0007197810 */ /* 0x000fe20007ffe0ff */
[----:B------:R-:W4:Y:S02]  /*2100*/  LDG.E R18, desc[UR6][R18.64] ;  /* 0x0000000612127981 */ /* 0x000f24000c1e1900 */
[--C-:B------:R-:W-:Y:S01]  /*2110*/  IMAD.WIDE.U32 R12, R13, 0x4, R4.reuse ;  /* 0x000000040d0c7825 */ /* 0x100fe200078e0004 */
[----:B------:R-:W-:Y:S01]  /*2120*/  IADD3 R27, PT, PT, R7, 0xc00, RZ ;  /* 0x00000c00071b7810 */ /* 0x000fe20007ffe0ff */
[----:B------:R-:W5:Y:S02]  /*2130*/  LDG.E R10, desc[UR6][R10.64] ;  /* 0x000000060a0a7981 */ /* 0x000f64000c1e1900 */
[--C-:B0-----:R-:W-:Y:S01]  /*2140*/  IMAD.WIDE.U32 R14, R25, 0x4, R4.reuse ;  /* 0x00000004190e7825 */ /* 0x101fe200078e0004 */
[----:B------:R-:W-:Y:S01]  /*2150*/  IADD3 R25, PT, PT, R7, 0xe00, RZ ;  /* 0x00000e0007197810 */ /* 0x000fe20007ffe0ff */
[----:B------:R-:W5:Y:S02]  /*2160*/  LDG.E R12, desc[UR6][R12.64] ;  /* 0x000000060c0c7981 */ /* 0x000f64000c1e1900 */
[----:B-1----:R-:W-:-:S02]  /*2170*/  IMAD.WIDE.U32 R20, R27, 0x4, R4 ;  /* 0x000000041b147825 */ /* 0x002fc400078e0004 */
[----:B------:R-:W5:Y:S02]  /*2180*/  LDG.E R15, desc[UR6][R14.64] ;  /* 0x000000060e0f7981 */ /* 0x000f64000c1e1900 */
[----:B------:R-:W-:Y:S02]  /*2190*/  IMAD.WIDE.U32 R24, R25, 0x4, R4 ;  /* 0x0000000419187825 */ /* 0x000fe400078e0004 */
        /* <DEDUP_REMOVED lines=11> */
.L_x_199:
[----:B------:R-:W-:Y:S05]  /*2250*/  BSYNC.RECONVERGENT B2 ;  /* 0x0000000000027941 */ /* 0x000fea0003800200 */
.L_x_198:
[----:B------:R-:W-:Y:S05]  /*2260*/  @!P1 BRA `(.L_x_193) ;  /* 0x00000000008c9947 */ /* 0x000fea0003800000 */
[----:B------:R-:W-:Y:S01]  /*2270*/  ISETP.GE.U32.AND P0, PT, R22, 0x4, PT ;  /* 0x000000041600780c */ /* 0x000fe20003f06070 */
[----:B------:R-:W-:Y:S01]  /*2280*/  BSSY.RECONVERGENT B2, `(.L_x_200) ;  /* 0x0000014000027945 */ /* 0x000fe20003800200 */
[----:B------:R-:W-:-:S11]  /*2290*/  LOP3.LUT P1, RZ, R6, 0x3, RZ, 0xc0, !PT ;  /* 0x0000000306ff7812 */ /* 0x000fd6000782c0ff */
[----:B------:R-:W-:Y:S05]  /*22a0*/  @!P0 BRA `(.L_x_201) ;  /* 0x0000000000448947 */ /* 0x000fea0003800000 */
[----:B------:R-:W-:-:S04]  /*22b0*/  IADD3 R11, PT, PT, R16, R9, RZ ;  /* 0x00000009100b7210 */ /* 0x000fc80007ffe0ff */
[C---:B------:R-:W-:Y:S01]  /*22c0*/  IADD3 R9, PT, PT, R11.reuse, 0x200, RZ ;  /* 0x000002000b097810 */ /* 0x040fe20007ffe0ff */
[C---:B------:R-:W-:Y:S01]  /*22d0*/  IMAD.WIDE.U32 R6, R11.reuse, 0x4, R4 ;  /* 0x000000040b067825 */ /* 0x040fe200078e0004 */
[----:B------:R-:W-:-:S03]  /*22e0*/  IADD3 R13, PT, PT, R11, 0x400, RZ ;  /* 0x000004000b0d7810 */ /* 0x000fc60007ffe0ff */
[--C-:B------:R-:W-:Y:S01]  /*22f0*/  IMAD.WIDE.U32 R8, R9, 0x4, R4.reuse ;  /* 0x0000000409087825 */ /* 0x100fe200078e0004 */
[----:B------:R-:W-:Y:S01]  /*2300*/  IADD3 R15, PT, PT, R11, 0x600, RZ ;  /* 0x000006000b0f7810 */ /* 0x000fe20007ffe0ff */
[----:B------:R-:W2:Y:S02]  /*2310*/  LDG.E R6, desc[UR6][R6.64] ;  /* 0x0000000606067981 */ /* 0x000ea4000c1e1900 */
[--C-:B------:R-:W-:Y:S02]  /*2320*/  IMAD.WIDE.U32 R10, R13, 0x4, R4.reuse ;  /* 0x000000040d0a7825 */ /* 0x100fe400078e0004 */
[----:B------:R-:W3:Y:S02]  /*2330*/  LDG.E R8, desc[UR6][R8.64] ;  /* 0x0000000608087981 */ /* 0x000ee4000c1e1900 */
[----:B------:R-:W-:Y:S02]  /*2340*/  IMAD.WIDE.U32 R12, R15, 0x4, R4 ;  /* 0x000000040f0c7825 */ /* 0x000fe400078e0004 */
[----:B------:R-:W4:Y:S04]  /*2350*/  LDG.E R10, desc[UR6][R10.64] ;  /* 0x000000060a0a7981 */ /* 0x000f28000c1e1900 */
[----:B------:R-:W5:Y:S01]  /*2360*/  LDG.E R12, desc[UR6][R12.64] ;  /* 0x000000060c0c7981 */ /* 0x000f62000c1e1900 */
[----:B------:R-:W-:Y:S01]  /*2370*/  IADD3 R16, PT, PT, R16, 0x800, RZ ;  /* 0x0000080010107810 */ /* 0x000fe20007ffe0ff */
[----:B--2---:R-:W-:-:S04]  /*2380*/  FADD R23, R23, R6 ;  /* 0x0000000617177221 */ /* 0x004fc80000000000 */
[----:B---3--:R-:W-:-:S04]  /*2390*/  FADD R23, R23, R8 ;  /* 0x0000000817177221 */ /* 0x008fc80000000000 */
[----:B----4-:R-:W-:-:S04]  /*23a0*/  FADD R23, R23, R10 ;  /* 0x0000000a17177221 */ /* 0x010fc80000000000 */
[----:B-----5:R-:W-:-:S07]  /*23b0*/  FADD R23, R23, R12 ;  /* 0x0000000c17177221 */ /* 0x020fce0000000000 */
.L_x_201:
[----:B------:R-:W-:Y:S05]  /*23c0*/  BSYNC.RECONVERGENT B2 ;  /* 0x0000000000027941 */ /* 0x000fea0003800200 */
.L_x_200:
[----:B------:R-:W-:Y:S05]  /*23d0*/  @!P1 BRA `(.L_x_193) ;  /* 0x0000000000309947 */ /* 0x000fea0003800000 */
[----:B------:R-:W-:Y:S02]  /*23e0*/  LOP3.LUT R2, R2, 0xffff, RZ, 0xc0, !PT ;  /* 0x0000ffff02027812 */ /* 0x000fe400078ec0ff */
[----:B------:R-:W-:Y:S02]  /*23f0*/  IADD3 R9, PT, PT, R16, R0, RZ ;  /* 0x0000000010097210 */ /* 0x000fe40007ffe0ff */
[----:B------:R-:W-:-:S04]  /*2400*/  LEA.HI R2, R2, 0x1, RZ, 0x17 ;  /* 0x0000000102027811 */ /* 0x000fc800078fb8ff */
[----:B------:R-:W-:-:S04]  /*2410*/  LOP3.LUT R2, R2, 0x3, RZ, 0xc0, !PT ;  /* 0x0000000302027812 */ /* 0x000fc800078ec0ff */
[----:B------:R-:W-:-:S07]  /*2420*/  IADD3 R2, PT, PT, -R2, RZ, RZ ;  /* 0x000000ff02027210 */ /* 0x000fce0007ffe1ff */
.L_x_202:
[----:B------:R-:W-:-:S06]  /*2430*/  IMAD.WIDE.U32 R6, R9, 0x4, R4 ;  /* 0x0000000409067825 */ /* 0x000fcc00078e0004 */
[----:B------:R-:W2:Y:S01]  /*2440*/  LDG.E R6, desc[UR6][R6.64] ;  /* 0x0000000606067981 */ /* 0x000ea2000c1e1900 */
[----:B------:R-:W-:Y:S02]  /*2450*/  IADD3 R2, PT, PT, R2, 0x1, RZ ;  /* 0x0000000102027810 */ /* 0x000fe40007ffe0ff */
[----:B------:R-:W-:Y:S02]  /*2460*/  IADD3 R9, PT, PT, R9, 0x200, RZ ;  /* 0x0000020009097810 */ /* 0x000fe40007ffe0ff */
[----:B------:R-:W-:Y:S01]  /*2470*/  ISETP.NE.AND P0, PT, R2, RZ, PT ;  /* 0x000000ff0200720c */ /* 0x000fe20003f05270 */
[----:B--2---:R-:W-:-:S12]  /*2480*/  FADD R23, R6, R23 ;  /* 0x0000001706177221 */ /* 0x004fd80000000000 */
[----:B------:R-:W-:Y:S05]  /*2490*/  @P0 BRA `(.L_x_202) ;  /* 0xfffffffc00e40947 */ /* 0x000fea000383ffff */
.L_x_193:
[----:B------:R-:W-:Y:S05]  /*24a0*/  BSYNC.RECONVERGENT B1 ;  /* 0x0000000000017941 */ /* 0x000fea0003800200 */
.L_x_190:
        /* <DEDUP_REMOVED lines=33> */
[----:B------:R-:W1:Y:S04]  /*26c0*/  LDS.128 R8, [UR4+0x20] ;  /* 0x00002004ff087984 */ /* 0x000e680008000c00 */
[----:B--2---:R-:W2:Y:S04]  /*26d0*/  LDS.128 R4, [UR4+0x30] ;  /* 0x00003004ff047984 */ /* 0x004ea80008000c00 */
        /* <DEDUP_REMOVED lines=16> */
.L_x_189:
[----:B------:R-:W-:Y:S05]  /*27e0*/  BSYNC.RECONVERGENT B0 ;  /* 0x0000000000007941 */ /* 0x000fea0003800200 */
.L_x_173:
[----:B------:R-:W-:Y:S05]  /*27f0*/  @P0 EXIT ;  /* 0x000000000000094d */ /* 0x000fea0003800000 */
[----:B012---:R-:W0:Y:S02]  /*2800*/  LDC.64 R4, c[0x0][0x388] ;  /* 0x0000e200ff047b82 */ /* 0x007e240000000a00 */
[----:B0-----:R-:W-:-:S05]  /*2810*/  IMAD.WIDE.U32 R2, R3, 0x4, R4 ;  /* 0x0000000403027825 */ /* 0x001fca00078e0004 */
[----:B------:R-:W-:Y:S01]  /*2820*/  STG.E desc[UR6][R2.64], R20 ;  /* 0x0000001402007986 */ /* 0x000fe2000c101906 */
[----:B------:R-:W-:Y:S05]  /*2830*/  EXIT ;  /* 0x000000000000794d */ /* 0x000fea0003800000 */
.L_x_203:
        /* <DEDUP_REMOVED lines=12> */
.L_x_257:


//--------------------- .text._ZN3cub18CUB_300001_SM_10006detail6reduce28DeviceReduceSingleTileKernelINS2_10policy_hubIfjN4cuda3std3__44plusIfEEE10Policy1000EN6thrust24THRUST_300001_SM_1000_NS6detail15normal_iteratorINSD_10device_ptrIfEEEEPfjS9_ffNS7_10__identityEEEvT0_T1_T2_T3_T4_T6_ --------------------------
	.section	.text._ZN3cub18CUB_300001_SM_10006detail6reduce28DeviceReduceSingleTileKernelINS2_10policy_hubIfjN4cuda3std3__44plusIfEEE10Policy1000EN6thrust24THRUST_300001_SM_1000_NS6detail15normal_iteratorINSD_10device_ptrIfEEEEPfjS9_ffNS7_10__identityEEEvT0_T1_T2_T3_T4_T6_,"ax",@progbits
	.align	128
        .global         _ZN3cub18CUB_300001_SM_10006detail6reduce28DeviceReduceSingleTileKernelINS2_10policy_hubIfjN4cuda3std3__44plusIfEEE10Policy1000EN6thrust24THRUST_300001_SM_1000_NS6detail15normal_iteratorINSD_10device_ptrIfEEEEPfjS9_ffNS7_10__identityEEEvT0_T1_T2_T3_T4_T6_
        .type           _ZN3cub18CUB_300001_SM_10006detail6reduce28DeviceReduceSingleTileKernelINS2_10policy_hubIfjN4cuda3std3__44plusIfEEE10Policy1000EN6thrust24THRUST_300001_SM_1000_NS6detail15normal_iteratorINSD_10device_ptrIfEEEEPfjS9_ffNS7_10__identityEEEvT0_T1_T2_T3_T4_T6_,@function
        .size           _ZN3cub18CUB_300001_SM_10006detail6reduce28DeviceReduceSingleTileKernelINS2_10policy_hubIfjN4cuda3std3__44plusIfEEE10Policy1000EN6thrust24THRUST_300001_SM_1000_NS6detail15normal_iteratorINSD_10device_ptrIfEEEEPfjS9_ffNS7_10__identityEEEvT0_T1_T2_T3_T4_T6_,(.L_x_258 - _ZN3cub18CUB_300001_SM_10006detail6reduce28DeviceReduceSingleTileKernelINS2_10policy_hubIfjN4cuda3std3__44plusIfEEE10Policy1000EN6thrust24THRUST_300001_SM_1000_NS6detail15normal_iteratorINSD_10device_ptrIfEEEEPfjS9_ffNS7_10__identityEEEvT0_T1_T2_T3_T4_T6_)
        .other          _ZN3cub18CUB_300001_SM_10006detail6reduce28DeviceReduceSingleTileKernelINS2_10policy_hubIfjN4cuda3std3__44plusIfEEE10Policy1000EN6thrust24THRUST_300001_SM_1000_NS6detail15normal_iteratorINSD_10device_ptrIfEEEEPfjS9_ffNS7_10__identityEEEvT0_T1_T2_T3_T4_T6_,@"STO_CUDA_ENTRY STV_DEFAULT"
_ZN3cub18CUB_300001_SM_10006detail6reduce28DeviceReduceSingleTileKernelINS2_10policy_hubIfjN4cuda3std3__44plusIfEEE10Policy1000EN6thrust24THRUST_300001_SM_1000_NS6detail15normal_iteratorINSD_10device_ptrIfEEEEPfjS9_ffNS7_10__identityEEEvT0_T1_T2_T3_T4_T6_:
.text._ZN3cub18CUB_300001_SM_10006detail6reduce28DeviceReduceSingleTileKernelINS2_10policy_hubIfjN4cuda3std3__44plusIfEEE10Policy1000EN6thrust24THRUST_300001_SM_1000_NS6detail15normal_iteratorINSD_10device_ptrIfEEEEPfjS9_ffNS7_10__identityEEEvT0_T1_T2_T3_T4_T6_:
        /* <DEDUP_REMOVED lines=13> */
.L_x_204:
[----:B------:R-:W-:Y:S01]  /*00d0*/  ISETP.GT.U32.AND P0, PT, R4, 0x1fff, PT ;  /* 0x00001fff0400780c */ /* 0x000fe20003f04070 */
[----:B------:R-:W-:-:S12]  /*00e0*/  BSSY.RECONVERGENT B0, `(.L_x_205) ;  /* 0x000022c000007945 */ /* 0x000fd80003800200 */
[----:B------:R-:W-:Y:S05]  /*00f0*/  @P0 BRA `(.L_x_206) ;  /* 0x0000001000000947 */ /* 0x000fea0003800000 */
[----:B------:R-:W0:Y:S01]  /*0100*/  S2R R5, SR_TID.X ;  /* 0x0000000000057919 */ /* 0x000e220000002100 */
[----:B------:R-:W-:Y:S01]  /*0110*/  BSSY.RECONVERGENT B1, `(.L_x_207) ;  /* 0x0000009000017945 */ /* 0x000fe20003800200 */
[----:B------:R-:W-:Y:S01]  /*0120*/  HFMA2 R0, -RZ, RZ, 0, 0 ;  /* 0x00000000ff007431 */ /* 0x000fe200000001ff */
[----:B0-----:R-:W-:Y:S02]  /*0130*/  ISETP.GE.U32.AND P0, PT, R5, R4, PT ;  /* 0x000000040500720c */ /* 0x001fe40003f06070 */
[----:B------:R-:W-:-:S11]  /*0140*/  MOV R7, R5 ;  /* 0x0000000500077202 */ /* 0x000fd60000000f00 */
[----:B------:R-:W-:Y:S05]  /*0150*/  @P0 BRA `(.L_x_208) ;  /* 0x0000000000100947 */ /* 0x000fea0003800000 */
[----:B------:R-:W0:Y:S02]  /*0160*/  LDC.64 R2, c[0x0][0x380] ;  /* 0x0000e000ff027b82 */ /* 0x000e240000000a00 */
[----:B0-----:R-:W-:-:S05]  /*0170*/  IMAD.WIDE.U32 R2, R5, 0x4, R2 ;  /* 0x0000000405027825 */ /* 0x001fca00078e0002 */
[----:B------:R0:W5:Y:S01]  /*0180*/  LDG.E R0, desc[UR6][R2.64] ;  /* 0x0000000602007981 */ /* 0x000162000c1e1900 */
[----:B------:R-:W-:-:S07]  /*0190*/  IADD3 R7, PT, PT, R5, 0x200, RZ ;  /* 0x0000020005077810 */ /* 0x000fce0007ffe0ff */
.L_x_208:
[----:B------:R-:W-:Y:S05]  /*01a0*/  BSYNC.RECONVERGENT B1 ;  /* 0x0000000000017941 */ /* 0x000fea0003800200 */
.L_x_207:
[----:B------:R-:W-:Y:S01]  /*01b0*/  ISETP.GE.U32.AND P0, PT, R7, R4, PT ;  /* 0x000000040700720c */ /* 0x000fe20003f06070 */
[----:B------:R-:W-:-:S12]  /*01c0*/  BSSY.RECONVERGENT B1, `(.L_x_209) ;  /* 0x0000070000017945 */ /* 0x000fd80003800200 */
[----:B------:R-:W-:Y:S05]  /*01d0*/  @P0 BRA `(.L_x_210) ;  /* 0x0000000400b80947 */ /* 0x000fea0003800000 */
[----:B0-----:R-:W-:Y:S01]  /*01e0*/  LOP3.LUT R3, RZ, R7, RZ, 0x33, !PT ;  /* 0x00000007ff037212 */ /* 0x001fe200078e33ff */
[----:B------:R-:W-:Y:S03]  /*01f0*/  BSSY.RECONVERGENT B2, `(.L_x_211) ;  /* 0x0000033000027945 */ /* 0x000fe60003800200 */
[----:B------:R-:W-:-:S04]  /*0200*/  IADD3 R3, PT, PT, R3, R4, RZ ;  /* 0x0000000403037210 */ /* 0x000fc80007ffe0ff */
        /* <DEDUP_REMOVED lines=9> */
[----:B------:R-:W-:-:S04]  /*02a0*/  IADD3 R2, P0, PT, R2, 0x4000, RZ ;  /* 0x0000400002027810 */ /* 0x000fc80007f1e0ff */
[----:B------:R-:W-:-:S09]  /*02b0*/  IADD3.X R3, PT, PT, RZ, R3, RZ, P0, !PT ;  /* 0x00000003ff037210 */ /* 0x000fd200007fe4ff */
.L_x_213:
        /* <DEDUP_REMOVED lines=19> */
[----:B0-----:R-:W-:-:S04]  /*03f0*/  IADD3 R2, P2, PT, R2, 0x8000, RZ ;  /* 0x0000800002027810 */ /* 0x001fc80007f5e0ff */
[----:B------:R-:W-:Y:S01]  /*0400*/  IADD3.X R3, PT, PT, RZ, R3, RZ, P2, !PT ;  /* 0x00000003ff037210 */ /* 0x000fe200017fe4ff */
        /* <DEDUP_REMOVED lines=17> */
.L_x_212:
[----:B------:R-:W-:Y:S05]  /*0520*/  BSYNC.RECONVERGENT B2 ;  /* 0x0000000000027941 */ /* 0x000fea0003800200 */
.L_x_211:
[----:B------:R-:W-:Y:S05]  /*0530*/  @!P1 BRA `(.L_x_210) ;  /* 0x0000000000e09947 */ /* 0x000fea0003800000 */
[----:B------:R-:W-:Y:S01]  /*0540*/  ISETP.GE.U32.AND P0, PT, R22, 0x8, PT ;  /* 0x000000081600780c */ /* 0x000fe20003f06070 */
[----:B------:R-:W-:Y:S01]  /*0550*/  BSSY.RECONVERGENT B2, `(.L_x_214) ;  /* 0x0000017000027945 */ /* 0x000fe20003800200 */
[----:B------:R-:W-:-:S04]  /*0560*/  LOP3.LUT R10, R6, 0x7, RZ, 0xc0, !PT ;  /* 0x00000007060a7812 */ /* 0x000fc800078ec0ff */
[----:B------:R-:W-:-:S07]  /*0570*/  ISETP.NE.AND P1, PT, R10, RZ, PT ;  /* 0x000000ff0a00720c */ /* 0x000fce0003f25270 */
[----:B------:R-:W-:Y:S06]  /*0580*/  @!P0 BRA `(.L_x_215) ;  /* 0x00000000004c8947 */ /* 0x000fec0003800000 */
[----:B------:R-:W0:Y:S02]  /*0590*/  LDC.64 R2, c[0x0][0x380] ;  /* 0x0000e000ff027b82 */ /* 0x000e240000000a00 */
[----:B0-----:R-:W-:-:S05]  /*05a0*/  IMAD.WIDE.U32 R2, R7, 0x4, R2 ;  /* 0x0000000407027825 */ /* 0x001fca00078e0002 */
        /* <DEDUP_REMOVED lines=17> */
.L_x_215:
[----:B------:R-:W-:Y:S05]  /*06c0*/  BSYNC.RECONVERGENT B2 ;  /* 0x0000000000027941 */ /* 0x000fea0003800200 */
.L_x_214:
        /* <DEDUP_REMOVED lines=17> */
.L_x_217:
[----:B------:R-:W-:Y:S05]  /*07e0*/  BSYNC.RECONVERGENT B2 ;  /* 0x0000000000027941 */ /* 0x000fea0003800200 */
.L_x_216:
[----:B------:R-:W-:Y:S05]  /*07f0*/  @!P1 BRA `(.L_x_210) ;  /* 0x0000000000309947 */ /* 0x000fea0003800000 */
[----:B------:R-:W0:Y:S01]  /*0800*/  LDC.64 R2, c[0x0][0x380] ;  /* 0x0000e000ff027b82 */ /* 0x000e220000000a00 */
[----:B------:R-:W-:Y:S01]  /*0810*/  IADD3 R6, PT, PT, -R6, RZ, RZ ;  /* 0x000000ff06067210 */ /* 0x000fe20007ffe1ff */
[----:B0-----:R-:W-:-:S05]  /*0820*/  IMAD.WIDE.U32 R2, R7, 0x4, R2 ;  /* 0x0000000407027825 */ /* 0x001fca00078e0002 */
[----:B------:R-:W-:-:S07]  /*0830*/  MOV R7, R3 ;  /* 0x0000000300077202 */ /* 0x000fce0000000f00 */
.L_x_218:
[----:B------:R-:W-:-:S06]  /*0840*/  MOV R3, R7 ;  /* 0x0000000700037202 */ /* 0x000fcc0000000f00 */
[----:B------:R0:W2:Y:S01]  /*0850*/  LDG.E R3, desc[UR6][R2.64] ;  /* 0x0000000602037981 */ /* 0x0000a2000c1e1900 */
[----:B------:R-:W-:-:S04]  /*0860*/  IADD3 R6, PT, PT, R6, 0x1, RZ ;  /* 0x0000000106067810 */ /* 0x000fc80007ffe0ff */
[----:B------:R-:W-:Y:S02]  /*0870*/  ISETP.NE.AND P0, PT, R6, RZ, PT ;  /* 0x000000ff0600720c */ /* 0x000fe40003f05270 */
[----:B0-----:R-:W-:-:S04]  /*0880*/  IADD3 R2, P1, PT, R2, 0x800, RZ ;  /* 0x0000080002027810 */ /* 0x001fc80007f3e0ff */
[----:B------:R-:W-:Y:S01]  /*0890*/  IADD3.X R7, PT, PT, RZ, R7, RZ, P1, !PT ;  /* 0x00000007ff077210 */ /* 0x000fe20000ffe4ff */
[----:B--2--5:R-:W-:-:S06]  /*08a0*/  FADD R0, R3, R0 ;  /* 0x0000000003007221 */ /* 0x024fcc0000000000 */
[----:B------:R-:W-:Y:S05]  /*08b0*/  @P0 BRA `(.L_x_218) ;  /* 0xfffffffc00e00947 */ /* 0x000fea000383ffff */
.L_x_210:
[----:B------:R-:W-:Y:S05]  /*08c0*/  BSYNC.RECONVERGENT B1 ;  /* 0x0000000000017941 */ /* 0x000fea0003800200 */
.L_x_209:
[----:B------:R-:W-:Y:S02]  /*08d0*/  ISETP.GE.U32.AND P0, PT, R4, 0x200, PT ;  /* 0x000002000400780c */ /* 0x000fe40003f06070 */
        /* <DEDUP_REMOVED lines=36> */
[----:B------:R-:W3:Y:S04]  /*0b20*/  LDS.128 R8, [UR4+0x30] ;  /* 0x00003004ff087984 */ /* 0x000ee80008000c00 */
[----:B------:R-:W4:Y:S01]  /*0b30*/  LDS.128 R16, [UR4+0x40] ;  /* 0x00004004ff107984 */ /* 0x000f220008000c00 */
[----:B0-----:R-:W-:-:S04]  /*0b40*/  FADD R5, R0, R5 ;  /* 0x0000000500057221 */ /* 0x001fc80000000000 */
        /* <DEDUP_REMOVED lines=9> */
[----:B------:R-:W-:-:S04]  /*0be0*/  FADD R11, R10, R11 ;  /* 0x0000000b0a0b7221 */ /* 0x000fc80000000000 */
[----:B----4-:R-:W-:-:S04]  /*0bf0*/  FADD R16, R11, R16 ;  /* 0x000000100b107221 */ /* 0x010fc80000000000 */
[----:B------:R-:W-:-:S04]  /*0c00*/  FADD R17, R16, R17 ;  /* 0x0000001110117221 */ /* 0x000fc80000000000 */
[----:B------:R-:W-:-:S04]  /*0c10*/  FADD R18, R17, R18 ;  /* 0x0000001211127221 */ /* 0x000fc80000000000 */
[----:B------:R-:W-:Y:S01]  /*0c20*/  FADD R0, R18, R19 ;  /* 0x0000001312007221 */ /* 0x000fe20000000000 */
[----:B------:R-:W-:Y:S06]  /*0c30*/  BRA `(.L_x_220) ;  /* 0x0000001400d87947 */ /* 0x000fec0003800000 */
.L_x_219:
[----:B------:R-:W1:Y:S01]  /*0c40*/  S2R R6, SR_LANEID ;  /* 0x0000000000067919 */ /* 0x000e620000000000 */
[----:B------:R-:W-:-:S04]  /*0c50*/  LOP3.LUT R0, R5, 0x3e0, RZ, 0xc0, !PT ;  /* 0x000003e005007812 */ /* 0x000fc800078ec0ff */
[----:B0-----:R-:W-:Y:S02]  /*0c60*/  IADD3 R3, PT, PT, R0, 0x20, RZ ;  /* 0x0000002000037810 */ /* 0x001fe40007ffe0ff */
[----:B------:R-:W-:Y:S02]  /*0c70*/  LOP3.LUT R7, RZ, R0, RZ, 0x33, !PT ;  /* 0x00000000ff077212 */ /* 0x000fe400078e33ff */
[-C--:B------:R-:W-:Y:S02]  /*0c80*/  ISETP.GT.U32.AND P0, PT, R3, R4.reuse, PT ;  /* 0x000000040300720c */ /* 0x080fe40003f04070 */
        /* <DEDUP_REMOVED lines=40> */
[----:B------:R-:W0:Y:S04]  /*0f10*/  LDS.128 R20, [UR4+0x10] ;  /* 0x00001004ff147984 */ /* 0x000e280008000c00 */
        /* <DEDUP_REMOVED lines=30> */
.L_x_206:
[----:B------:R-:W0:Y:S01]  /*1100*/  S2R R0, SR_TID.X ;  /* 0x0000000000007919 */ /* 0x000e220000002100 */
[----:B------:R-:W1:Y:S02]  /*1110*/  LDCU.64 UR4, c[0x0][0x380] ;  /* 0x00007000ff0477ac */ /* 0x000e640008000a00 */
[----:B-1----:R-:W-:Y:S02]  /*1120*/  MOV R12, UR4 ;  /* 0x00000004000c7c02 */ /* 0x002fe40008000f00 */
[----:B------:R-:W-:-:S03]  /*1130*/  MOV R13, UR5 ;  /* 0x00000005000d7c02 */ /* 0x000fc60008000f00 */
        /* <DEDUP_REMOVED lines=17> */
[----:B------:R-:W-:Y:S01]  /*1250*/  UMOV UR4, 0x2000 ;  /* 0x0000200000047882 */ /* 0x000fe20000000000 */
[----:B--2---:R-:W-:Y:S01]  /*1260*/  FADD R20, R20, R21 ;  /* 0x0000001514147221 */ /* 0x004fe20000000000 */
[----:B------:R-:W-:-:S04]  /*1270*/  IADD3 R21, PT, PT, R4, -0x2000, RZ ;  /* 0xffffe00004157810 */ /* 0x000fc80007ffe0ff */
[----:B------:R-:W-:Y:S01]  /*1280*/  ISETP.GE.U32.AND P0, PT, R21, 0x2000, PT ;  /* 0x000020001500780c */ /* 0x000fe20003f06070 */
[----:B---3--:R-:W-:Y:S01]  /*1290*/  FADD R6, R6, R7 ;  /* 0x0000000706067221 */ /* 0x008fe20000000000 */
[----:B----4-:R-:W-:-:S04]  /*12a0*/  FADD R9, R8, R9 ;  /* 0x0000000908097221 */ /* 0x010fc80000000000 */
[----:B------:R-:W-:Y:S01]  /*12b0*/  FADD R6, R6, R9 ;  /* 0x0000000906067221 */ /* 0x000fe20000000000 */
[----:B-----5:R-:W-:Y:S01]  /*12c0*/  FADD R10, R10, R11 ;  /* 0x0000000b0a0a7221 */ /* 0x020fe20000000000 */
[----:B------:R-:W-:-:S04]  /*12d0*/  FADD R15, R14, R15 ;  /* 0x0000000f0e0f7221 */ /* 0x000fc80000000000 */
[----:B------:R-:W-:Y:S01]  /*12e0*/  FADD R15, R10, R15 ;  /* 0x0000000f0a0f7221 */ /* 0x000fe20000000000 */
[----:B------:R-:W-:Y:S01]  /*12f0*/  FADD R16, R16, R17 ;  /* 0x0000001110107221 */ /* 0x000fe20000000000 */
[----:B------:R-:W-:-:S04]  /*1300*/  FADD R19, R18, R19 ;  /* 0x0000001312137221 */ /* 0x000fc80000000000 */
[----:B------:R-:W-:Y:S01]  /*1310*/  FADD R16, R16, R19 ;  /* 0x0000001310107221 */ /* 0x000fe20000000000 */
[----:B------:R-:W-:-:S04]  /*1320*/  FADD R5, R5, R22 ;  /* 0x0000001605057221 */ /* 0x000fc80000000000 */
[----:B------:R-:W-:Y:S01]  /*1330*/  FADD R5, R20, R5 ;  /* 0x0000000514057221 */ /* 0x000fe20000000000 */
[----:B------:R-:W-:-:S03]  /*1340*/  FADD R6, R6, R15 ;  /* 0x0000000f06067221 */ /* 0x000fc60000000000 */
[----:B------:R-:W-:-:S04]  /*1350*/  FADD R5, R16, R5 ;  /* 0x0000000510057221 */ /* 0x000fc80000000000 */
[----:B------:R-:W-:Y:S01]  /*1360*/  FADD R5, R6, R5 ;  /* 0x0000000506057221 */ /* 0x000fe20000000000 */
[----:B------:R-:W-:Y:S06]  /*1370*/  @!P0 BRA `(.L_x_221) ;  /* 0x0000000000ac8947 */ /* 0x000fec0003800000 */
[----:B------:R-:W0:Y:S01]  /*1380*/  LDC R4, c[0x0][0x390] ;  /* 0x0000e400ff047b82 */ /* 0x000e220000000800 */
[----:B------:R-:W-:-:S07]  /*1390*/  UMOV UR4, 0x2000 ;  /* 0x0000200000047882 */ /* 0x000fce0000000000 */
[----:B------:R-:W1:Y:S02]  /*13a0*/  LDC.64 R12, c[0x0][0x380] ;  /* 0x0000e000ff0c7b82 */ /* 0x000e640000000a00 */
.L_x_223:
[----:B------:R-:W-:-:S05]  /*13b0*/  IADD3 R3, PT, PT, R0, UR4, RZ ;  /* 0x0000000400037c10 */ /* 0x000fca000fffe0ff */
        /* <DEDUP_REMOVED lines=17> */
[----:B0-----:R-:W-:-:S04]  /*14d0*/  IADD3 R2, PT, PT, R4, -UR4, RZ ;  /* 0x8000000404027c10 */ /* 0x001fc8000fffe0ff */
        /* <DEDUP_REMOVED lines=18> */
[----:B------:R-:W-:-:S06]  /*1600*/  UIADD3 UR4, UPT, UPT, UR4, 0x2000, URZ ;  /* 0x0000200004047890 */ /* 0x000fcc000fffe0ff */
[----:B------:R-:W-:-:S13]  /*1610*/  ISETP.LT.U32.AND P0, PT, R21, UR4, PT ;  /* 0x0000000415007c0c */ /* 0x000fda000bf01070 */
[----:B------:R-:W-:Y:S05]  /*1620*/  @!P0 BRA `(.L_x_223) ;  /* 0xfffffffc00608947 */ /* 0x000fea000383ffff */
.L_x_221:
[----:B------:R-:W-:Y:S01]  /*1630*/  IADD3 R3, PT, PT, R4, -UR4, RZ ;  /* 0x8000000404037c10 */ /* 0x000fe2000fffe0ff */
[----:B------:R-:W-:Y:S03]  /*1640*/  BSSY.RECONVERGENT B1, `(.L_x_222) ;  /* 0x00000a3000017945 */ /* 0x000fe60003800200 */
[----:B------:R-:W-:-:S04]  /*1650*/  ISETP.GE.AND P0, PT, R0, R3, PT ;  /* 0x000000030000720c */ /* 0x000fc80003f06270 */
[----:B------:R-:W-:-:S13]  /*1660*/  ISETP.LE.U32.OR P0, PT, R4, UR4, P0 ;  /* 0x0000000404007c0c */ /* 0x000fda0008703470 */
[----:B------:R-:W-:Y:S05]  /*1670*/  @P0 BRA `(.L_x_224) ;  /* 0x00000008007c0947 */ /* 0x000fea0003800000 */
[-C--:B------:R-:W-:Y:S01]  /*1680*/  LOP3.LUT R3, RZ, R0.reuse, RZ, 0x33, !PT ;  /* 0x00000000ff037212 */ /* 0x080fe200078e33ff */
[----:B------:R-:W-:Y:S01]  /*1690*/  BSSY.RECONVERGENT B2, `(.L_x_225) ;  /* 0x0000052000027945 */ /* 0x000fe20003800200 */
[----:B------:R-:W-:Y:S02]  /*16a0*/  MOV R6, R0 ;  /* 0x0000000000067202 */ /* 0x000fe40000000f00 */
[----:B------:R-:W-:-:S04]  /*16b0*/  IADD3 R3, PT, PT, R4, -UR4, R3 ;  /* 0x8000000404037c10 */ /* 0x000fc8000fffe003 */
[C---:B------:R-:W-:Y:S02]  /*16c0*/  ISETP.GE.U32.AND P0, PT, R3.reuse, 0x1e00, PT ;  /* 0x00001e000300780c */ /* 0x040fe40003f06070 */
[----:B------:R-:W-:-:S04]  /*16d0*/  LEA.HI R3, R3, 0x1, RZ, 0x17 ;  /* 0x0000000103037811 */ /* 0x000fc800078fb8ff */
[----:B------:R-:W-:-:S07]  /*16e0*/  LOP3.LUT R4, R3, 0xf, RZ, 0xc0, !PT ;  /* 0x0000000f03047812 */ /* 0x000fce00078ec0ff */
[----:B------:R-:W-:Y:S05]  /*16f0*/  @!P0 BRA `(.L_x_226) ;  /* 0x00000004002c8947 */ /* 0x000fea0003800000 */
[----:B------:R-:W-:Y:S01]  /*1700*/  LOP3.LUT R7, R3, 0xfffff0, RZ, 0xc0, !PT ;  /* 0x00fffff003077812 */ /* 0x000fe200078ec0ff */
[----:B------:R-:W-:Y:S01]  /*1710*/  BSSY.RECONVERGENT B3, `(.L_x_227) ;  /* 0x0000048000037945 */ /* 0x000fe20003800200 */
[C---:B------:R-:W-:Y:S02]  /*1720*/  LOP3.LUT R6, R0.reuse, 0x1000, RZ, 0xfc, !PT ;  /* 0x0000100000067812 */ /* 0x040fe400078efcff */
[----:B------:R-:W-:Y:S02]  /*1730*/  IADD3 R2, PT, PT, R0, UR4, RZ ;  /* 0x0000000400027c10 */ /* 0x000fe4000fffe0ff */
[----:B------:R-:W-:-:S07]  /*1740*/  IADD3 R7, PT, PT, -R7, RZ, RZ ;  /* 0x000000ff07077210 */ /* 0x000fce0007ffe1ff */
.L_x_228:
[C---:B------:R-:W-:Y:S01]  /*1750*/  IADD3 R19, PT, PT, R2.reuse, 0x200, RZ ;  /* 0x0000020002137810 */ /* 0x040fe20007ffe0ff */
[C---:B------:R-:W-:Y:S01]  /*1760*/  IMAD.WIDE.U32 R14, R2.reuse, 0x4, R12 ;  /* 0x00000004020e7825 */ /* 0x040fe200078e000c */
[----:B------:R-:W-:-:S03]  /*1770*/  IADD3 R11, PT, PT, R2, 0x400, RZ ;  /* 0x00000400020b7810 */ /* 0x000fc60007ffe0ff */
[--C-:B------:R-:W-:Y:S01]  /*1780*/  IMAD.WIDE.U32 R18, R19, 0x4, R12.reuse ;  /* 0x0000000413127825 */ /* 0x100fe200078e000c */
[----:B------:R0:W2:Y:S01]  /*1790*/  LDG.E R8, desc[UR6][R14.64] ;  /* 0x000000060e087981 */ /* 0x0000a2000c1e1900 */
[C---:B------:R-:W-:Y:S02]  /*17a0*/  IADD3 R21, PT, PT, R2.reuse, 0x600, RZ ;  /* 0x0000060002157810 */ /* 0x040fe40007ffe0ff */
[--C-:B------:R-:W-:Y:S01]  /*17b0*/  IMAD.WIDE.U32 R10, R11, 0x4, R12.reuse ;  /* 0x000000040b0a7825 */ /* 0x100fe200078e000c */
[----:B------:R1:W3:Y:S01]  /*17c0*/  LDG.E R9, desc[UR6][R18.64] ;  /* 0x0000000612097981 */ /* 0x0002e2000c1e1900 */
[C---:B------:R-:W-:Y:S02]  /*17d0*/  IADD3 R17, PT, PT, R2.reuse, 0x800, RZ ;  /* 0x0000080002117810 */ /* 0x040fe40007ffe0ff */
[--C-:B------:R-:W-:Y:S02]  /*17e0*/  IMAD.WIDE.U32 R20, R21, 0x4, R12.reuse ;  /* 0x0000000415147825 */ /* 0x100fe400078e000c */
[----:B------:R4:W5:Y:S01]  /*17f0*/  LDG.E R10, desc[UR6][R10.64] ;  /* 0x000000060a0a7981 */ /* 0x000962000c1e1900 */
[----:B------:R-:W-:Y:S01]  /*1800*/  IADD3 R29, PT, PT, R2, 0xa00, RZ ;  /* 0x00000a00021d7810 */ /* 0x000fe20007ffe0ff */
[----:B------:R-:W-:-:S02]  /*1810*/  IMAD.WIDE.U32 R16, R17, 0x4, R12 ;  /* 0x0000000411107825 */ /* 0x000fc400078e000c */
[----:B------:R4:W5:Y:S01]  /*1820*/  LDG.E R27, desc[UR6][R20.64] ;  /* 0x00000006141b7981 */ /* 0x000962000c1e1900 */
[C---:B------:R-:W-:Y:S01]  /*1830*/  IADD3 R23, PT, PT, R2.reuse, 0xc00, RZ ;  /* 0x00000c0002177810 */ /* 0x040fe20007ffe0ff */
[--C-:B------:R-:W-:Y:S02]  /*1840*/  IMAD.WIDE.U32 R28, R29, 0x4, R12.reuse ;  /* 0x000000041d1c7825 */ /* 0x100fe400078e000c */
[----:B------:R-:W5:Y:S01]  /*1850*/  LDG.E R26, desc[UR6][R16.64] ;  /* 0x00000006101a7981 */ /* 0x000f62000c1e1900 */
[C---:B------:R-:W-:Y:S01]  /*1860*/  IADD3 R22, PT, PT, R2.reuse, 0xe00, RZ ;  /* 0x00000e0002167810 */ /* 0x040fe20007ffe0ff */
[--C-:B0-----:R-:W-:Y:S02]  /*1870*/  IMAD.WIDE.U32 R14, R23, 0x4, R12.reuse ;  /* 0x00000004170e7825 */ /* 0x101fe400078e000c */
[----:B------:R0:W5:Y:S01]  /*1880*/  LDG.E R25, desc[UR6][R28.64] ;  /* 0x000000061c197981 */ /* 0x000162000c1e1900 */
[----:B------:R-:W-:Y:S01]  /*1890*/  IADD3 R23, PT, PT, R2, 0x1000, RZ ;  /* 0x0000100002177810 */ /* 0x000fe20007ffe0ff */
[----:B-1----:R-:W-:-:S02]  /*18a0*/  IMAD.WIDE.U32 R18, R22, 0x4, R12 ;  /* 0x0000000416127825 */ /* 0x002fc400078e000c */
[----:B------:R1:W5:Y:S01]  /*18b0*/  LDG.E R24, desc[UR6][R14.64] ;  /* 0x000000060e187981 */ /* 0x000362000c1e1900 */
[C---:B----4-:R-:W-:Y:S01]  /*18c0*/  IADD3 R11, PT, PT, R2.reuse, 0x1200, RZ ;  /* 0x00001200020b7810 */ /* 0x050fe20007ffe0ff */
[--C-:B------:R-:W-:Y:S02]  /*18d0*/  IMAD.WIDE.U32 R20, R23, 0x4, R12.reuse ;  /* 0x0000000417147825 */ /* 0x100fe400078e000c */
[----:B------:R4:W5:Y:S01]  /*18e0*/  LDG.E R23, desc[UR6][R18.64] ;  /* 0x0000000612177981 */ /* 0x000962000c1e1900 */
[C---:B0-----:R-:W-:Y:S01]  /*18f0*/  IADD3 R29, PT, PT, R2.reuse, 0x1400, RZ ;  /* 0x00001400021d7810 */ /* 0x041fe20007ffe0ff */
[--C-:B------:R-:W-:Y:S02]  /*1900*/  IMAD.WIDE.U32 R16, R11, 0x4, R12.reuse ;  /* 0x000000040b107825 */ /* 0x100fe400078e000c */
[----:B------:R-:W5:Y:S01]  /*1910*/  LDG.E R22, desc[UR6][R20.64] ;  /* 0x0000000614167981 */ /* 0x000f62000c1e1900 */
[----:B-1----:R-:W-:Y:S01]  /*1920*/  IADD3 R15, PT, PT, R2, 0x1600, RZ ;  /* 0x00001600020f7810 */ /* 0x002fe20007ffe0ff */
[----:B------:R-:W-:-:S02]  /*1930*/  IMAD.WIDE.U32 R28, R29, 0x4, R12 ;  /* 0x000000041d1c7825 */ /* 0x000fc400078e000c */
[----:B------:R0:W5:Y:S01]  /*1940*/  LDG.E R11, desc[UR6][R16.64] ;  /* 0x00000006100b7981 */ /* 0x000162000c1e1900 */
[C---:B----4-:R-:W-:Y:S01]  /*1950*/  IADD3 R19, PT, PT, R2.reuse, 0x1800, RZ ;  /* 0x0000180002137810 */ /* 0x050fe20007ffe0ff */
[--C-:B------:R-:W-:Y:S02]  /*1960*/  IMAD.WIDE.U32 R14, R15, 0x4, R12.reuse ;  /* 0x000000040f0e7825 */ /* 0x100fe400078e000c */
[----:B------:R-:W4:Y:S02]  /*1970*/  LDG.E R28, desc[UR6][R28.64] ;  /* 0x000000061c1c7981 */ /* 0x000f24000c1e1900 */
[----:B------:R-:W-:Y:S01]  /*1980*/  IMAD.WIDE.U32 R18, R19, 0x4, R12 ;  /* 0x0000000413127825 */ /* 0x000fe200078e000c */
[C---:B0-----:R-:W-:Y:S02]  /*1990*/  IADD3 R17, PT, PT, R2.reuse, 0x1a00, RZ ;  /* 0x00001a0002117810 */ /* 0x041fe40007ffe0ff */
[----:B------:R-:W-:-:S03]  /*19a0*/  IADD3 R21, PT, PT, R2, 0x1c00, RZ ;  /* 0x00001c0002157810 */ /* 0x000fc60007ffe0ff */
[----:B------:R-:W4:Y:S04]  /*19b0*/  LDG.E R18, desc[UR6][R18.64] ;  /* 0x0000000612127981 */ /* 0x000f28000c1e1900 */
[----:B------:R0:W4:Y:S01]  /*19c0*/  LDG.E R29, desc[UR6][R14.64] ;  /* 0x000000060e1d7981 */ /* 0x000122000c1e1900 */
[----:B------:R-:W-:Y:S01]  /*19d0*/  IADD3 R20, PT, PT, R2, 0x1e00, RZ ;  /* 0x00001e0002147810 */ /* 0x000fe20007ffe0ff */
[----:B0-----:R-:W-:-:S04]  /*19e0*/  IMAD.WIDE.U32 R14, R17, 0x4, R12 ;  /* 0x00000004110e7825 */ /* 0x001fc800078e000c */
[--C-:B------:R-:W-:Y:S02]  /*19f0*/  IMAD.WIDE.U32 R16, R21, 0x4, R12.reuse ;  /* 0x0000000415107825 */ /* 0x100fe400078e000c */
[----:B------:R-:W4:Y:S02]  /*1a00*/  LDG.E R14, desc[UR6][R14.64] ;  /* 0x000000060e0e7981 */ /* 0x000f24000c1e1900 */
[----:B------:R-:W-:Y:S02]  /*1a10*/  IMAD.WIDE.U32 R20, R20, 0x4, R12 ;  /* 0x0000000414147825 */ /* 0x000fe400078e000c */
[----:B------:R-:W4:Y:S04]  /*1a20*/  LDG.E R16, desc[UR6][R16.64] ;  /* 0x0000000610107981 */ /* 0x000f28000c1e1900 */
[----:B------:R-:W4:Y:S01]  /*1a30*/  LDG.E R20, desc[UR6][R20.64] ;  /* 0x0000000614147981 */ /* 0x000f22000c1e1900 */
[----:B------:R-:W-:-:S04]  /*1a40*/  IADD3 R7, PT, PT, R7, 0x10, RZ ;  /* 0x0000001007077810 */ /* 0x000fc80007ffe0ff */
[----:B------:R-:W-:Y:S02]  /*1a50*/  ISETP.NE.AND P0, PT, R7, RZ, PT ;  /* 0x000000ff0700720c */ /* 0x000fe40003f05270 */
[----:B------:R-:W-:Y:S02]  /*1a60*/  IADD3 R6, PT, PT, R6, 0x2000, RZ ;  /* 0x0000200006067810 */ /* 0x000fe40007ffe0ff */
[----:B------:R-:W-:Y:S01]  /*1a70*/  IADD3 R2, PT, PT, R2, 0x2000, RZ ;  /* 0x0000200002027810 */ /* 0x000fe20007ffe0ff */
[----:B--2---:R-:W-:-:S04]  /*1a80*/  FADD R8, R8, R5 ;  /* 0x0000000508087221 */ /* 0x004fc80000000000 */
[----:B---3--:R-:W-:-:S04]  /*1a90*/  FADD R9, R8, R9 ;  /* 0x0000000908097221 */ /* 0x008fc80000000000 */
        /* <DEDUP_REMOVED lines=8> */
[----:B----4-:R-:W-:-:S04]  /*1b20*/  FADD R28, R11, R28 ;  /* 0x0000001c0b1c7221 */ /* 0x010fc80000000000 */
[----:B------:R-:W-:-:S04]  /*1b30*/  FADD R29, R28, R29 ;  /* 0x0000001d1c1d7221 */ /* 0x000fc80000000000 */
[----:B------:R-:W-:-:S04]  /*1b40*/  FADD R29, R29, R18 ;  /* 0x000000121d1d7221 */ /* 0x000fc80000000000 */
[----:B------:R-:W-:-:S04]  /*1b50*/  FADD R29, R29, R14 ;  /* 0x0000000e1d1d7221 */ /* 0x000fc80000000000 */
[----:B------:R-:W-:-:S04]  /*1b60*/  FADD R29, R29, R16 ;  /* 0x000000101d1d7221 */ /* 0x000fc80000000000 */
[----:B------:R-:W-:Y:S01]  /*1b70*/  FADD R5, R29, R20 ;  /* 0x000000141d057221 */ /* 0x000fe20000000000 */
[----:B------:R-:W-:Y:S06]  /*1b80*/  @P0 BRA `(.L_x_228) ;  /* 0xfffffff800f00947 */ /* 0x000fec000383ffff */
[----:B------:R-:W-:Y:S05]  /*1b90*/  BSYNC.RECONVERGENT B3 ;  /* 0x0000000000037941 */ /* 0x000fea0003800200 */
.L_x_227:
[----:B------:R-:W-:-:S07]  /*1ba0*/  IADD3 R6, PT, PT, R6, -0x1000, RZ ;  /* 0xfffff00006067810 */ /* 0x000fce0007ffe0ff */
.L_x_226:
[----:B------:R-:W-:Y:S05]  /*1bb0*/  BSYNC.RECONVERGENT B2 ;  /* 0x0000000000027941 */ /* 0x000fea0003800200 */
.L_x_225:
[----:B------:R-:W-:-:S13]  /*1bc0*/  ISETP.NE.AND P0, PT, R4, RZ, PT ;  /* 0x000000ff0400720c */ /* 0x000fda0003f05270 */
[----:B------:R-:W-:Y:S05]  /*1bd0*/  @!P0 BRA `(.L_x_224) ;  /* 0x0000000400248947 */ /* 0x000fea0003800000 */
[----:B------:R-:W-:Y:S01]  /*1be0*/  ISETP.GE.U32.AND P0, PT, R4, 0x8, PT ;  /* 0x000000080400780c */ /* 0x000fe20003f06070 */
[----:B------:R-:W-:Y:S01]  /*1bf0*/  BSSY.RECONVERGENT B2, `(.L_x_229) ;  /* 0x0000025000027945 */ /* 0x000fe20003800200 */
[----:B------:R-:W-:-:S04]  /*1c00*/  LOP3.LUT R22, R3, 0x7, RZ, 0xc0, !PT ;  /* 0x0000000703167812 */ /* 0x000fc800078ec0ff */
[----:B------:R-:W-:-:S07]  /*1c10*/  ISETP.NE.AND P1, PT, R22, RZ, PT ;  /* 0x000000ff1600720c */ /* 0x000fce0003f25270 */
[----:B------:R-:W-:Y:S06]  /*1c20*/  @!P0 BRA `(.L_x_230) ;  /* 0x0000000000848947 */ /* 0x000fec0003800000 */
[----:B------:R-:W-:-:S04]  /*1c30*/  IADD3 R7, PT, PT, R6, UR4, RZ ;  /* 0x0000000406077c10 */ /* 0x000fc8000fffe0ff */
        /* <DEDUP_REMOVED lines=32> */
.L_x_230:
[----:B------:R-:W-:Y:S05]  /*1e40*/  BSYNC.RECONVERGENT B2 ;  /* 0x0000000000027941 */ /* 0x000fea0003800200 */
.L_x_229:
        /* <DEDUP_REMOVED lines=23> */
.L_x_232:
[----:B------:R-:W-:Y:S05]  /*1fc0*/  BSYNC.RECONVERGENT B2 ;  /* 0x0000000000027941 */ /* 0x000fea0003800200 */
.L_x_231:
[----:B------:R-:W-:Y:S05]  /*1fd0*/  @!P1 BRA `(.L_x_224) ;  /* 0x0000000000249947 */ /* 0x000fea0003800000 */
[----:B------:R-:W-:Y:S02]  /*1fe0*/  IADD3 R7, PT, PT, R6, UR4, RZ ;  /* 0x0000000406077c10 */ /* 0x000fe4000fffe0ff */
[----:B------:R-:W-:-:S07]  /*1ff0*/  IADD3 R4, PT, PT, -R4, RZ, RZ ;  /* 0x000000ff04047210 */ /* 0x000fce0007ffe1ff */
.L_x_233:
[----:B------:R-:W-:-:S06]  /*2000*/  IMAD.WIDE.U32 R2, R7, 0x4, R12 ;  /* 0x0000000407027825 */ /* 0x000fcc00078e000c */
[----:B------:R-:W2:Y:S01]  /*2010*/  LDG.E R2, desc[UR6][R2.64] ;  /* 0x0000000602027981 */ /* 0x000ea2000c1e1900 */
[----:B------:R-:W-:Y:S02]  /*2020*/  IADD3 R4, PT, PT, R4, 0x1, RZ ;  /* 0x0000000104047810 */ /* 0x000fe40007ffe0ff */
[----:B------:R-:W-:Y:S02]  /*2030*/  IADD3 R7, PT, PT, R7, 0x200, RZ ;  /* 0x0000020007077810 */ /* 0x000fe40007ffe0ff */
[----:B------:R-:W-:Y:S01]  /*2040*/  ISETP.NE.AND P0, PT, R4, RZ, PT ;  /* 0x000000ff0400720c */ /* 0x000fe20003f05270 */
[----:B--2---:R-:W-:-:S12]  /*2050*/  FADD R5, R2, R5 ;  /* 0x0000000502057221 */ /* 0x004fd80000000000 */
[----:B------:R-:W-:Y:S05]  /*2060*/  @P0 BRA `(.L_x_233) ;  /* 0xfffffffc00e40947 */ /* 0x000fea000383ffff */
.L_x_224:
[----:B------:R-:W-:Y:S05]  /*2070*/  BSYNC.RECONVERGENT B1 ;  /* 0x0000000000017941 */ /* 0x000fea0003800200 */
.L_x_222:
        /* <DEDUP_REMOVED lines=33> */
[----:B------:R-:W3:Y:S04]  /*2290*/  LDS.128 R8, [UR4+0x30] ;  /* 0x00003004ff087984 */ /* 0x000ee80008000c00 */
[----:B------:R-:W4:Y:S01]  /*22a0*/  LDS.128 R16, [UR4+0x40] ;  /* 0x00004004ff107984 */ /* 0x000f220008000c00 */
[----:B0-----:R-:W-:-:S04]  /*22b0*/  FADD R5, R0, R5 ;  /* 0x0000000500057221 */ /* 0x001fc80000000000 */
        /* <DEDUP_REMOVED lines=13> */
[----:B------:R-:W-:-:S07]  /*2390*/  FADD R0, R18, R19 ;  /* 0x0000001312007221 */ /* 0x000fce0000000000 */
.L_x_220:
[----:B------:R-:W-:Y:S05]  /*23a0*/  BSYNC.RECONVERGENT B0 ;  /* 0x0000000000007941 */ /* 0x000fea0003800200 */
.L_x_205:
[----:B------:R-:W-:Y:S05]  /*23b0*/  @P0 EXIT ;  /* 0x000000000000094d */ /* 0x000fea0003800000 */
[----:B012---:R-:W0:Y:S01]  /*23c0*/  LDC.64 R2, c[0x0][0x388] ;  /* 0x0000e200ff027b82 */ /* 0x007e220000000a00 */
[----:B------:R-:W1:Y:S02]  /*23d0*/  LDCU UR4, c[0x0][0x398] ;  /* 0x00007300ff0477ac */ /* 0x000e640008000800 */
[----:B-1----:R-:W-:-:S05]  /*23e0*/  FADD R5, R0, UR4 ;  /* 0x0000000400057e21 */ /* 0x002fca0008000000 */
[----:B0-----:R-:W-:Y:S01]  /*23f0*/  STG.E desc[UR6][R2.64], R5 ;  /* 0x0000000502007986 */ /* 0x001fe2000c101906 */
[----:B------:R-:W-:Y:S05]  /*2400*/  EXIT ;  /* 0x000000000000794d */ /* 0x000fea0003800000 */
.L_x_234:
        /* <DEDUP_REMOVED lines=15> */
.L_x_258:


//--------------------- .text._ZN3cub18CUB_300001_SM_10006detail8for_each13static_kernelINS2_12policy_hub_t12policy_500_tEmN6thrust24THRUST_300001_SM_1000_NS8cuda_cub20__uninitialized_fill7functorINS7_10device_ptrIfEEfEEEEvT0_T1_ --------------------------
	.section	.text._ZN3cub18CUB_300001_SM_10006detail8for_each13static_kernelINS2_12policy_hub_t12policy_500_tEmN6thrust24THRUST_300001_SM_1000_NS8cuda_cub20__uninitialized_fill7functorINS7_10device_ptrIfEEfEEEEvT0_T1_,"ax",@progbits
	.align	128
        .global         _ZN3cub18CUB_300001_SM_10006detail8for_each13static_kernelINS2_12policy_hub_t12policy_500_tEmN6thrust24THRUST_300001_SM_1000_NS8cuda_cub20__uninitialized_fill7functorINS7_10device_ptrIfEEfEEEEvT0_T1_
        .type           _ZN3cub18CUB_300001_SM_10006detail8for_each13static_kernelINS2_12policy_hub_t12policy_500_tEmN6thrust24THRUST_300001_SM_1000_NS8cuda_cub20__uninitialized_fill7functorINS7_10device_ptrIfEEfEEEEvT0_T1_,@function
        .size           _ZN3cub18CUB_300001_SM_10006detail8for_each13static_kernelINS2_12policy_hub_t12policy_500_tEmN6thrust24THRUST_300001_SM_1000_NS8cuda_cub20__uninitialized_fill7functorINS7_10device_ptrIfEEfEEEEvT0_T1_,(.L_x_259 - _ZN3cub18CUB_300001_SM_10006detail8for_each13static_kernelINS2_12policy_hub_t12policy_500_tEmN6thrust24THRUST_300001_SM_1000_NS8cuda_cub20__uninitialized_fill7functorINS7_10device_ptrIfEEfEEEEvT0_T1_)
        .other          _ZN3cub18CUB_300001_SM_10006detail8for_each13static_kernelINS2_12policy_hub_t12policy_500_tEmN6thrust24THRUST_300001_SM_1000_NS8cuda_cub20__uninitialized_fill7functorINS7_10device_ptrIfEEfEEEEvT0_T1_,@"STO_CUDA_ENTRY STV_DEFAULT"
_ZN3cub18CUB_300001_SM_10006detail8for_each13static_kernelINS2_12policy_hub_t12policy_500_tEmN6thrust24THRUST_300001_SM_1000_NS8cuda_cub20__uninitialized_fill7functorINS7_10device_ptrIfEEfEEEEvT0_T1_:
.text._ZN3cub18CUB_300001_SM_10006detail8for_each13static_kernelINS2_12policy_hub_t12policy_500_tEmN6thrust24THRUST_300001_SM_1000_NS8cuda_cub20__uninitialized_fill7functorINS7_10device_ptrIfEEfEEEEvT0_T1_:
[----:B------:R-:W-:Y:S08]  /*0000*/  LDC R1, c[0x0][0x37c] ;  /* 0x0000df00ff017b82 */ /* 0x000ff00000000800 */
[----:B------:R-:W0:Y:S01]  /*0010*/  S2UR UR4, SR_CTAID.X ;  /* 0x00000000000479c3 */ /* 0x000e220000002500 */
[----:B------:R-:W1:Y:S01]  /*0020*/  LDCU.64 UR6, c[0x0][0x380] ;  /* 0x00007000ff0677ac */ /* 0x000e620008000a00 */
[----:B------:R-:W2:Y:S01]  /*0030*/  LDCU.64 UR8, c[0x0][0x358] ;  /* 0x00006b00ff0877ac */ /* 0x000ea20008000a00 */
[----:B0-----:R-:W-:-:S04]  /*0040*/  UIMAD.WIDE.U32 UR4, UR4, 0x200, URZ ;  /* 0x00000200040478a5 */ /* 0x001fc8000f8e00ff */
[----:B-1----:R-:W-:-:S04]  /*0050*/  UIADD3 UR6, UP0, UPT, -UR4, UR6, URZ ;  /* 0x0000000604067290 */ /* 0x002fc8000ff1e1ff */
[----:B------:R-:W-:Y:S02]  /*0060*/  UIADD3.X UR7, UPT, UPT, ~UR5, UR7, URZ, UP0, !UPT ;  /* 0x0000000705077290 */ /* 0x000fe400087fe5ff */
[----:B------:R-:W-:-:S04]  /*0070*/  UISETP.GE.U32.AND UP0, UPT, UR6, 0x200, UPT ;  /* 0x000002000600788c */ /* 0x000fc8000bf06070 */
[----:B------:R-:W-:-:S09]  /*0080*/  UISETP.GE.U32.AND.EX UP0, UPT, UR7, URZ, UPT, UP0 ;  /* 0x000000ff0700728c */ /* 0x000fd2000bf06100 */
[----:B--2---:R-:W-:Y:S05]  /*0090*/  BRA.U !UP0, `(.L_x_235) ;  /* 0x0000000108287547 */ /* 0x004fea000b800000 */
[----:B------:R-:W0:Y:S01]  /*00a0*/  S2R R0, SR_TID.X ;  /* 0x0000000000007919 */ /* 0x000e220000002100 */
[----:B------:R-:W1:Y:S01]  /*00b0*/  LDCU.64 UR6, c[0x0][0x388] ;  /* 0x00007100ff0677ac */ /* 0x000e620008000a00 */
[----:B------:R-:W2:Y:S01]  /*00c0*/  LDC R5, c[0x0][0x390] ;  /* 0x0000e400ff057b82 */ /* 0x000ea20000000800 */
[----:B0-----:R-:W-:-:S05]  /*00d0*/  IADD3 R0, P0, PT, R0, UR4, RZ ;  /* 0x0000000400007c10 */ /* 0x001fca000ff1e0ff */
[----:B------:R-:W-:Y:S01]  /*00e0*/  IMAD.X R3, RZ, RZ, UR5, P0 ;  /* 0x00000005ff037e24 */ /* 0x000fe200080e06ff */
[----:B-1----:R-:W-:-:S04]  /*00f0*/  LEA R2, P0, R0, UR6, 0x2 ;  /* 0x0000000600027c11 */ /* 0x002fc8000f8010ff */
[----:B------:R-:W-:-:S05]  /*0100*/  LEA.HI.X R3, R0, UR7, R3, 0x2, P0 ;  /* 0x0000000700037c11 */ /* 0x000fca00080f1403 */
[----:B--2---:R-:W-:Y:S04]  /*0110*/  STG.E desc[UR8][R2.64], R5 ;  /* 0x0000000502007986 */ /* 0x004fe8000c101908 */
[----:B------:R-:W-:Y:S01]  /*0120*/  STG.E desc[UR8][R2.64+0x400], R5 ;  /* 0x0004000502007986 */ /* 0x000fe2000c101908 */
[----:B------:R-:W-:Y:S05]  /*0130*/  EXIT ;  /* 0x000000000000794d */ /* 0x000fea0003800000 */
.L_x_235:
[----:B------:R-:W0:Y:S01]  /*0140*/  S2R R0, SR_TID.X ;  /* 0x0000000000007919 */ /* 0x000e220000002100 */
[----:B------:R-:W-:Y:S01]  /*0150*/  IMAD.U32 R2, RZ, RZ, UR7 ;  /* 0x00000007ff027e24 */ /* 0x000fe2000f8e00ff */
[----:B------:R-:W1:Y:S01]  /*0160*/  LDCU.64 UR10, c[0x0][0x388] ;  /* 0x00007100ff0a77ac */ /* 0x000e620008000a00 */
[----:B------:R-:W-:Y:S01]  /*0170*/  IMAD.U32 R4, RZ, RZ, UR7 ;  /* 0x00000007ff047e24 */ /* 0x000fe2000f8e00ff */
[----:B0-----:R-:W-:-:S04]  /*0180*/  ISETP.LT.U32.AND P0, PT, R0, UR6, PT ;  /* 0x0000000600007c0c */ /* 0x001fc8000bf01070 */
[----:B------:R-:W-:Y:S01]  /*0190*/  ISETP.GT.U32.AND.EX P0, PT, R2, RZ, PT, P0 ;  /* 0x000000ff0200720c */ /* 0x000fe20003f04100 */
[C---:B------:R-:W-:Y:S01]  /*01a0*/  VIADD R2, R0.reuse, 0x100 ;  /* 0x0000010000027836 */ /* 0x040fe20000000000 */
[----:B------:R-:W-:-:S04]  /*01b0*/  IADD3 R0, P2, PT, R0, UR4, RZ ;  /* 0x0000000400007c10 */ /* 0x000fc8000ff5e0ff */
[----:B------:R-:W-:Y:S01]  /*01c0*/  ISETP.LT.U32.AND P1, PT, R2, UR6, PT ;  /* 0x0000000602007c0c */ /* 0x000fe2000bf21070 */
[----:B------:R-:W-:Y:S01]  /*01d0*/  IMAD.X R3, RZ, RZ, UR5, P2 ;  /* 0x00000005ff037e24 */ /* 0x000fe200090e06ff */
[----:B-1----:R-:W-:Y:S02]  /*01e0*/  LEA R2, P2, R0, UR10, 0x2 ;  /* 0x0000000a00027c11 */ /* 0x002fe4000f8410ff */
[----:B------:R-:W-:Y:S02]  /*01f0*/  ISETP.GT.U32.AND.EX P1, PT, R4, RZ, PT, P1 ;  /* 0x000000ff0400720c */ /* 0x000fe40003f24110 */
[----:B------:R-:W-:Y:S01]  /*0200*/  LEA.HI.X R3, R0, UR11, R3, 0x2, P2 ;  /* 0x0000000b00037c11 */ /* 0x000fe200090f1403 */
[----:B------:R-:W0:Y:S04]  /*0210*/  @P0 LDC R5, c[0x0][0x390] ;  /* 0x0000e400ff050b82 */ /* 0x000e280000000800 */
[----:B0-----:R0:W-:Y:S06]  /*0220*/  @P0 STG.E desc[UR8][R2.64], R5 ;  /* 0x0000000502000986 */ /* 0x0011ec000c101908 */
[----:B------:R-:W-:Y:S05]  /*0230*/  @!P1 EXIT ;  /* 0x000000000000994d */ /* 0x000fea0003800000 */
[----:B0-----:R-:W0:Y:S02]  /*0240*/  LDC R5, c[0x0][0x390] ;  /* 0x0000e400ff057b82 */ /* 0x001e240000000800 */
[----:B0-----:R-:W-:Y:S01]  /*0250*/  STG.E desc[UR8][R2.64+0x400], R5 ;  /* 0x0004000502007986 */ /* 0x001fe2000c101908 */
[----:B------:R-:W-:Y:S05]  /*0260*/  EXIT ;  /* 0x000000000000794d */ /* 0x000fea0003800000 */
.L_x_236:
        /* <DEDUP_REMOVED lines=9> */
.L_x_259:


//--------------------- .text._ZN3cub18CUB_300001_SM_10006detail11EmptyKernelIvEEvv --------------------------
	.section	.text._ZN3cub18CUB_300001_SM_10006detail11EmptyKernelIvEEvv,"ax",@progbits
	.align	128
        .global         _ZN3cub18CUB_300001_SM_10006detail11EmptyKernelIvEEvv
        .type           _ZN3cub18CUB_300001_SM_10006detail11EmptyKernelIvEEvv,@function
        .size           _ZN3cub18CUB_300001_SM_10006detail11EmptyKernelIvEEvv,(.L_x_260 - _ZN3cub18CUB_300001_SM_10006detail11EmptyKernelIvEEvv)
        .other          _ZN3cub18CUB_300001_SM_10006detail11EmptyKernelIvEEvv,@"STO_CUDA_ENTRY STV_DEFAULT"
_ZN3cub18CUB_300001_SM_10006detail11EmptyKernelIvEEvv:
.text._ZN3cub18CUB_300001_SM_10006detail11EmptyKernelIvEEvv:
[----:B------:R-:W-:Y:S01]  /*0000*/  LDC R1, c[0x0][0x37c] ;  /* 0x0000df00ff017b82 */ /* 0x000fe20000000800 */
[----:B------:R-:W-:Y:S05]  /*0010*/  EXIT ;  /* 0x000000000000794d */ /* 0x000fea0003800000 */
.L_x_237:
        /* <DEDUP_REMOVED lines=14> */
.L_x_260:


//--------------------- .text._Z16kernel_normalizaPffi --------------------------
	.section	.text._Z16kernel_normalizaPffi,"ax",@progbits
	.align	128
        .global         _Z16kernel_normalizaPffi
        .type           _Z16kernel_normalizaPffi,@function
        .size           _Z16kernel_normalizaPffi,(.L_x_252 - _Z16kernel_normalizaPffi)
        .other          _Z16kernel_normalizaPffi,@"STO_CUDA_ENTRY STV_DEFAULT"
_Z16kernel_normalizaPffi:
.text._Z16kernel_normalizaPffi:
[----:B------:R-:W-:Y:S01]  /*0000*/  LDC R1, c[0x0][0x37c] ;  /* 0x0000df00ff017b82 */ /* 0x000fe20000000800 */
[----:B------:R-:W0:Y:S07]  /*0010*/  S2R R3, SR_TID.X ;  /* 0x0000000000037919 */ /* 0x000e2e0000002100 */
[----:B------:R-:W0:Y:S01]  /*0020*/  S2UR UR4, SR_CTAID.X ;  /* 0x00000000000479c3 */ /* 0x000e220000002500 */
[----:B------:R-:W1:Y:S07]  /*0030*/  LDCU UR5, c[0x0][0x38c] ;  /* 0x00007180ff0577ac */ /* 0x000e6e0008000800 */
[----:B------:R-:W0:Y:S02]  /*0040*/  LDC R0, c[0x0][0x360] ;  /* 0x0000d800ff007b82 */ /* 0x000e240000000800 */
[----:B0-----:R-:W-:-:S05]  /*0050*/  IMAD R3, R0, UR4, R3 ;  /* 0x0000000400037c24 */ /* 0x001fca000f8e0203 */
[----:B-1----:R-:W-:-:S13]  /*0060*/  ISETP.GE.AND P0, PT, R3, UR5, PT ;  /* 0x0000000503007c0c */ /* 0x002fda000bf06270 */
[----:B------:R-:W-:Y:S05]  /*0070*/  @P0 EXIT ;  /* 0x000000000000094d */ /* 0x000fea0003800000 */
[----:B------:R-:W0:Y:S01]  /*0080*/  LDC.64 R4, c[0x0][0x380] ;  /* 0x0000e000ff047b82 */ /* 0x000e220000000a00 */
[----:B------:R-:W1:Y:S07]  /*0090*/  LDCU.64 UR4, c[0x0][0x358] ;  /* 0x00006b00ff0477ac */ /* 0x000e6e0008000a00 */
[----:B------:R-:W2:Y:S01]  /*00a0*/  LDC R7, c[0x0][0x388] ;  /* 0x0000e200ff077b82 */ /* 0x000ea20000000800 */
[----:B0-----:R-:W-:-:S05]  /*00b0*/  IMAD.WIDE R4, R3, 0x4, R4 ;  /* 0x0000000403047825 */ /* 0x001fca00078e0204 */
[----:B-1----:R-:W3:Y:S01]  /*00c0*/  LDG.E R0, desc[UR4][R4.64] ;  /* 0x0000000404007981 */ /* 0x002ee2000c1e1900 */
[----:B------:R-:W-:Y:S01]  /*00d0*/  BSSY.RECONVERGENT B0, `(.L_x_238) ;  /* 0x000000c000007945 */ /* 0x000fe20003800200 */
[----:B--2---:R-:W0:Y:S02]  /*00e0*/  MUFU.RCP R2, R7 ;  /* 0x0000000700027308 */ /* 0x004e240000001000 */
[----:B0-----:R-:W-:-:S04]  /*00f0*/  FFMA R3, R2, -R7, 1 ;  /* 0x3f80000002037423 */ /* 0x001fc80000000807 */
[----:B------:R-:W-:Y:S02]  /*0100*/  FFMA R3, R2, R3, R2 ;  /* 0x0000000302037223 */ /* 0x000fe40000000002 */
[----:B---3--:R-:W0:Y:S02]  /*0110*/  FCHK P0, R0, R7 ;  /* 0x0000000700007302 */ /* 0x008e240000000000 */
[----:B------:R-:W-:-:S04]  /*0120*/  FFMA R2, R0, R3, RZ ;  /* 0x0000000300027223 */ /* 0x000fc800000000ff */
[----:B------:R-:W-:-:S04]  /*0130*/  FFMA R6, R2, -R7, R0 ;  /* 0x8000000702067223 */ /* 0x000fc80000000000 */
[----:B------:R-:W-:Y:S01]  /*0140*/  FFMA R3, R3, R6, R2 ;  /* 0x0000000603037223 */ /* 0x000fe20000000002 */
[----:B0-----:R-:W-:Y:S06]  /*0150*/  @!P0 BRA `(.L_x_239) ;  /* 0x00000000000c8947 */ /* 0x001fec0003800000 */
[----:B------:R-:W-:-:S07]  /*0160*/  MOV R2, 0x180 ;  /* 0x0000018000027802 */ /* 0x000fce0000000f00 */
[----:B------:R-:W-:Y:S05]  /*0170*/  CALL.REL.NOINC `($__internal_0_$__cuda_sm3x_div_rn_noftz_f32_slowpath) ;  /* 0x0000000000107944 */ /* 0x000fea0003c00000 */
[----:B------:R-:W-:-:S07]  /*0180*/  IMAD.MOV.U32 R3, RZ, RZ, R0 ;  /* 0x000000ffff037224 */ /* 0x000fce00078e0000 */
.L_x_239:
[----:B------:R-:W-:Y:S05]  /*0190*/  BSYNC.RECONVERGENT B0 ;  /* 0x0000000000007941 */ /* 0x000fea0003800200 */
.L_x_238:
[----:B------:R-:W-:Y:S01]  /*01a0*/  STG.E desc[UR4][R4.64], R3 ;  /* 0x0000000304007986 */ /* 0x000fe2000c101904 */
[----:B------:R-:W-:Y:S05]  /*01b0*/  EXIT ;  /* 0x000000000000794d */ /* 0x000fea0003800000 */
        .weak           $__internal_0_$__cuda_sm3x_div_rn_noftz_f32_slowpath
        .type           $__internal_0_$__cuda_sm3x_div_rn_noftz_f32_slowpath,@function
        .size           $__internal_0_$__cuda_sm3x_div_rn_noftz_f32_slowpath,(.L_x_252 - $__internal_0_$__cuda_sm3x_div_rn_noftz_f32_slowpath)
$__internal_0_$__cuda_sm3x_div_rn_noftz_f32_slowpath:
[----:B------:R-:W0:Y:S01]  /*01c0*/  LDC R3, c[0x0][0x388] ;  /* 0x0000e200ff037b82 */ /* 0x000e220000000800 */
[--C-:B------:R-:W-:Y:S01]  /*01d0*/  SHF.R.U32.HI R6, RZ, 0x17, R0.reuse ;  /* 0x00000017ff067819 */ /* 0x100fe20000011600 */
[----:B------:R-:W1:Y:S01]  /*01e0*/  LDCU UR6, c[0x0][0x388] ;  /* 0x00007100ff0677ac */ /* 0x000e620008000800 */
[----:B------:R-:W-:Y:S01]  /*01f0*/  BSSY.RECONVERGENT B1, `(.L_x_240) ;  /* 0x0000064000017945 */ /* 0x000fe20003800200 */
[----:B------:R-:W-:Y:S01]  /*0200*/  IMAD.MOV.U32 R8, RZ, RZ, R0 ;  /* 0x000000ffff087224 */ /* 0x000fe200078e0000 */
[----:B------:R-:W-:-:S05]  /*0210*/  LOP3.LUT R6, R6, 0xff, RZ, 0xc0, !PT ;  /* 0x000000ff06067812 */ /* 0x000fca00078ec0ff */
[----:B------:R-:W-:Y:S02]  /*0220*/  VIADD R11, R6, 0xffffffff ;  /* 0xffffffff060b7836 */ /* 0x000fe40000000000 */
[----:B-1----:R-:W-:Y:S01]  /*0230*/  IMAD.U32 R9, RZ, RZ, UR6 ;  /* 0x00000006ff097e24 */ /* 0x002fe2000f8e00ff */
[----:B0-----:R-:W-:-:S04]  /*0240*/  SHF.R.U32.HI R7, RZ, 0x17, R3 ;  /* 0x00000017ff077819 */ /* 0x001fc80000011603 */
[----:B------:R-:W-:-:S05]  /*0250*/  LOP3.LUT R7, R7, 0xff, RZ, 0xc0, !PT ;  /* 0x000000ff07077812 */ /* 0x000fca00078ec0ff */
[----:B------:R-:W-:-:S05]  /*0260*/  VIADD R12, R7, 0xffffffff ;  /* 0xffffffff070c7836 */ /* 0x000fca0000000000 */
[----:B------:R-:W-:-:S04]  /*0270*/  ISETP.GT.U32.AND P0, PT, R12, 0xfd, PT ;  /* 0x000000fd0c00780c */ /* 0x000fc80003f04070 */
[----:B------:R-:W-:-:S13]  /*0280*/  ISETP.GT.U32.OR P0, PT, R11, 0xfd, P0 ;  /* 0x000000fd0b00780c */ /* 0x000fda0000704470 */
[----:B------:R-:W-:Y:S01]  /*0290*/  @!P0 IMAD.MOV.U32 R10, RZ, RZ, RZ ;  /* 0x000000ffff0a8224 */ /* 0x000fe200078e00ff */
[----:B------:R-:W-:Y:S06]  /*02a0*/  @!P0 BRA `(.L_x_241) ;  /* 0x00000000005c8947 */ /* 0x000fec0003800000 */
[----:B------:R-:W-:Y:S02]  /*02b0*/  FSETP.GTU.FTZ.AND P1, PT, |R3|, +INF , PT ;  /* 0x7f8000000300780b */ /* 0x000fe40003f3c200 */
[----:B------:R-:W-:-:S04]  /*02c0*/  FSETP.GTU.FTZ.AND P0, PT, |R0|, +INF , PT ;  /* 0x7f8000000000780b */ /* 0x000fc80003f1c200 */
[----:B------:R-:W-:-:S13]  /*02d0*/  PLOP3.LUT P0, PT, P0, P1, PT, 0xf8, 0x8f ;  /* 0x00000000008f781c */ /* 0x000fda0000703f70 */
[----:B------:R-:W-:Y:S05]  /*02e0*/  @P0 BRA `(.L_x_242) ;  /* 0x00000004004c0947 */ /* 0x000fea0003800000 */
[----:B------:R-:W-:-:S13]  /*02f0*/  LOP3.LUT P0, RZ, R9, 0x7fffffff, R8, 0xc8, !PT ;  /* 0x7fffffff09ff7812 */ /* 0x000fda000780c808 */
[----:B------:R-:W-:Y:S05]  /*0300*/  @!P0 BRA `(.L_x_243) ;  /* 0x00000004003c8947 */ /* 0x000fea0003800000 */
[C---:B------:R-:W-:Y:S02]  /*0310*/  FSETP.NEU.FTZ.AND P2, PT, |R0|.reuse, +INF , PT ;  /* 0x7f8000000000780b */ /* 0x040fe40003f5d200 */
[----:B------:R-:W-:Y:S02]  /*0320*/  FSETP.NEU.FTZ.AND P1, PT, |R3|, +INF , PT ;  /* 0x7f8000000300780b */ /* 0x000fe40003f3d200 */
[----:B------:R-:W-:-:S11]  /*0330*/  FSETP.NEU.FTZ.AND P0, PT, |R0|, +INF , PT ;  /* 0x7f8000000000780b */ /* 0x000fd60003f1d200 */
[----:B------:R-:W-:Y:S05]  /*0340*/  @!P1 BRA !P2, `(.L_x_243) ;  /* 0x00000004002c9947 */ /* 0x000fea0005000000 */
[----:B------:R-:W-:-:S04]  /*0350*/  LOP3.LUT P2, RZ, R8, 0x7fffffff, RZ, 0xc0, !PT ;  /* 0x7fffffff08ff7812 */ /* 0x000fc8000784c0ff */
[----:B------:R-:W-:-:S13]  /*0360*/  PLOP3.LUT P1, PT, P1, P2, PT, 0x2f, 0xf2 ;  /* 0x0000000000f2781c */ /* 0x000fda0000f24577 */
[----:B------:R-:W-:Y:S05]  /*0370*/  @P1 BRA `(.L_x_244) ;  /* 0x0000000400181947 */ /* 0x000fea0003800000 */
[----:B------:R-:W-:-:S04]  /*0380*/  LOP3.LUT P1, RZ, R9, 0x7fffffff, RZ, 0xc0, !PT ;  /* 0x7fffffff09ff7812 */ /* 0x000fc8000782c0ff */
[----:B------:R-:W-:-:S13]  /*0390*/  PLOP3.LUT P0, PT, P0, P1, PT, 0x2f, 0xf2 ;  /* 0x0000000000f2781c */ /* 0x000fda0000702577 */
[----:B------:R-:W-:Y:S05]  /*03a0*/  @P0 BRA `(.L_x_245) ;  /* 0x0000000400000947 */ /* 0x000fea0003800000 */
[----:B------:R-:W-:Y:S02]  /*03b0*/  ISETP.GE.AND P0, PT, R11, RZ, PT ;  /* 0x000000ff0b00720c */ /* 0x000fe40003f06270 */
[----:B------:R-:W-:-:S11]  /*03c0*/  ISETP.GE.AND P1, PT, R12, RZ, PT ;  /* 0x000000ff0c00720c */ /* 0x000fd60003f26270 */
[----:B------:R-:W-:Y:S02]  /*03d0*/  @P0 IMAD.MOV.U32 R10, RZ, RZ, RZ ;  /* 0x000000ffff0a0224 */ /* 0x000fe400078e00ff */
[----:B------:R-:W-:Y:S01]  /*03e0*/  @!P0 FFMA R8, R0, 1.84467440737095516160e+19, RZ ;  /* 0x5f80000000088823 */ /* 0x000fe200000000ff */
[----:B------:R-:W-:Y:S02]  /*03f0*/  @!P0 IMAD.MOV.U32 R10, RZ, RZ, -0x40 ;  /* 0xffffffc0ff0a8424 */ /* 0x000fe400078e00ff */
[----:B------:R-:W-:Y:S02]  /*0400*/  @!P1 FFMA R9, R3, 1.84467440737095516160e+19, RZ ;  /* 0x5f80000003099823 */ /* 0x000fe400000000ff */
[----:B------:R-:W-:-:S07]  /*0410*/  @!P1 VIADD R10, R10, 0x40 ;  /* 0x000000400a0a9836 */ /* 0x000fce0000000000 */
.L_x_241:
[----:B------:R-:W-:Y:S01]  /*0420*/  LEA R0, R7, 0xc0800000, 0x17 ;  /* 0xc080000007007811 */ /* 0x000fe200078eb8ff */
[----:B------:R-:W-:Y:S01]  /*0430*/  VIADD R6, R6, 0xffffff81 ;  /* 0xffffff8106067836 */ /* 0x000fe20000000000 */
[----:B------:R-:W-:Y:S03]  /*0440*/  BSSY.RECONVERGENT B2, `(.L_x_246) ;  /* 0x0000035000027945 */ /* 0x000fe60003800200 */
[----:B------:R-:W-:Y:S01]  /*0450*/  IMAD.IADD R9, R9, 0x1, -R0 ;  /* 0x0000000109097824 */ /* 0x000fe200078e0a00 */
[C---:B------:R-:W-:Y:S01]  /*0460*/  IADD3 R7, PT, PT, R6.reuse, 0x7f, -R7 ;  /* 0x0000007f06077810 */ /* 0x040fe20007ffe807 */
[----:B------:R-:W-:Y:S02]  /*0470*/  IMAD R0, R6, -0x800000, R8 ;  /* 0xff80000006007824 */ /* 0x000fe400078e0208 */
[----:B------:R-:W0:Y:S01]  /*0480*/  MUFU.RCP R3, R9 ;  /* 0x0000000900037308 */ /* 0x000e220000001000 */
[----:B------:R-:W-:Y:S01]  /*0490*/  FADD.FTZ R11, -R9, -RZ ;  /* 0x800000ff090b7221 */ /* 0x000fe20000010100 */
[----:B------:R-:W-:-:S03]  /*04a0*/  IMAD.IADD R7, R7, 0x1, R10 ;  /* 0x0000000107077824 */ /* 0x000fc600078e020a */
[----:B0-----:R-:W-:-:S04]  /*04b0*/  FFMA R12, R3, R11, 1 ;  /* 0x3f800000030c7423 */ /* 0x001fc8000000000b */
[----:B------:R-:W-:-:S04]  /*04c0*/  FFMA R12, R3, R12, R3 ;  /* 0x0000000c030c7223 */ /* 0x000fc80000000003 */
[----:B------:R-:W-:-:S04]  /*04d0*/  FFMA R3, R0, R12, RZ ;  /* 0x0000000c00037223 */ /* 0x000fc800000000ff */
[----:B------:R-:W-:-:S04]  /*04e0*/  FFMA R8, R11, R3, R0 ;  /* 0x000000030b087223 */ /* 0x000fc80000000000 */
[----:B------:R-:W-:-:S04]  /*04f0*/  FFMA R13, R12, R8, R3 ;  /* 0x000000080c0d7223 */ /* 0x000fc80000000003 */
[----:B------:R-:W-:-:S04]  /*0500*/  FFMA R8, R11, R13, R0 ;  /* 0x0000000d0b087223 */ /* 0x000fc80000000000 */
[----:B------:R-:W-:-:S05]  /*0510*/  FFMA R0, R12, R8, R13 ;  /* 0x000000080c007223 */ /* 0x000fca000000000d */
[----:B------:R-:W-:-:S04]  /*0520*/  SHF.R.U32.HI R3, RZ, 0x17, R0 ;  /* 0x00000017ff037819 */ /* 0x000fc80000011600 */
[----:B------:R-:W-:-:S05]  /*0530*/  LOP3.LUT R3, R3, 0xff, RZ, 0xc0, !PT ;  /* 0x000000ff03037812 */ /* 0x000fca00078ec0ff */
[----:B------:R-:W-:-:S04]  /*0540*/  IMAD.IADD R9, R3, 0x1, R7 ;  /* 0x0000000103097824 */ /* 0x000fc800078e0207 */
[----:B------:R-:W-:-:S05]  /*0550*/  VIADD R3, R9, 0xffffffff ;  /* 0xffffffff09037836 */ /* 0x000fca0000000000 */
[----:B------:R-:W-:-:S13]  /*0560*/  ISETP.GE.U32.AND P0, PT, R3, 0xfe, PT ;  /* 0x000000fe0300780c */ /* 0x000fda0003f06070 */
[----:B------:R-:W-:Y:S05]  /*0570*/  @!P0 BRA `(.L_x_247) ;  /* 0x0000000000808947 */ /* 0x000fea0003800000 */
[----:B------:R-:W-:-:S13]  /*0580*/  ISETP.GT.AND P0, PT, R9, 0xfe, PT ;  /* 0x000000fe0900780c */ /* 0x000fda0003f04270 */
[----:B------:R-:W-:Y:S05]  /*0590*/  @P0 BRA `(.L_x_248) ;  /* 0x00000000006c0947 */ /* 0x000fea0003800000 */
[----:B------:R-:W-:-:S13]  /*05a0*/  ISETP.GE.AND P0, PT, R9, 0x1, PT ;  /* 0x000000010900780c */ /* 0x000fda0003f06270 */
[----:B------:R-:W-:Y:S05]  /*05b0*/  @P0 BRA `(.L_x_249) ;  /* 0x0000000000740947 */ /* 0x000fea0003800000 */
[----:B------:R-:W-:Y:S02]  /*05c0*/  ISETP.GE.AND P0, PT, R9, -0x18, PT ;  /* 0xffffffe80900780c */ /* 0x000fe40003f06270 */
[----:B------:R-:W-:-:S11]  /*05d0*/  LOP3.LUT R0, R0, 0x80000000, RZ, 0xc0, !PT ;  /* 0x8000000000007812 */ /* 0x000fd600078ec0ff */
[----:B------:R-:W-:Y:S05]  /*05e0*/  @!P0 BRA `(.L_x_249) ;  /* 0x0000000000688947 */ /* 0x000fea0003800000 */
[CCC-:B------:R-:W-:Y:S01]  /*05f0*/  FFMA.RZ R3, R12.reuse, R8.reuse, R13.reuse ;  /* 0x000000080c037223 */ /* 0x1c0fe2000000c00d */
[CCC-:B------:R-:W-:Y:S01]  /*0600*/  FFMA.RM R6, R12.reuse, R8.reuse, R13.reuse ;  /* 0x000000080c067223 */ /* 0x1c0fe2000000400d */
[C---:B------:R-:W-:Y:S02]  /*0610*/  ISETP.NE.AND P2, PT, R9.reuse, RZ, PT ;  /* 0x000000ff0900720c */ /* 0x040fe40003f45270 */
[----:B------:R-:W-:Y:S02]  /*0620*/  ISETP.NE.AND P1, PT, R9, RZ, PT ;  /* 0x000000ff0900720c */ /* 0x000fe40003f25270 */
[----:B------:R-:W-:Y:S01]  /*0630*/  LOP3.LUT R7, R3, 0x7fffff, RZ, 0xc0, !PT ;  /* 0x007fffff03077812 */ /* 0x000fe200078ec0ff */
[----:B------:R-:W-:Y:S01]  /*0640*/  FFMA.RP R3, R12, R8, R13 ;  /* 0x000000080c037223 */ /* 0x000fe2000000800d */
[----:B------:R-:W-:Y:S02]  /*0650*/  VIADD R8, R9, 0x20 ;  /* 0x0000002009087836 */ /* 0x000fe40000000000 */
[----:B------:R-:W-:Y:S01]  /*0660*/  LOP3.LUT R7, R7, 0x800000, RZ, 0xfc, !PT ;  /* 0x0080000007077812 */ /* 0x000fe200078efcff */
[----:B------:R-:W-:Y:S01]  /*0670*/  IMAD.MOV R9, RZ, RZ, -R9 ;  /* 0x000000ffff097224 */ /* 0x000fe200078e0a09 */
[----:B------:R-:W-:-:S02]  /*0680*/  FSETP.NEU.FTZ.AND P0, PT, R3, R6, PT ;  /* 0x000000060300720b */ /* 0x000fc40003f1d000 */
[----:B------:R-:W-:Y:S02]  /*0690*/  SHF.L.U32 R8, R7, R8, RZ ;  /* 0x0000000807087219 */ /* 0x000fe400000006ff */
[----:B------:R-:W-:Y:S02]  /*06a0*/  SEL R6, R9, RZ, P2 ;  /* 0x000000ff09067207 */ /* 0x000fe40001000000 */
[----:B------:R-:W-:Y:S02]  /*06b0*/  ISETP.NE.AND P1, PT, R8, RZ, P1 ;  /* 0x000000ff0800720c */ /* 0x000fe40000f25270 */
[----:B------:R-:W-:Y:S02]  /*06c0*/  SHF.R.U32.HI R6, RZ, R6, R7 ;  /* 0x00000006ff067219 */ /* 0x000fe40000011607 */
[----:B------:R-:W-:Y:S02]  /*06d0*/  PLOP3.LUT P0, PT, P0, P1, PT, 0xf8, 0x8f ;  /* 0x00000000008f781c */ /* 0x000fe40000703f70 */
[----:B------:R-:W-:-:S02]  /*06e0*/  SHF.R.U32.HI R8, RZ, 0x1, R6 ;  /* 0x00000001ff087819 */ /* 0x000fc40000011606 */
[----:B------:R-:W-:-:S04]  /*06f0*/  SEL R3, RZ, 0x1, !P0 ;  /* 0x00000001ff037807 */ /* 0x000fc80004000000 */
[----:B------:R-:W-:-:S04]  /*0700*/  LOP3.LUT R3, R3, 0x1, R8, 0xf8, !PT ;  /* 0x0000000103037812 */ /* 0x000fc800078ef808 */
[----:B------:R-:W-:-:S05]  /*0710*/  LOP3.LUT R3, R3, R6, RZ, 0xc0, !PT ;  /* 0x0000000603037212 */ /* 0x000fca00078ec0ff */
[----:B------:R-:W-:-:S05]  /*0720*/  IMAD.IADD R3, R8, 0x1, R3 ;  /* 0x0000000108037824 */ /* 0x000fca00078e0203 */
[----:B------:R-:W-:Y:S01]  /*0730*/  LOP3.LUT R0, R3, R0, RZ, 0xfc, !PT ;  /* 0x0000000003007212 */ /* 0x000fe200078efcff */
[----:B------:R-:W-:Y:S06]  /*0740*/  BRA `(.L_x_249) ;  /* 0x0000000000107947 */ /* 0x000fec0003800000 */
.L_x_248:
[----:B------:R-:W-:-:S04]  /*0750*/  LOP3.LUT R0, R0, 0x80000000, RZ, 0xc0, !PT ;  /* 0x8000000000007812 */ /* 0x000fc800078ec0ff */
[----:B------:R-:W-:Y:S01]  /*0760*/  LOP3.LUT R0, R0, 0x7f800000, RZ, 0xfc, !PT ;  /* 0x7f80000000007812 */ /* 0x000fe200078efcff */
[----:B------:R-:W-:Y:S06]  /*0770*/  BRA `(.L_x_249) ;  /* 0x0000000000047947 */ /* 0x000fec0003800000 */
.L_x_247:
[----:B------:R-:W-:-:S07]  /*0780*/  IMAD R0, R7, 0x800000, R0 ;  /* 0x0080000007007824 */ /* 0x000fce00078e0200 */
.L_x_249:
[----:B------:R-:W-:Y:S05]  /*0790*/  BSYNC.RECONVERGENT B2 ;  /* 0x0000000000027941 */ /* 0x000fea0003800200 */
.L_x_246:
[----:B------:R-:W-:Y:S05]  /*07a0*/  BRA `(.L_x_250) ;  /* 0x0000000000207947 */ /* 0x000fea0003800000 */
.L_x_245:
[----:B------:R-:W-:-:S04]  /*07b0*/  LOP3.LUT R0, R9, 0x80000000, R8, 0x48, !PT ;  /* 0x8000000009007812 */ /* 0x000fc800078e4808 */
[----:B------:R-:W-:Y:S01]  /*07c0*/  LOP3.LUT R0, R0, 0x7f800000, RZ, 0xfc, !PT ;  /* 0x7f80000000007812 */ /* 0x000fe200078efcff */
[----:B------:R-:W-:Y:S06]  /*07d0*/  BRA `(.L_x_250) ;  /* 0x0000000000147947 */ /* 0x000fec0003800000 */
.L_x_244:
[----:B------:R-:W-:Y:S01]  /*07e0*/  LOP3.LUT R0, R9, 0x80000000, R8, 0x48, !PT ;  /* 0x8000000009007812 */ /* 0x000fe200078e4808 */
[----:B------:R-:W-:Y:S06]  /*07f0*/  BRA `(.L_x_250) ;  /* 0x00000000000c7947 */ /* 0x000fec0003800000 */
.L_x_243:
[----:B------:R-:W0:Y:S01]  /*0800*/  MUFU.RSQ R0, -QNAN ;  /* 0xffc0000000007908 */ /* 0x000e220000001400 */
[----:B------:R-:W-:Y:S05]  /*0810*/  BRA `(.L_x_250) ;  /* 0x0000000000047947 */ /* 0x000fea0003800000 */
.L_x_242:
[----:B------:R-:W-:-:S07]  /*0820*/  FADD.FTZ R0, R0, R3 ;  /* 0x0000000300007221 */ /* 0x000fce0000010000 */
.L_x_250:
[----:B------:R-:W-:Y:S05]  /*0830*/  BSYNC.RECONVERGENT B1 ;  /* 0x0000000000017941 */ /* 0x000fea0003800200 */
.L_x_240:
[----:B------:R-:W-:-:S04]  /*0840*/  IMAD.MOV.U32 R3, RZ, RZ, 0x0 ;  /* 0x00000000ff037424 */ /* 0x000fc800078e00ff */
[----:B0-----:R-:W-:Y:S05]  /*0850*/  RET.REL.NODEC R2 `(_Z16kernel_normalizaPffi) ;  /* 0xfffffff402e87950 */ /* 0x001fea0003c3ffff */
.L_x_251:
        /* <DEDUP_REMOVED lines=10> */
.L_x_252:


//--------------------- .nv.shared._ZN3cub18CUB_300001_SM_10006detail6reduce28DeviceReduceSingleTileKernelINS2_10policy_hubIfyN4cuda3std3__44plusIfEEE10Policy1000EPfSC_iS9_ffNS7_10__identityEEEvT0_T1_T2_T3_T4_T6_ --------------------------
	.section	.nv.shared._ZN3cub18CUB_300001_SM_10006detail6reduce28DeviceReduceSingleTileKernelINS2_10policy_hubIfyN4cuda3std3__44plusIfEEE10Policy1000EPfSC_iS9_ffNS7_10__identityEEEvT0_T1_T2_T3_T4_T6_,"aw",@nobits
	.sectionflags	@""
	.align	4
.nv.shared._ZN3cub18CUB_300001_SM_10006detail6reduce28DeviceReduceSingleTileKernelINS2_10policy_hubIfyN4cuda3std3__44plusIfEEE10Policy1000EPfSC_iS9_ffNS7_10__identityEEEvT0_T1_T2_T3_T4_T6_:
	.zero		1068


//--------------------- .nv.shared.reserved.0     --------------------------
	.section	.nv.shared.reserved.0,"aw",@nobits
	.weak		__nv_reservedSMEM_offset_0_alias
	.size		__nv_reservedSMEM_offset_0_alias, 0, 64
	.other		__nv_reservedSMEM_offset_0_alias,@"STO_CUDA_RESERVED_SHARED STV_DEFAULT"
__nv_reservedSMEM_offset_0_alias:
	.zero		0
	.zero		64


//--------------------- .nv.global                --------------------------
	.section	.nv.global,"aw",@nobits
.nv.global:
	.type		_ZN34_INTERNAL_786e8ac3_4_k_cu_1f679fd86thrust24THRUST_300001_SM_1000_NS3seqE,@object
	.size		_ZN34_INTERNAL_786e8ac3_4_k_cu_1f679fd86thrust24THRUST_300001_SM_1000_NS3seqE,(_ZN34_INTERNAL_786e8ac3_4_k_cu_1f679fd84cuda3std3__48in_placeE - _ZN34_INTERNAL_786e8ac3_4_k_cu_1f679fd86thrust24THRUST_300001_SM_1000_NS3seqE)
_ZN34_INTERNAL_786e8ac3_4_k_cu_1f679fd86thrust24THRUST_300001_SM_1000_NS3seqE:
	.zero		1
	.type		_ZN34_INTERNAL_786e8ac3_4_k_cu_1f679fd84cuda3std3__48in_placeE,@object
	.size		_ZN34_INTERNAL_786e8ac3_4_k_cu_1f679fd84cuda3std3__48in_placeE,(_ZN34_INTERNAL_786e8ac3_4_k_cu_1f679fd84cuda3std6ranges3__45__cpo4sizeE - _ZN34_INTERNAL_786e8ac3_4_k_cu_1f679fd84cuda3std3__48in_placeE)
_ZN34_INTERNAL_786e8ac3_4_k_cu_1f679fd84cuda3std3__48in_placeE:
	.zero		1
	.type		_ZN34_INTERNAL_786e8ac3_4_k_cu_1f679fd84cuda3std6ranges3__45__cpo4sizeE,@object
	.size		_ZN34_INTERNAL_786e8ac3_4_k_cu_1f679fd84cuda3std6ranges3__45__cpo4sizeE,(_ZN34_INTERNAL_786e8ac3_4_k_cu_1f679fd86thrust24THRUST_300001_SM_1000_NS12placeholders2_3E - _ZN34_INTERNAL_786e8ac3_4_k_cu_1f679fd84cuda3std6ranges3__45__cpo4sizeE)
_ZN34_INTERNAL_786e8ac3_4_k_cu_1f679fd84cuda3std6ranges3__45__cpo4sizeE:
	.zero		1
	.type		_ZN34_INTERNAL_786e8ac3_4_k_cu_1f679fd86thrust24THRUST_300001_SM_1000_NS12placeholders2_3E,@object
	.size		_ZN34_INTERNAL_786e8ac3_4_k_cu_1f679fd86thrust24THRUST_300001_SM_1000_NS12placeholders2_3E,(_ZN34_INTERNAL_786e8ac3_4_k_cu_1f679fd84cuda3std3__45__cpo6cbeginE - _ZN34_INTERNAL_786e8ac3_4_k_cu_1f679fd86thrust24THRUST_300001_SM_1000_NS12placeholders2_3E)
_ZN34_INTERNAL_786e8ac3_4_k_cu_1f679fd86thrust24THRUST_300001_SM_1000_NS12placeholders2_3E:
	.zero		1
	.type		_ZN34_INTERNAL_786e8ac3_4_k_cu_1f679fd84cuda3std3__45__cpo6cbeginE,@object
	.size		_ZN34_INTERNAL_786e8ac3_4_k_cu_1f679fd84cuda3std3__45__cpo6cbeginE,(_ZN34_INTERNAL_786e8ac3_4_k_cu_1f679fd84cuda3std6ranges3__45__cpo6cbeginE - _ZN34_INTERNAL_786e8ac3_4_k_cu_1f679fd84cuda3std3__45__cpo6cbeginE)
_ZN34_INTERNAL_786e8ac3_4_k_cu_1f679fd84cuda3std3__45__cpo6cbeginE:
	.zero		1
	.type		_ZN34_INTERNAL_786e8ac3_4_k_cu_1f679fd84cuda3std6ranges3__45__cpo6cbeginE,@object
	.size		_ZN34_INTERNAL_786e8ac3_4_k_cu_1f679fd84cuda3std6ranges3__45__cpo6cbeginE,(_ZN34_INTERNAL_786e8ac3_4_k_cu_1f679fd86thrust24THRUST_300001_SM_1000_NS12placeholders2_7E - _ZN34_INTERNAL_786e8ac3_4_k_cu_1f679fd84cuda3std6ranges3__45__cpo6cbeginE)
_ZN34_INTERNAL_786e8ac3_4_k_cu_1f679fd84cuda3std6ranges3__45__cpo6cbeginE:
	.zero		1
	.type		_ZN34_INTERNAL_786e8ac3_4_k_cu_1f679fd86thrust24THRUST_300001_SM_1000_NS12placeholders2_7E,@object
	.size		_ZN34_INTERNAL_786e8ac3_4_k_cu_1f679fd86thrust24THRUST_300001_SM_1000_NS12placeholders2_7E,(_ZN34_INTERNAL_786e8ac3_4_k_cu_1f679fd84cuda3std3__45__cpo7crbeginE - _ZN34_INTERNAL_786e8ac3_4_k_cu_1f679fd86thrust24THRUST_300001_SM_1000_NS12placeholders2_7E)
_ZN34_INTERNAL_786e8ac3_4_k_cu_1f679fd86thrust24THRUST_300001_SM_1000_NS12placeholders2_7E:
	.zero		1
	.type		_ZN34_INTERNAL_786e8ac3_4_k_cu_1f679fd84cuda3std3__45__cpo7crbeginE,@object
	.size		_ZN34_INTERNAL_786e8ac3_4_k_cu_1f679fd84cuda3std3__45__cpo7crbeginE,(_ZN34_INTERNAL_786e8ac3_4_k_cu_1f679fd84cuda3std6ranges3__45__cpo4nextE - _ZN34_INTERNAL_786e8ac3_4_k_cu_1f679fd84cuda3std3__45__cpo7crbeginE)
_ZN34_INTERNAL_786e8ac3_4_k_cu_1f679fd84cuda3std3__45__cpo7crbeginE:
	.zero		1
	.type		_ZN34_INTERNAL_786e8ac3_4_k_cu_1f679fd84cuda3std6ranges3__45__cpo4nextE,@object
	.size		_ZN34_INTERNAL_786e8ac3_4_k_cu_1f679fd84cuda3std6ranges3__45__cpo4nextE,(_ZN34_INTERNAL_786e8ac3_4_k_cu_1f679fd84cuda3std6ranges3__45__cpo4swapE - _ZN34_INTERNAL_786e8ac3_4_k_cu_1f679fd84cuda3std6ranges3__45__cpo4nextE)
_ZN34_INTERNAL_786e8ac3_4_k_cu_1f679fd84cuda3std6ranges3__45__cpo4nextE:
	.zero		1
	.type		_ZN34_INTERNAL_786e8ac3_4_k_cu_1f679fd84cuda3std6ranges3__45__cpo4swapE,@object
	.size		_ZN34_INTERNAL_786e8ac3_4_k_cu_1f679fd84cuda3std6ranges3__45__cpo4swapE,(_ZN34_INTERNAL_786e8ac3_4_k_cu_1f679fd86thrust24THRUST_300001_SM_1000_NS8cuda_cub10par_nosyncE - _ZN34_INTERNAL_786e8ac3_4_k_cu_1f679fd84cuda3std6ranges3__45__cpo4swapE)
_ZN34_INTERNAL_786e8ac3_4_k_cu_1f679fd84cuda3std6ranges3__45__cpo4swapE:
	.zero		1
	.type		_ZN34_INTERNAL_786e8ac3_4_k_cu_1f679fd86thrust24THRUST_300001_SM_1000_NS8cuda_cub10par_nosyncE,@object
	.size		_ZN34_INTERNAL_786e8ac3_4_k_cu_1f679fd86thrust24THRUST_300001_SM_1000_NS8cuda_cub10par_nosyncE,(_ZN34_INTERNAL_786e8ac3_4_k_cu_1f679fd86thrust24THRUST_300001_SM_1000_NS12placeholders2_9E - _ZN34_INTERNAL_786e8ac3_4_k_cu_1f679fd86thrust24THRUST_300001_SM_1000_NS8cuda_cub10par_nosyncE)
_ZN34_INTERNAL_786e8ac3_4_k_cu_1f679fd86thrust24THRUST_300001_SM_1000_NS8cuda_cub10par_nosyncE:
	.zero		1
	.type		_ZN34_INTERNAL_786e8ac3_4_k_cu_1f679fd86thrust24THRUST_300001_SM_1000_NS12placeholders2_9E,@object
	.size		_ZN34_INTERNAL_786e8ac3_4_k_cu_1f679fd86thrust24THRUST_300001_SM_1000_NS12placeholders2_9E,(_ZN34_INTERNAL_786e8ac3_4_k_cu_1f679fd84cuda3std3__436_GLOBAL__N__786e8ac3_4_k_cu_1f679fd86ignoreE - _ZN34_INTERNAL_786e8ac3_4_k_cu_1f679fd86thrust24THRUST_300001_SM_1000_NS12placeholders2_9E)
_ZN34_INTERNAL_786e8ac3_4_k_cu_1f679fd86thrust24THRUST_300001_SM_1000_NS12placeholders2_9E:
	.zero		1
	.type		_ZN34_INTERNAL_786e8ac3_4_k_cu_1f679fd84cuda3std3__436_GLOBAL__N__786e8ac3_4_k_cu_1f679fd86ignoreE,@object
	.size		_ZN34_INTERNAL_786e8ac3_4_k_cu_1f679fd84cuda3std3__436_GLOBAL__N__786e8ac3_4_k_cu_1f679fd86ignoreE,(_ZN34_INTERNAL_786e8ac3_4_k_cu_1f679fd84cuda3std6ranges3__45__cpo4dataE - _ZN34_INTERNAL_786e8ac3_4_k_cu_1f679fd84cuda3std3__436_GLOBAL__N__786e8ac3_4_k_cu_1f679fd86ignoreE)
_ZN34_INTERNAL_786e8ac3_4_k_cu_1f679fd84cuda3std3__436_GLOBAL__N__786e8ac3_4_k_cu_1f679fd86ignoreE:
	.zero		1
	.type		_ZN34_INTERNAL_786e8ac3_4_k_cu_1f679fd84cuda3std6ranges3__45__cpo4dataE,@object
	.size		_ZN34_INTERNAL_786e8ac3_4_k_cu_1f679fd84cuda3std6ranges3__45__cpo4dataE,(_ZN34_INTERNAL_786e8ac3_4_k_cu_1f679fd86thrust24THRUST_300001_SM_1000_NS12placeholders2_1E - _ZN34_INTERNAL_786e8ac3_4_k_cu_1f679fd84cuda3std6ranges3__45__cpo4dataE)
_ZN34_INTERNAL_786e8ac3_4_k_cu_1f679fd84cuda3std6ranges3__45__cpo4dataE:
	.zero		1
	.type		_ZN34_INTERNAL_786e8ac3_4_k_cu_1f679fd86thrust24THRUST_300001_SM_1000_NS12placeholders2_1E,@object
	.size		_ZN34_INTERNAL_786e8ac3_4_k_cu_1f679fd86thrust24THRUST_300001_SM_1000_NS12placeholders2_1E,(_ZN34_INTERNAL_786e8ac3_4_k_cu_1f679fd84cuda3std3__45__cpo5beginE - _ZN34_INTERNAL_786e8ac3_4_k_cu_1f679fd86thrust24THRUST_300001_SM_1000_NS12placeholders2_1E)
_ZN34_INTERNAL_786e8ac3_4_k_cu_1f679fd86thrust24THRUST_300001_SM_1000_NS12placeholders2_1E:
	.zero		1
	.type		_ZN34_INTERNAL_786e8ac3_4_k_cu_1f679fd84cuda3std3__45__cpo5beginE,@object
	.size		_ZN34_INTERNAL_786e8ac3_4_k_cu_1f679fd84cuda3std3__45__cpo5beginE,(_ZN34_INTERNAL_786e8ac3_4_k_cu_1f679fd84cuda3std6ranges3__45__cpo5beginE - _ZN34_INTERNAL_786e8ac3_4_k_cu_1f679fd84cuda3std3__45__cpo5beginE)
_ZN34_INTERNAL_786e8ac3_4_k_cu_1f679fd84cuda3std3__45__cpo5beginE:
	.zero		1
	.type		_ZN34_INTERNAL_786e8ac3_4_k_cu_1f679fd84cuda3std6ranges3__45__cpo5beginE,@object
	.size		_ZN34_INTERNAL_786e8ac3_4_k_cu_1f679fd84cuda3std6ranges3__45__cpo5beginE,(_ZN34_INTERNAL_786e8ac3_4_k_cu_1f679fd86thrust24THRUST_300001_SM_1000_NS12placeholders2_5E - _ZN34_INTERNAL_786e8ac3_4_k_cu_1f679fd84cuda3std6ranges3__45__cpo5beginE)
_ZN34_INTERNAL_786e8ac3_4_k_cu_1f679fd84cuda3std6ranges3__45__cpo5beginE:
	.zero		1
	.type		_ZN34_INTERNAL_786e8ac3_4_k_cu_1f679fd86thrust24THRUST_300001_SM_1000_NS12placeholders2_5E,@object
	.size		_ZN34_INTERNAL_786e8ac3_4_k_cu_1f679fd86thrust24THRUST_300001_SM_1000_NS12placeholders2_5E,(_ZN34_INTERNAL_786e8ac3_4_k_cu_1f679fd84cuda3std3__45__cpo6rbeginE - _ZN34_INTERNAL_786e8ac3_4_k_cu_1f679fd86thrust24THRUST_300001_SM_1000_NS12placeholders2_5E)
_ZN34_INTERNAL_786e8ac3_4_k_cu_1f679fd86thrust24THRUST_300001_SM_1000_NS12placeholders2_5E:
	.zero		1
	.type		_ZN34_INTERNAL_786e8ac3_4_k_cu_1f679fd84cuda3std3__45__cpo6rbeginE,@object
	.size		_ZN34_INTERNAL_786e8ac3_4_k_cu_1f679fd84cuda3std3__45__cpo6rbeginE,(_ZN34_INTERNAL_786e8ac3_4_k_cu_1f679fd84cuda3std6ranges3__45__cpo7advanceE - _ZN34_INTERNAL_786e8ac3_4_k_cu_1f679fd84cuda3std3__45__cpo6rbeginE)
_ZN34_INTERNAL_786e8ac3_4_k_cu_1f679fd84cuda3std3__45__cpo6rbeginE:
	.zero		1
	.type		_ZN34_INTERNAL_786e8ac3_4_k_cu_1f679fd84cuda3std6ranges3__45__cpo7advanceE,@object
	.size		_ZN34_INTERNAL_786e8ac3_4_k_cu_1f679fd84cuda3std6ranges3__45__cpo7advanceE,(_ZN34_INTERNAL_786e8ac3_4_k_cu_1f679fd84cuda3std3__47nulloptE - _ZN34_INTERNAL_786e8ac3_4_k_cu_1f679fd84cuda3std6ranges3__45__cpo7advanceE)
_ZN34_INTERNAL_786e8ac3_4_k_cu_1f679fd84cuda3std6ranges3__45__cpo7advanceE:
	.zero		1
	.type		_ZN34_INTERNAL_786e8ac3_4_k_cu_1f679fd84cuda3std3__47nulloptE,@object
	.size		_ZN34_INTERNAL_786e8ac3_4_k_cu_1f679fd84cuda3std3__47nulloptE,(_ZN34_INTERNAL_786e8ac3_4_k_cu_1f679fd84cuda3std6ranges3__45__cpo8distanceE - _ZN34_INTERNAL_786e8ac3_4_k_cu_1f679fd84cuda3std3__47nulloptE)
_ZN34_INTERNAL_786e8ac3_4_k_cu_1f679fd84cuda3std3__47nulloptE:
	.zero		1
	.type		_ZN34_INTERNAL_786e8ac3_4_k_cu_1f679fd84cuda3std6ranges3__45__cpo8distanceE,@object
	.size		_ZN34_INTERNAL_786e8ac3_4_k_cu_1f679fd84cuda3std6ranges3__45__cpo8distanceE,(_ZN34_INTERNAL_786e8ac3_4_k_cu_1f679fd86thrust24THRUST_300001_SM_1000_NS12placeholders3_10E - _ZN34_INTERNAL_786e8ac3_4_k_cu_1f679fd84cuda3std6ranges3__45__cpo8distanceE)
_ZN34_INTERNAL_786e8ac3_4_k_cu_1f679fd84cuda3std6ranges3__45__cpo8distanceE:
	.zero		1
	.type		_ZN34_INTERNAL_786e8ac3_4_k_cu_1f679fd86thrust24THRUST_300001_SM_1000_NS12placeholders3_10E,@object
	.size		_ZN34_INTERNAL_786e8ac3_4_k_cu_1f679fd86thrust24THRUST_300001_SM_1000_NS12placeholders3_10E,(_ZN34_INTERNAL_786e8ac3_4_k_cu_1f679fd84cuda3std3__419piecewise_constructE - _ZN34_INTERNAL_786e8ac3_4_k_cu_1f679fd86thrust24THRUST_300001_SM_1000_NS12placeholders3_10E)
_ZN34_INTERNAL_786e8ac3_4_k_cu_1f679fd86thrust24THRUST_300001_SM_1000_NS12placeholders3_10E:
	.zero		1
	.type		_ZN34_INTERNAL_786e8ac3_4_k_cu_1f679fd84cuda3std3__419piecewise_constructE,@object
	.size		_ZN34_INTERNAL_786e8ac3_4_k_cu_1f679fd84cuda3std3__419piecewise_constructE,(_ZN34_INTERNAL_786e8ac3_4_k_cu_1f679fd84cuda3std6ranges3__45__cpo5cdataE - _ZN34_INTERNAL_786e8ac3_4_k_cu_1f679fd84cuda3std3__419piecewise_constructE)
_ZN34_INTERNAL_786e8ac3_4_k_cu_1f679fd84cuda3std3__419piecewise_constructE:
	.zero		1
	.type		_ZN34_INTERNAL_786e8ac3_4_k_cu_1f679fd84cuda3std6ranges3__45__cpo5cdataE,@object
	.size		_ZN34_INTERNAL_786e8ac3_4_k_cu_1f679fd84cuda3std6ranges3__45__cpo5cdataE,(_ZN34_INTERNAL_786e8ac3_4_k_cu_1f679fd86thrust24THRUST_300001_SM_1000_NS12placeholders2_2E - _ZN34_INTERNAL_786e8ac3_4_k_cu_1f679fd84cuda3std6ranges3__45__cpo5cdataE)
_ZN34_INTERNAL_786e8ac3_4_k_cu_1f679fd84cuda3std6ranges3__45__cpo5cdataE:
	.zero		1
	.type		_ZN34_INTERNAL_786e8ac3_4_k_cu_1f679fd86thrust24THRUST_300001_SM_1000_NS12placeholders2_2E,@object
	.size		_ZN34_INTERNAL_786e8ac3_4_k_cu_1f679fd86thrust24THRUST_300001_SM_1000_NS12placeholders2_2E,(_ZN34_INTERNAL_786e8ac3_4_k_cu_1f679fd84cuda3std3__45__cpo3endE - _ZN34_INTERNAL_786e8ac3_4_k_cu_1f679fd86thrust24THRUST_300001_SM_1000_NS12placeholders2_2E)
_ZN34_INTERNAL_786e8ac3_4_k_cu_1f679fd86thrust24THRUST_300001_SM_1000_NS12placeholders2_2E:
	.zero		1
	.type		_ZN34_INTERNAL_786e8ac3_4_k_cu_1f679fd84cuda3std3__45__cpo3endE,@object
	.size		_ZN34_INTERNAL_786e8ac3_4_k_cu_1f679fd84cuda3std3__45__cpo3endE,(_ZN34_INTERNAL_786e8ac3_4_k_cu_1f679fd84cuda3std6ranges3__45__cpo3endE - _ZN34_INTERNAL_786e8ac3_4_k_cu_1f679fd84cuda3std3__45__cpo3endE)
_ZN34_INTERNAL_786e8ac3_4_k_cu_1f679fd84cuda3std3__45__cpo3endE:
	.zero		1
	.type		_ZN34_INTERNAL_786e8ac3_4_k_cu_1f679fd84cuda3std6ranges3__45__cpo3endE,@object
	.size		_ZN34_INTERNAL_786e8ac3_4_k_cu_1f679fd84cuda3std6ranges3__45__cpo3endE,(_ZN34_INTERNAL_786e8ac3_4_k_cu_1f679fd86thrust24THRUST_300001_SM_1000_NS12placeholders2_6E - _ZN34_INTERNAL_786e8ac3_4_k_cu_1f679fd84cuda3std6ranges3__45__cpo3endE)
_ZN34_INTERNAL_786e8ac3_4_k_cu_1f679fd84cuda3std6ranges3__45__cpo3endE:
	.zero		1
	.type		_ZN34_INTERNAL_786e8ac3_4_k_cu_1f679fd86thrust24THRUST_300001_SM_1000_NS12placeholders2_6E,@object
	.size		_ZN34_INTERNAL_786e8ac3_4_k_cu_1f679fd86thrust24THRUST_300001_SM_1000_NS12placeholders2_6E,(_ZN34_INTERNAL_786e8ac3_4_k_cu_1f679fd84cuda3std3__45__cpo4rendE - _ZN34_INTERNAL_786e8ac3_4_k_cu_1f679fd86thrust24THRUST_300001_SM_1000_NS12placeholders2_6E)
_ZN34_INTERNAL_786e8ac3_4_k_cu_1f679fd86thrust24THRUST_300001_SM_1000_NS12placeholders2_6E:
	.zero		1
	.type		_ZN34_INTERNAL_786e8ac3_4_k_cu_1f679fd84cuda3std3__45__cpo4rendE,@object
	.size		_ZN34_INTERNAL_786e8ac3_4_k_cu_1f679fd84cuda3std3__45__cpo4rendE,(_ZN34_INTERNAL_786e8ac3_4_k_cu_1f679fd84cuda3std6ranges3__45__cpo9iter_swapE - _ZN34_INTERNAL_786e8ac3_4_k_cu_1f679fd84cuda3std3__45__cpo4rendE)
_ZN34_INTERNAL_786e8ac3_4_k_cu_1f679fd84cuda3std3__45__cpo4rendE:
	.zero		1
	.type		_ZN34_INTERNAL_786e8ac3_4_k_cu_1f679fd84cuda3std6ranges3__45__cpo9iter_swapE,@object
	.size		_ZN34_INTERNAL_786e8ac3_4_k_cu_1f679fd84cuda3std6ranges3__45__cpo9iter_swapE,(_ZN34_INTERNAL_786e8ac3_4_k_cu_1f679fd84cuda3std3__48unexpectE - _ZN34_INTERNAL_786e8ac3_4_k_cu_1f679fd84cuda3std6ranges3__45__cpo9iter_swapE)
_ZN34_INTERNAL_786e8ac3_4_k_cu_1f679fd84cuda3std6ranges3__45__cpo9iter_swapE:
	.zero		1
	.type		_ZN34_INTERNAL_786e8ac3_4_k_cu_1f679fd84cuda3std3__48unexpectE,@object
	.size		_ZN34_INTERNAL_786e8ac3_4_k_cu_1f679fd84cuda3std3__48unexpectE,(_ZN34_INTERNAL_786e8ac3_4_k_cu_1f679fd86thrust24THRUST_300001_SM_1000_NS8cuda_cub3parE - _ZN34_INTERNAL_786e8ac3_4_k_cu_1f679fd84cuda3std3__48unexpectE)
_ZN34_INTERNAL_786e8ac3_4_k_cu_1f679fd84cuda3std3__48unexpectE:
	.zero		1
	.type		_ZN34_INTERNAL_786e8ac3_4_k_cu_1f679fd86thrust24THRUST_300001_SM_1000_NS8cuda_cub3parE,@object
	.size		_ZN34_INTERNAL_786e8ac3_4_k_cu_1f679fd86thrust24THRUST_300001_SM_1000_NS8cuda_cub3parE,(_ZN34_INTERNAL_786e8ac3_4_k_cu_1f679fd86thrust24THRUST_300001_SM_1000_NS12placeholders2_4E - _ZN34_INTERNAL_786e8ac3_4_k_cu_1f679fd86thrust24THRUST_300001_SM_1000_NS8cuda_cub3parE)
_ZN34_INTERNAL_786e8ac3_4_k_cu_1f679fd86thrust24THRUST_300001_SM_1000_NS8cuda_cub3parE:
	.zero		1
	.type		_ZN34_INTERNAL_786e8ac3_4_k_cu_1f679fd86thrust24THRUST_300001_SM_1000_NS12placeholders2_4E,@object
	.size		_ZN34_INTERNAL_786e8ac3_4_k_cu_1f679fd86thrust24THRUST_300001_SM_1000_NS12placeholders2_4E,(_ZN34_INTERNAL_786e8ac3_4_k_cu_1f679fd84cuda3std3__45__cpo4cendE - _ZN34_INTERNAL_786e8ac3_4_k_cu_1f679fd86thrust24THRUST_300001_SM_1000_NS12placeholders2_4E)
_ZN34_INTERNAL_786e8ac3_4_k_cu_1f679fd86thrust24THRUST_300001_SM_1000_NS12placeholders2_4E:
	.zero		1
	.type		_ZN34_INTERNAL_786e8ac3_4_k_cu_1f679fd84cuda3std3__45__cpo4cendE,@object
	.size		_ZN34_INTERNAL_786e8ac3_4_k_cu_1f679fd84cuda3std3__45__cpo4cendE,(_ZN34_INTERNAL_786e8ac3_4_k_cu_1f679fd84cuda3std6ranges3__45__cpo4cendE - _ZN34_INTERNAL_786e8ac3_4_k_cu_1f679fd84cuda3std3__45__cpo4cendE)
_ZN34_INTERNAL_786e8ac3_4_k_cu_1f679fd84cuda3std3__45__cpo4cendE:
	.zero		1
	.type		_ZN34_INTERNAL_786e8ac3_4_k_cu_1f679fd84cuda3std6ranges3__45__cpo4cendE,@object
	.size		_ZN34_INTERNAL_786e8ac3_4_k_cu_1f679fd84cuda3std6ranges3__45__cpo4cendE,(_ZN34_INTERNAL_786e8ac3_4_k_cu_1f679fd84cuda3std3__420unreachable_sentinelE - _ZN34_INTERNAL_786e8ac3_4_k_cu_1f679fd84cuda3std6ranges3__45__cpo4cendE)
_ZN34_INTERNAL_786e8ac3_4_k_cu_1f679fd84cuda3std6ranges3__45__cpo4cendE:
	.zero		1
	.type		_ZN34_INTERNAL_786e8ac3_4_k_cu_1f679fd84cuda3std3__420unreachable_sentinelE,@object
	.size		_ZN34_INTERNAL_786e8ac3_4_k_cu_1f679fd84cuda3std3__420unreachable_sentinelE,(_ZN34_INTERNAL_786e8ac3_4_k_cu_1f679fd84cuda3std6ranges3__45__cpo5ssizeE - _ZN34_INTERNAL_786e8ac3_4_k_cu_1f679fd84cuda3std3__420unreachable_sentinelE)
_ZN34_INTERNAL_786e8ac3_4_k_cu_1f679fd84cuda3std3__420unreachable_sentinelE:
	.zero		1
	.type		_ZN34_INTERNAL_786e8ac3_4_k_cu_1f679fd84cuda3std6ranges3__45__cpo5ssizeE,@object
	.size		_ZN34_INTERNAL_786e8ac3_4_k_cu_1f679fd84cuda3std6ranges3__45__cpo5ssizeE,(_ZN34_INTERNAL_786e8ac3_4_k_cu_1f679fd86thrust24THRUST_300001_SM_1000_NS12placeholders2_8E - _ZN34_INTERNAL_786e8ac3_4_k_cu_1f679fd84cuda3std6ranges3__45__cpo5ssizeE)
_ZN34_INTERNAL_786e8ac3_4_k_cu_1f679fd84cuda3std6ranges3__45__cpo5ssizeE:
	.zero		1
	.type		_ZN34_INTERNAL_786e8ac3_4_k_cu_1f679fd86thrust24THRUST_300001_SM_1000_NS12placeholders2_8E,@object
	.size		_ZN34_INTERNAL_786e8ac3_4_k_cu_1f679fd86thrust24THRUST_300001_SM_1000_NS12placeholders2_8E,(_ZN34_INTERNAL_786e8ac3_4_k_cu_1f679fd84cuda3std3__45__cpo5crendE - _ZN34_INTERNAL_786e8ac3_4_k_cu_1f679fd86thrust24THRUST_300001_SM_1000_NS12placeholders2_8E)
_ZN34_INTERNAL_786e8ac3_4_k_cu_1f679fd86thrust24THRUST_300001_SM_1000_NS12placeholders2_8E:
	.zero		1
	.type		_ZN34_INTERNAL_786e8ac3_4_k_cu_1f679fd84cuda3std3__45__cpo5crendE,@object
	.size		_ZN34_INTERNAL_786e8ac3_4_k_cu_1f679fd84cuda3std3__45__cpo5crendE,(_ZN34_INTERNAL_786e8ac3_4_k_cu_1f679fd84cuda3std6ranges3__45__cpo4prevE - _ZN34_INTERNAL_786e8ac3_4_k_cu_1f679fd84cuda3std3__45__cpo5crendE)
_ZN34_INTERNAL_786e8ac3_4_k_cu_1f679fd84cuda3std3__45__cpo5crendE:
	.zero		1
	.type		_ZN34_INTERNAL_786e8ac3_4_k_cu_1f679fd84cuda3std6ranges3__45__cpo4prevE,@object
	.size		_ZN34_INTERNAL_786e8ac3_4_k_cu_1f679fd84cuda3std6ranges3__45__cpo4prevE,(_ZN34_INTERNAL_786e8ac3_4_k_cu_1f679fd84cuda3std6ranges3__45__cpo9iter_moveE - _ZN34_INTERNAL_786e8ac3_4_k_cu_1f679fd84cuda3std6ranges3__45__cpo4prevE)
_ZN34_INTERNAL_786e8ac3_4_k_cu_1f679fd84cuda3std6ranges3__45__cpo4prevE:
	.zero		1
	.type		_ZN34_INTERNAL_786e8ac3_4_k_cu_1f679fd84cuda3std6ranges3__45__cpo9iter_moveE,@object
	.size		_ZN34_INTERNAL_786e8ac3_4_k_cu_1f679fd84cuda3std6ranges3__45__cpo9iter_moveE,(_ZN34_INTERNAL_786e8ac3_4_k_cu_1f679fd86thrust24THRUST_300001_SM_1000_NS6system6detail10sequential3seqE - _ZN34_INTERNAL_786e8ac3_4_k_cu_1f679fd84cuda3std6ranges3__45__cpo9iter_moveE)
_ZN34_INTERNAL_786e8ac3_4_k_cu_1f679fd84cuda3std6ranges3__45__cpo9iter_moveE:
	.zero		1
	.type		_ZN34_INTERNAL_786e8ac3_4_k_cu_1f679fd86thrust24THRUST_300001_SM_1000_NS6system6detail10sequential3seqE,@object
	.size		_ZN34_INTERNAL_786e8ac3_4_k_cu_1f679fd86thrust24THRUST_300001_SM_1000_NS6system6detail10sequential3seqE,(.L_31 - _ZN34_INTERNAL_786e8ac3_4_k_cu_1f679fd86thrust24THRUST_300001_SM_1000_NS6system6detail10sequential3seqE)
_ZN34_INTERNAL_786e8ac3_4_k_cu_1f679fd86thrust24THRUST_300001_SM_1000_NS6system6detail10sequential3seqE:
	.zero		1
.L_31:


//--------------------- .nv.shared._ZN3cub18CUB_300001_SM_10006detail6reduce18DeviceReduceKernelINS2_10policy_hubIfyN4cuda3std3__44plusIfEEE10Policy1000EN6thrust24THRUST_300001_SM_1000_NS6detail15normal_iteratorINSD_10device_ptrIfEEEEyS9_fNS7_10__identityEEEvT0_PT3_T1_NS0_13GridEvenShareISN_EET2_T4_ --------------------------
	.section	.nv.shared._ZN3cub18CUB_300001_SM_10006detail6reduce18DeviceReduceKernelINS2_10policy_hubIfyN4cuda3std3__44plusIfEEE10Policy1000EN6thrust24THRUST_300001_SM_1000_NS6detail15normal_iteratorINSD_10device_ptrIfEEEEyS9_fNS7_10__identityEEEvT0_PT3_T1_NS0_13GridEvenShareISN_EET2_T4_,"aw",@nobits
	.sectionflags	@""
	.align	4
.nv.shared._ZN3cub18CUB_300001_SM_10006detail6reduce18DeviceReduceKernelINS2_10policy_hubIfyN4cuda3std3__44plusIfEEE10Policy1000EN6thrust24THRUST_300001_SM_1000_NS6detail15normal_iteratorINSD_10device_ptrIfEEEEyS9_fNS7_10__identityEEEvT0_PT3_T1_NS0_13GridEvenShareISN_EET2_T4_:
	.zero		1068


//--------------------- .nv.shared._ZN3cub18CUB_300001_SM_10006detail6reduce28DeviceReduceSingleTileKernelINS2_10policy_hubIfyN4cuda3std3__44plusIfEEE10Policy1000EN6thrust24THRUST_300001_SM_1000_NS6detail15normal_iteratorINSD_10device_ptrIfEEEEPfyS9_ffNS7_10__identityEEEvT0_T1_T2_T3_T4_T6_ --------------------------
	.section	.nv.shared._ZN3cub18CUB_300001_SM_10006detail6reduce28DeviceReduceSingleTileKernelINS2_10policy_hubIfyN4cuda3std3__44plusIfEEE10Policy1000EN6thrust24THRUST_300001_SM_1000_NS6detail15normal_iteratorINSD_10device_ptrIfEEEEPfyS9_ffNS7_10__identityEEEvT0_T1_T2_T3_T4_T6_,"aw",@nobits
	.sectionflags	@""
	.align	4
.nv.shared._ZN3cub18CUB_300001_SM_10006detail6reduce28DeviceReduceSingleTileKernelINS2_10policy_hubIfyN4cuda3std3__44plusIfEEE10Policy1000EN6thrust24THRUST_300001_SM_1000_NS6detail15normal_iteratorINSD_10device_ptrIfEEEEPfyS9_ffNS7_10__identityEEEvT0_T1_T2_T3_T4_T6_:
	.zero		1068


//--------------------- .nv.shared._ZN3cub18CUB_300001_SM_10006detail6reduce28DeviceReduceSingleTileKernelINS2_10policy_hubIfjN4cuda3std3__44plusIfEEE10Policy1000EPfSC_iS9_ffNS7_10__identityEEEvT0_T1_T2_T3_T4_T6_ --------------------------
	.section	.nv.shared._ZN3cub18CUB_300001_SM_10006detail6reduce28DeviceReduceSingleTileKernelINS2_10policy_hubIfjN4cuda3std3__44plusIfEEE10Policy1000EPfSC_iS9_ffNS7_10__identityEEEvT0_T1_T2_T3_T4_T6_,"aw",@nobits
	.sectionflags	@""
	.align	4
.nv.shared._ZN3cub18CUB_300001_SM_10006detail6reduce28DeviceReduceSingleTileKernelINS2_10policy_hubIfjN4cuda3std3__44plusIfEEE10Policy1000EPfSC_iS9_ffNS7_10__identityEEEvT0_T1_T2_T3_T4_T6_:
	.zero		1108


//--------------------- .nv.shared._ZN3cub18CUB_300001_SM_10006detail6reduce18DeviceReduceKernelINS2_10policy_hubIfjN4cuda3std3__44plusIfEEE10Policy1000EN6thrust24THRUST_300001_SM_1000_NS6detail15normal_iteratorINSD_10device_ptrIfEEEEjS9_fNS7_10__identityEEEvT0_PT3_T1_NS0_13GridEvenShareISN_EET2_T4_ --------------------------
	.section	.nv.shared._ZN3cub18CUB_300001_SM_10006detail6reduce18DeviceReduceKernelINS2_10policy_hubIfjN4cuda3std3__44plusIfEEE10Policy1000EN6thrust24THRUST_300001_SM_1000_NS6detail15normal_iteratorINSD_10device_ptrIfEEEEjS9_fNS7_10__identityEEEvT0_PT3_T1_NS0_13GridEvenShareISN_EET2_T4_,"aw",@nobits
	.sectionflags	@""
	.align	4
.nv.shared._ZN3cub18CUB_300001_SM_10006detail6reduce18DeviceReduceKernelINS2_10policy_hubIfjN4cuda3std3__44plusIfEEE10Policy1000EN6thrust24THRUST_300001_SM_1000_NS6detail15normal_iteratorINSD_10device_ptrIfEEEEjS9_fNS7_10__identityEEEvT0_PT3_T1_NS0_13GridEvenShareISN_EET2_T4_:
	.zero		1108


//--------------------- .nv.shared._ZN3cub18CUB_300001_SM_10006detail6reduce28DeviceReduceSingleTileKernelINS2_10policy_hubIfjN4cuda3std3__44plusIfEEE10Policy1000EN6thrust24THRUST_300001_SM_1000_NS6detail15normal_iteratorINSD_10device_ptrIfEEEEPfjS9_ffNS7_10__identityEEEvT0_T1_T2_T3_T4_T6_ --------------------------
	.section	.nv.shared._ZN3cub18CUB_300001_SM_10006detail6reduce28DeviceReduceSingleTileKernelINS2_10policy_hubIfjN4cuda3std3__44plusIfEEE10Policy1000EN6thrust24THRUST_300001_SM_1000_NS6detail15normal_iteratorINSD_10device_ptrIfEEEEPfjS9_ffNS7_10__identityEEEvT0_T1_T2_T3_T4_T6_,"aw",@nobits
	.sectionflags	@""
	.align	4
.nv.shared._ZN3cub18CUB_300001_SM_10006detail6reduce28DeviceReduceSingleTileKernelINS2_10policy_hubIfjN4cuda3std3__44plusIfEEE10Policy1000EN6thrust24THRUST_300001_SM_1000_NS6detail15normal_iteratorINSD_10device_ptrIfEEEEPfjS9_ffNS7_10__identityEEEvT0_T1_T2_T3_T4_T6_:
	.zero		1108


//--------------------- .nv.constant0._ZN3cub18CUB_300001_SM_10006detail6reduce28DeviceReduceSingleTileKernelINS2_10policy_hubIfyN4cuda3std3__44plusIfEEE10Policy1000EPfSC_iS9_ffNS7_10__identityEEEvT0_T1_T2_T3_T4_T6_ --------------------------
	.section	.nv.constant0._ZN3cub18CUB_300001_SM_10006detail6reduce28DeviceReduceSingleTileKernelINS2_10policy_hubIfyN4cuda3std3__44plusIfEEE10Policy1000EPfSC_iS9_ffNS7_10__identityEEEvT0_T1_T2_T3_T4_T6_,"a",@progbits
	.sectionflags	@""
	.align	4
.nv.constant0._ZN3cub18CUB_300001_SM_10006detail6reduce28DeviceReduceSingleTileKernelINS2_10policy_hubIfyN4cuda3std3__44plusIfEEE10Policy1000EPfSC_iS9_ffNS7_10__identityEEEvT0_T1_T2_T3_T4_T6_:
	.zero		925


//--------------------- .nv.constant0._ZN3cub18CUB_300001_SM_10006detail6reduce18DeviceReduceKernelINS2_10policy_hubIfyN4cuda3std3__44plusIfEEE10Policy1000EN6thrust24THRUST_300001_SM_1000_NS6detail15normal_iteratorINSD_10device_ptrIfEEEEyS9_fNS7_10__identityEEEvT0_PT3_T1_NS0_13GridEvenShareISN_EET2_T4_ --------------------------
	.section	.nv.constant0._ZN3cub18CUB_300001_SM_10006detail6reduce18DeviceReduceKernelINS2_10policy_hubIfyN4cuda3std3__44plusIfEEE10Policy1000EN6thrust24THRUST_300001_SM_1000_NS6detail15normal_iteratorINSD_10device_ptrIfEEEEyS9_fNS7_10__identityEEEvT0_PT3_T1_NS0_13GridEvenShareISN_EET2_T4_,"a",@progbits
	.sectionflags	@""
	.align	4
.nv.constant0._ZN3cub18CUB_300001_SM_10006detail6reduce18DeviceReduceKernelINS2_10policy_hubIfyN4cuda3std3__44plusIfEEE10Policy1000EN6thrust24THRUST_300001_SM_1000_NS6detail15normal_iteratorINSD_10device_ptrIfEEEEyS9_fNS7_10__identityEEEvT0_PT3_T1_NS0_13GridEvenShareISN_EET2_T4_:
	.zero		994


//--------------------- .nv.constant0._ZN3cub18CUB_300001_SM_10006detail6reduce28DeviceReduceSingleTileKernelINS2_10policy_hubIfyN4cuda3std3__44plusIfEEE10Policy1000EN6thrust24THRUST_300001_SM_1000_NS6detail15normal_iteratorINSD_10device_ptrIfEEEEPfyS9_ffNS7_10__identityEEEvT0_T1_T2_T3_T4_T6_ --------------------------
	.section	.nv.constant0._ZN3cub18CUB_300001_SM_10006detail6reduce28DeviceReduceSingleTileKernelINS2_10policy_hubIfyN4cuda3std3__44plusIfEEE10Policy1000EN6thrust24THRUST_300001_SM_1000_NS6detail15normal_iteratorINSD_10device_ptrIfEEEEPfyS9_ffNS7_10__identityEEEvT0_T1_T2_T3_T4_T6_,"a",@progbits
	.sectionflags	@""
	.align	4
.nv.constant0._ZN3cub18CUB_300001_SM_10006detail6reduce28DeviceReduceSingleTileKernelINS2_10policy_hubIfyN4cuda3std3__44plusIfEEE10Policy1000EN6thrust24THRUST_300001_SM_1000_NS6detail15normal_iteratorINSD_10device_ptrIfEEEEPfyS9_ffNS7_10__identityEEEvT0_T1_T2_T3_T4_T6_:
	.zero		929


//--------------------- .nv.constant0._ZN3cub18CUB_300001_SM_10006detail6reduce28DeviceReduceSingleTileKernelINS2_10policy_hubIfjN4cuda3std3__44plusIfEEE10Policy1000EPfSC_iS9_ffNS7_10__identityEEEvT0_T1_T2_T3_T4_T6_ --------------------------
	.section	.nv.constant0._ZN3cub18CUB_300001_SM_10006detail6reduce28DeviceReduceSingleTileKernelINS2_10policy_hubIfjN4cuda3std3__44plusIfEEE10Policy1000EPfSC_iS9_ffNS7_10__identityEEEvT0_T1_T2_T3_T4_T6_,"a",@progbits
	.sectionflags	@""
	.align	4
.nv.constant0._ZN3cub18CUB_300001_SM_10006detail6reduce28DeviceReduceSingleTileKernelINS2_10policy_hubIfjN4cuda3std3__44plusIfEEE10Policy1000EPfSC_iS9_ffNS7_10__identityEEEvT0_T1_T2_T3_T4_T6_:
	.zero		925


//--------------------- .nv.constant0._ZN3cub18CUB_300001_SM_10006detail6reduce18DeviceReduceKernelINS2_10policy_hubIfjN4cuda3std3__44plusIfEEE10Policy1000EN6thrust24THRUST_300001_SM_1000_NS6detail15normal_iteratorINSD_10device_ptrIfEEEEjS9_fNS7_10__identityEEEvT0_PT3_T1_NS0_13GridEvenShareISN_EET2_T4_ --------------------------
	.section	.nv.constant0._ZN3cub18CUB_300001_SM_10006detail6reduce18DeviceReduceKernelINS2_10policy_hubIfjN4cuda3std3__44plusIfEEE10Policy1000EN6thrust24THRUST_300001_SM_1000_NS6detail15normal_iteratorINSD_10device_ptrIfEEEEjS9_fNS7_10__identityEEEvT0_PT3_T1_NS0_13GridEvenShareISN_EET2_T4_,"a",@progbits
	.sectionflags	@""
	.align	4
.nv.constant0._ZN3cub18CUB_300001_SM_10006detail6reduce18DeviceReduceKernelINS2_10policy_hubIfjN4cuda3std3__44plusIfEEE10Policy1000EN6thrust24THRUST_300001_SM_1000_NS6detail15normal_iteratorINSD_10device_ptrIfEEEEjS9_fNS7_10__identityEEEvT0_PT3_T1_NS0_13GridEvenShareISN_EET2_T4_:
	.zero		958


//--------------------- .nv.constant0._ZN3cub18CUB_300001_SM_10006detail6reduce28DeviceReduceSingleTileKernelINS2_10policy_hubIfjN4cuda3std3__44plusIfEEE10Policy1000EN6thrust24THRUST_300001_SM_1000_NS6detail15normal_iteratorINSD_10device_ptrIfEEEEPfjS9_ffNS7_10__identityEEEvT0_T1_T2_T3_T4_T6_ --------------------------
	.section	.nv.constant0._ZN3cub18CUB_300001_SM_10006detail6reduce28DeviceReduceSingleTileKernelINS2_10policy_hubIfjN4cuda3std3__44plusIfEEE10Policy1000EN6thrust24THRUST_300001_SM_1000_NS6detail15normal_iteratorINSD_10device_ptrIfEEEEPfjS9_ffNS7_10__identityEEEvT0_T1_T2_T3_T4_T6_,"a",@progbits
	.sectionflags	@""
	.align	4
.nv.constant0._ZN3cub18CUB_300001_SM_10006detail6reduce28DeviceReduceSingleTileKernelINS2_10policy_hubIfjN4cuda3std3__44plusIfEEE10Policy1000EN6thrust24THRUST_300001_SM_1000_NS6detail15normal_iteratorINSD_10device_ptrIfEEEEPfjS9_ffNS7_10__identityEEEvT0_T1_T2_T3_T4_T6_:
	.zero		925


//--------------------- .nv.constant0._ZN3cub18CUB_300001_SM_10006detail8for_each13static_kernelINS2_12policy_hub_t12policy_500_tEmN6thrust24THRUST_300001_SM_1000_NS8cuda_cub20__uninitialized_fill7functorINS7_10device_ptrIfEEfEEEEvT0_T1_ --------------------------
	.section	.nv.constant0._ZN3cub18CUB_300001_SM_10006detail8for_each13static_kernelINS2_12policy_hub_t12policy_500_tEmN6thrust24THRUST_300001_SM_1000_NS8cuda_cub20__uninitialized_fill7functorINS7_10device_ptrIfEEfEEEEvT0_T1_,"a",@progbits
	.sectionflags	@""
	.align	4
.nv.constant0._ZN3cub18CUB_300001_SM_10006detail8for_each13static_kernelINS2_12policy_hub_t12policy_500_tEmN6thrust24THRUST_300001_SM_1000_NS8cuda_cub20__uninitialized_fill7functorINS7_10device_ptrIfEEfEEEEvT0_T1_:
	.zero		920


//--------------------- .nv.constant0._ZN3cub18CUB_300001_SM_10006detail11EmptyKernelIvEEvv --------------------------
	.section	.nv.constant0._ZN3cub18CUB_300001_SM_10006detail11EmptyKernelIvEEvv,"a",@progbits
	.sectionflags	@""
	.align	4
.nv.constant0._ZN3cub18CUB_300001_SM_10006detail11EmptyKernelIvEEvv:
	.zero		896


//--------------------- .nv.constant0._Z16kernel_normalizaPffi --------------------------
	.section	.nv.constant0._Z16kernel_normalizaPffi,"a",@progbits
	.sectionflags	@""
	.align	4
.nv.constant0._Z16kernel_normalizaPffi:
	.zero		912


//--------------------- SYMBOLS --------------------------

	.type		.nv.reservedSmem.offset0,@object
	.size		.nv.reservedSmem.offset0,0x4
	.type		.nv.reservedSmem.cap,@object
	.size		.nv.reservedSmem.cap,0x4
